def matmul_kernel(
    a_ptr,
    b_ptr,
    c_ptr,
    M,
    N,
    K,
    stride_am,
    stride_ak,
    stride_bk,
    stride_bn,
    stride_cm,
    stride_cn,
    BLOCK_M: tl.constexpr,
    BLOCK_N: tl.constexpr,
    BLOCK_K: tl.constexpr,
    GROUP_M: tl.constexpr,
):
    pid = tl.program_id(axis=0)
    num_pid_m = tl.cdiv(M, BLOCK_M)
    num_pid_n = tl.cdiv(N, BLOCK_N)
    num_pid_in_group = GROUP_M * num_pid_n
    group_id = pid // num_pid_in_group
    first_pid_m = group_id * GROUP_M
    group_size_m = min(num_pid_m - first_pid_m, GROUP_M)
    pid_m = first_pid_m + ((pid % num_pid_in_group) % group_size_m)
    pid_n = (pid % num_pid_in_group) // group_size_m

    offs_am = (pid_m * BLOCK_M + tl.arange(0, BLOCK_M)) % M
    offs_bn = (pid_n * BLOCK_N + tl.arange(0, BLOCK_N)) % N
    offs_k = tl.arange(0, BLOCK_K)
    a_ptrs = a_ptr + offs_am[:, None] * stride_am + offs_k[None, :] * stride_ak
    b_ptrs = b_ptr + offs_k[:, None] * stride_bk + offs_bn[None, :] * stride_bn

    acc = tl.zeros((BLOCK_M, BLOCK_N), dtype=tl.float32)
    for kk in range(0, tl.cdiv(K, BLOCK_K)):
        a = tl.load(a_ptrs, mask=offs_k[None, :] < K - kk * BLOCK_K, other=0.0)
        b = tl.load(b_ptrs, mask=offs_k[:, None] < K - kk * BLOCK_K, other=0.0)
        acc = tl.dot(a, b, acc)
        a_ptrs += BLOCK_K * stride_ak
        b_ptrs += BLOCK_K * stride_bk

    c = acc.to(c_ptr.dtype.element_ty)
    offs_cm = pid_m * BLOCK_M + tl.arange(0, BLOCK_M)
    offs_cn = pid_n * BLOCK_N + tl.arange(0, BLOCK_N)
    c_ptrs = c_ptr + offs_cm[:, None] * stride_cm + offs_cn[None, :] * stride_cn
    mask = (offs_cm[:, None] < M) & (offs_cn[None, :] < N)
    tl.store(c_ptrs, c, mask=mask)

# config = {"BLOCK_K": 64, "BLOCK_M": 256, "BLOCK_N": 256, "GROUP_M": 8, "arch": "sm_100", "dtype": "fp8e4m3", "num_ctas": 1, "num_stages": 3, "num_warps": 16}
# arch = sm_100


// ===== COMPILED SASS (sm_100a) =====

	.target	sm_100a

	.elftype	@"ET_EXEC"


//--------------------- .note.nv.tkinfo           --------------------------
	.section	.note.nv.tkinfo,"",@"SHT_NOTE"
	.sectionflags	@"SHF_NOTE_NV_TKINFO"
	.tkinfo
        /*0018*/ 	.word	0x00000081
        /*0030*/ 	.string	""
        /*0030*/ 	.string	"ptxas-blackwell"
        /*0030*/ 	.string	"Cuda compilation tools, release 12.9, V12.9.86"
        /*0030*/ 	.string	"Build cuda_12.9.r12.9/compiler.36037853_0"
        /*0030*/ 	.string	"-v  -suppress-debug-info  -lineinfo  -arch sm_100a "



//--------------------- .note.nv.cuver            --------------------------
	.section	.note.nv.cuver,"",@"SHT_NOTE"
	.sectionflags	@"SHF_NOTE_NV_CUVER"
        /*0018*/ 	.short	0x0001
        /*001a*/ 	.short	0x0064
        /*001c*/ 	.short	0x0001
        /*001e*/ 	.short	0x0000
        /*0020*/ 	.short	0x0001
        /*0022*/ 	.short	0x0000


//--------------------- .nv.info                  --------------------------
	.section	.nv.info,"",@"SHT_CUDA_INFO"
	.align	4


	//----- nvinfo : EIATTR_REGCOUNT
	.align		4
        /*0000*/ 	.byte	0x04, 0x2f
        /*0002*/ 	.short	(.L_1 - .L_0)
	.align		4
.L_0:
        /*0004*/ 	.word	index@(matmul_kernel)
        /*0008*/ 	.word	0x00000020


	//----- nvinfo : EIATTR_FRAME_SIZE
	.align		4
.L_1:
        /*000c*/ 	.byte	0x04, 0x11
        /*000e*/ 	.short	(.L_3 - .L_2)
	.align		4
.L_2:
        /*0010*/ 	.word	index@(matmul_kernel)
        /*0014*/ 	.word	0x00000e80


	//----- nvinfo : EIATTR_MIN_STACK_SIZE
	.align		4
.L_3:
        /*0018*/ 	.byte	0x04, 0x12
        /*001a*/ 	.short	(.L_5 - .L_4)
	.align		4
.L_4:
        /*001c*/ 	.word	index@(matmul_kernel)
        /*0020*/ 	.word	0x00000e80
.L_5:


//--------------------- .nv.info.matmul_kernel    --------------------------
	.section	.nv.info.matmul_kernel,"",@"SHT_CUDA_INFO"
	.sectionflags	@""
	.align	4


	//----- nvinfo : EIATTR_CUDA_API_VERSION
	.align		4
        /*0000*/ 	.byte	0x04, 0x37
        /*0002*/ 	.short	(.L_7 - .L_6)
.L_6:
        /*0004*/ 	.word	0x00000081


	//----- nvinfo : EIATTR_KPARAM_INFO
	.align		4
.L_7:
        /*0008*/ 	.byte	0x04, 0x17
        /*000a*/ 	.short	(.L_9 - .L_8)
.L_8:
        /*000c*/ 	.word	0x00000000
        /*0010*/ 	.short	0x000d
        /*0012*/ 	.short	0x0048
        /*0014*/ 	.byte	0x00, 0xf4, 0x21, 0x00


	//----- nvinfo : EIATTR_KPARAM_INFO
	.align		4
.L_9:
        /*0018*/ 	.byte	0x04, 0x17
        /*001a*/ 	.short	(.L_11 - .L_10)
.L_10:
        /*001c*/ 	.word	0x00000000
        /*0020*/ 	.short	0x000c
        /*0022*/ 	.short	0x0040
        /*0024*/ 	.byte	0x00, 0xf4, 0x21, 0x00


	//----- nvinfo : EIATTR_KPARAM_INFO
	.align		4
.L_11:
        /*0028*/ 	.byte	0x04, 0x17
        /*002a*/ 	.short	(.L_13 - .L_12)
.L_12:
        /*002c*/ 	.word	0x00000000
        /*0030*/ 	.short	0x000b
        /*0032*/ 	.short	0x0038
        /*0034*/ 	.byte	0x00, 0xf0, 0x11, 0x00


	//----- nvinfo : EIATTR_KPARAM_INFO
	.align		4
.L_13:
        /*0038*/ 	.byte	0x04, 0x17
        /*003a*/ 	.short	(.L_15 - .L_14)
.L_14:
        /*003c*/ 	.word	0x00000000
        /*0040*/ 	.short	0x000a
        /*0042*/ 	.short	0x0034
        /*0044*/ 	.byte	0x00, 0xf0, 0x11, 0x00


	//----- nvinfo : EIATTR_KPARAM_INFO
	.align		4
.L_15:
        /*0048*/ 	.byte	0x04, 0x17
        /*004a*/ 	.short	(.L_17 - .L_16)
.L_16:
        /*004c*/ 	.word	0x00000000
        /*0050*/ 	.short	0x0009
        /*0052*/ 	.short	0x0030
        /*0054*/ 	.byte	0x00, 0xf0, 0x11, 0x00


	//----- nvinfo : EIATTR_KPARAM_INFO
	.align		4
.L_17:
        /*0058*/ 	.byte	0x04, 0x17
        /*005a*/ 	.short	(.L_19 - .L_18)
.L_18:
        /*005c*/ 	.word	0x00000000
        /*0060*/ 	.short	0x0008
        /*0062*/ 	.short	0x002c
        /*0064*/ 	.byte	0x00, 0xf0, 0x11, 0x00


	//----- nvinfo : EIATTR_KPARAM_INFO
	.align		4
.L_19:
        /*0068*/ 	.byte	0x04, 0x17
        /*006a*/ 	.short	(.L_21 - .L_20)
.L_20:
        /*006c*/ 	.word	0x00000000
        /*0070*/ 	.short	0x0007
        /*0072*/ 	.short	0x0028
        /*0074*/ 	.byte	0x00, 0xf0, 0x11, 0x00


	//----- nvinfo : EIATTR_KPARAM_INFO
	.align		4
.L_21:
        /*0078*/ 	.byte	0x04, 0x17
        /*007a*/ 	.short	(.L_23 - .L_22)
.L_22:
        /*007c*/ 	.word	0x00000000
        /*0080*/ 	.short	0x0006
        /*0082*/ 	.short	0x0024
        /*0084*/ 	.byte	0x00, 0xf0, 0x11, 0x00


	//----- nvinfo : EIATTR_KPARAM_INFO
	.align		4
.L_23:
        /*0088*/ 	.byte	0x04, 0x17
        /*008a*/ 	.short	(.L_25 - .L_24)
.L_24:
        /*008c*/ 	.word	0x00000000
        /*0090*/ 	.short	0x0005
        /*0092*/ 	.short	0x0020
        /*0094*/ 	.byte	0x00, 0xf0, 0x11, 0x00


	//----- nvinfo : EIATTR_KPARAM_INFO
	.align		4
.L_25:
        /*0098*/ 	.byte	0x04, 0x17
        /*009a*/ 	.short	(.L_27 - .L_26)
.L_26:
        /*009c*/ 	.word	0x00000000
        /*00a0*/ 	.short	0x0004
        /*00a2*/ 	.short	0x001c
        /*00a4*/ 	.byte	0x00, 0xf0, 0x11, 0x00


	//----- nvinfo : EIATTR_KPARAM_INFO
	.align		4
.L_27:
        /*00a8*/ 	.byte	0x04, 0x17
        /*00aa*/ 	.short	(.L_29 - .L_28)
.L_28:
        /*00ac*/ 	.word	0x00000000
        /*00b0*/ 	.short	0x0003
        /*00b2*/ 	.short	0x0018
        /*00b4*/ 	.byte	0x00, 0xf0, 0x11, 0x00


	//----- nvinfo : EIATTR_KPARAM_INFO
	.align		4
.L_29:
        /*00b8*/ 	.byte	0x04, 0x17
        /*00ba*/ 	.short	(.L_31 - .L_30)
.L_30:
        /*00bc*/ 	.word	0x00000000
        /*00c0*/ 	.short	0x0002
        /*00c2*/ 	.short	0x0010
        /*00c4*/ 	.byte	0x00, 0xf4, 0x21, 0x00


	//----- nvinfo : EIATTR_KPARAM_INFO
	.align		4
.L_31:
        /*00c8*/ 	.byte	0x04, 0x17
        /*00ca*/ 	.short	(.L_33 - .L_32)
.L_32:
        /*00cc*/ 	.word	0x00000000
        /*00d0*/ 	.short	0x0001
        /*00d2*/ 	.short	0x0008
        /*00d4*/ 	.byte	0x00, 0xf4, 0x21, 0x00


	//----- nvinfo : EIATTR_KPARAM_INFO
	.align		4
.L_33:
        /*00d8*/ 	.byte	0x04, 0x17
        /*00da*/ 	.short	(.L_35 - .L_34)
.L_34:
        /*00dc*/ 	.word	0x00000000
        /*00e0*/ 	.short	0x0000
        /*00e2*/ 	.short	0x0000
        /*00e4*/ 	.byte	0x00, 0xf4, 0x21, 0x00


	//----- nvinfo : EIATTR_SPARSE_MMA_MASK
	.align		4
.L_35:
        /*00e8*/ 	.byte	0x03, 0x50
        /*00ea*/ 	.short	0x0000


	//----- nvinfo : EIATTR_MAXREG_COUNT
	.align		4
        /*00ec*/ 	.byte	0x03, 0x1b
        /*00ee*/ 	.short	0x0080


	//----- nvinfo : EIATTR_NUM_BARRIERS
	.align		4
        /*00f0*/ 	.byte	0x02, 0x4c
        /*00f2*/ 	.byte	0x01
	.zero		1


	//----- nvinfo : EIATTR_ANNOTATIONS
	.align		4
        /*00f4*/ 	.byte	0x04, 0x55
        /*00f6*/ 	.short	(.L_37 - .L_36)


	//   ....[0]....
.L_36:
        /*00f8*/ 	.word	0x00000001
        /*00fc*/ 	.byte	0x00, 0x06, 0x00, 0x00, 0x01, 0x00, 0x00, 0x00, 0x30, 0x06, 0x00, 0x00, 0x01, 0x00, 0x00, 0x00
        /* <DEDUP_REMOVED lines=1440> */
        /*5b0c*/ 	.byte	0x50, 0x94, 0x01, 0x00


	//----- nvinfo : EIATTR_VRC_CTA_INIT_COUNT
	.align		4
.L_37:
        /*5b10*/ 	.byte	0x02, 0x4a
	.zero		1
	.zero		1


	//----- nvinfo : EIATTR_EXIT_INSTR_OFFSETS
	.align		4
        /*5b14*/ 	.byte	0x04, 0x1c
        /*5b16*/ 	.short	(.L_39 - .L_38)


	//   ....[0]....
.L_38:
        /*5b18*/ 	.word	0x00019810


	//   ....[1]....
        /*5b1c*/ 	.word	0x00019830


	//----- nvinfo : EIATTR_REQNTID
	.align		4
.L_39:
        /*5b20*/ 	.byte	0x04, 0x10
        /*5b22*/ 	.short	(.L_41 - .L_40)
.L_40:
        /*5b24*/ 	.word	0x00000200
        /*5b28*/ 	.word	0x00000001
        /*5b2c*/ 	.word	0x00000001


	//----- nvinfo : EIATTR_CBANK_PARAM_SIZE
	.align		4
.L_41:
        /*5b30*/ 	.byte	0x03, 0x19
        /*5b32*/ 	.short	0x0050


	//----- nvinfo : EIATTR_PARAM_CBANK
	.align		4
        /*5b34*/ 	.byte	0x04, 0x0a
        /*5b36*/ 	.short	(.L_43 - .L_42)
	.align		4
.L_42:
        /*5b38*/ 	.word	index@(.nv.constant0.matmul_kernel)
        /*5b3c*/ 	.short	0x0380
        /*5b3e*/ 	.short	0x0050


	//----- nvinfo : EIATTR_SW_WAR
	.align		4
.L_43:
        /*5b40*/ 	.byte	0x04, 0x36
        /*5b42*/ 	.short	(.L_45 - .L_44)
.L_44:
        /*5b44*/ 	.word	0x00000008
.L_45:


//--------------------- .nv.compat                --------------------------
	.section	.nv.compat,"",@"SHT_CUDA_COMPAT_INFO"
	.align	4
        /*0000*/ 	.byte	0x02, 0x02, 0x02, 0x00, 0x02, 0x05, 0x05, 0x00, 0x02, 0x03, 0x00, 0x00, 0x02, 0x06, 0x01, 0x00


//--------------------- .nv.callgraph             --------------------------
	.section	.nv.callgraph,"",@"SHT_CUDA_CALLGRAPH"
	.align	4
	.sectionentsize	8
	.align		4
        /*0000*/ 	.word	0x00000000
	.align		4
        /*0004*/ 	.word	0xffffffff
	.align		4
        /*0008*/ 	.word	0x00000000
	.align		4
        /*000c*/ 	.word	0xfffffffe
	.align		4
        /*0010*/ 	.word	0x00000000
	.align		4
        /*0014*/ 	.word	0xfffffffd
	.align		4
        /*0018*/ 	.word	0x00000000
	.align		4
        /*001c*/ 	.word	0xfffffffc


//--------------------- .text.matmul_kernel       --------------------------
	.section	.text.matmul_kernel,"ax",@progbits
	.align	128
        .global         matmul_kernel
        .type           matmul_kernel,@function
        .size           matmul_kernel,(.L_x_4 - matmul_kernel)
        .other          matmul_kernel,@"STO_CUDA_ENTRY STV_DEFAULT"
matmul_kernel:
.text.matmul_kernel:
[----:B------:R-:W0:Y:S08]  /*0000*/  LDC R1, c[0x0][0x37c] ;  /* 0x0000df00ff017b82 */ /* 0x000e300000000800 */
[----:B------:R-:W1:Y:S01]  /*0010*/  LDC.64 R4, c[0x0][0x398] ;  /* 0x0000e600ff047b82 */ /* 0x000e620000000a00 */
[----:B------:R-:W2:Y:S01]  /*0020*/  S2R R14, SR_TID.X ;  /* 0x00000000000e7919 */ /* 0x000ea20000002100 */
[----:B------:R-:W3:Y:S01]  /*0030*/  LDCU UR4, c[0x0][0x3a0] ;  /* 0x00007400ff0477ac */ /* 0x000ee20008000800 */
[----:B0-----:R-:W-:Y:S01]  /*0040*/  VIADD R1, R1, 0xfffff180 ;  /* 0xfffff18001017836 */ /* 0x001fe20000000000 */
[----:B------:R-:W-:Y:S01]  /*0050*/  UMOV UR5, 0x400 ;  /* 0x0000040000057882 */ /* 0x000fe20000000000 */
[----:B------:R-:W0:Y:S03]  /*0060*/  LDCU.64 UR8, c[0x0][0x358] ;  /* 0x00006b00ff0877ac */ /* 0x000e260008000a00 */
[----:B------:R-:W4:Y:S01]  /*0070*/  S2UR UR6, SR_CgaCtaId ;  /* 0x00000000000679c3 */ /* 0x000f220000008800 */
[----:B------:R-:W0:Y:S01]  /*0080*/  LDCU UR7, c[0x0][0x3a0] ;  /* 0x00007400ff0777ac */ /* 0x000e220008000800 */
[----:B---3--:R-:W-:Y:S01]  /*0090*/  UIADD3 UR4, UPT, UPT, UR4, 0x3f, URZ ;  /* 0x0000003f04047890 */ /* 0x008fe2000fffe0ff */
[----:B-1----:R-:W-:-:S03]  /*00a0*/  VIADD R0, R5, 0xff ;  /* 0x000000ff05007836 */ /* 0x002fc60000000000 */
[----:B------:R-:W-:Y:S02]  /*00b0*/  UISETP.GT.AND UP0, UPT, UR4, 0x3f, UPT ;  /* 0x0000003f0400788c */ /* 0x000fe4000bf04270 */
[----:B------:R-:W-:Y:S01]  /*00c0*/  SHF.R.S32.HI R3, RZ, 0x1f, R0 ;  /* 0x0000001fff037819 */ /* 0x000fe20000011400 */
[----:B----4-:R-:W-:-:S03]  /*00d0*/  ULEA UR5, UR6, UR5, 0x18 ;  /* 0x0000000506057291 */ /* 0x010fc6000f8ec0ff */
[----:B------:R-:W-:-:S04]  /*00e0*/  LEA.HI R3, R3, R0, RZ, 0x8 ;  /* 0x0000000003037211 */ /* 0x000fc800078f40ff */
[----:B------:R-:W-:Y:S02]  /*00f0*/  SHF.R.S32.HI R0, RZ, 0x8, R3 ;  /* 0x00000008ff007819 */ /* 0x000fe40000011403 */
[----:B------:R-:W1:Y:S03]  /*0100*/  S2R R3, SR_CTAID.X ;  /* 0x0000000000037919 */ /* 0x000e660000002500 */
[----:B------:R-:W-:-:S05]  /*0110*/  IMAD.SHL.U32 R0, R0, 0x8, RZ ;  /* 0x0000000800007824 */ /* 0x000fca00078e00ff */
[-C--:B------:R-:W-:Y:S02]  /*0120*/  IABS R9, R0.reuse ;  /* 0x0000000000097213 */ /* 0x080fe40000000000 */
[----:B------:R-:W-:Y:S02]  /*0130*/  IABS R12, R0 ;  /* 0x00000000000c7213 */ /* 0x000fe40000000000 */
[----:B------:R-:W3:Y:S08]  /*0140*/  I2F.RP R2, R9 ;  /* 0x0000000900027306 */ /* 0x000ef00000209400 */
[----:B---3--:R-:W3:Y:S01]  /*0150*/  MUFU.RCP R2, R2 ;  /* 0x0000000200027308 */ /* 0x008ee20000001000 */
[----:B-1----:R-:W-:Y:S01]  /*0160*/  IABS R10, R3 ;  /* 0x00000003000a7213 */ /* 0x002fe20000000000 */
[----:B---3--:R-:W-:-:S02]  /*0170*/  VIADD R6, R2, 0xffffffe ;  /* 0x0ffffffe02067836 */ /* 0x008fc40000000000 */
[----:B------:R-:W-:-:S04]  /*0180*/  IMAD.MOV R2, RZ, RZ, -R12 ;  /* 0x000000ffff027224 */ /* 0x000fc800078e0a0c */
[----:B------:R1:W3:Y:S02]  /*0190*/  F2I.FTZ.U32.TRUNC.NTZ R7, R6 ;  /* 0x0000000600077305 */ /* 0x0002e4000021f000 */
[----:B-1----:R-:W-:Y:S02]  /*01a0*/  IMAD.MOV.U32 R6, RZ, RZ, RZ ;  /* 0x000000ffff067224 */ /* 0x002fe400078e00ff */
[----:B---3--:R-:W-:-:S04]  /*01b0*/  IMAD.MOV R8, RZ, RZ, -R7 ;  /* 0x000000ffff087224 */ /* 0x008fc800078e0a07 */
[----:B------:R-:W-:Y:S02]  /*01c0*/  IMAD R11, R8, R9, RZ ;  /* 0x00000009080b7224 */ /* 0x000fe400078e02ff */
[----:B------:R-:W-:Y:S02]  /*01d0*/  IMAD.MOV.U32 R8, RZ, RZ, R10 ;  /* 0x000000ffff087224 */ /* 0x000fe400078e000a */
[----:B------:R-:W-:-:S06]  /*01e0*/  IMAD.HI.U32 R7, R7, R11, R6 ;  /* 0x0000000b07077227 */ /* 0x000fcc00078e0006 */
[----:B------:R-:W-:-:S04]  /*01f0*/  IMAD.HI.U32 R7, R7, R8, RZ ;  /* 0x0000000807077227 */ /* 0x000fc800078e00ff */
[----:B------:R-:W-:-:S05]  /*0200*/  IMAD R2, R7, R2, R8 ;  /* 0x0000000207027224 */ /* 0x000fca00078e0208 */
[----:B------:R-:W-:-:S13]  /*0210*/  ISETP.GT.U32.AND P1, PT, R9, R2, PT ;  /* 0x000000020900720c */ /* 0x000fda0003f24070 */
[----:B------:R-:W-:Y:S02]  /*0220*/  @!P1 IMAD.IADD R2, R2, 0x1, -R9 ;  /* 0x0000000102029824 */ /* 0x000fe400078e0a09 */
[----:B------:R-:W-:Y:S01]  /*0230*/  @!P1 VIADD R7, R7, 0x1 ;  /* 0x0000000107079836 */ /* 0x000fe20000000000 */
[----:B------:R-:W-:Y:S02]  /*0240*/  ISETP.NE.AND P1, PT, R0, RZ, PT ;  /* 0x000000ff0000720c */ /* 0x000fe40003f25270 */
[----:B------:R-:W-:Y:S02]  /*0250*/  ISETP.GE.U32.AND P0, PT, R2, R9, PT ;  /* 0x000000090200720c */ /* 0x000fe40003f06070 */
[----:B------:R-:W-:-:S04]  /*0260*/  LOP3.LUT R2, R3, R0, RZ, 0x3c, !PT ;  /* 0x0000000003027212 */ /* 0x000fc800078e3cff */
[----:B------:R-:W-:Y:S01]  /*0270*/  ISETP.GE.AND P2, PT, R2, RZ, PT ;  /* 0x000000ff0200720c */ /* 0x000fe20003f46270 */
[----:B------:R-:W-:-:S06]  /*0280*/  VIADD R2, R4, 0xff ;  /* 0x000000ff04027836 */ /* 0x000fcc0000000000 */
[----:B------:R-:W-:-:S04]  /*0290*/  @P0 VIADD R7, R7, 0x1 ;  /* 0x0000000107070836 */ /* 0x000fc80000000000 */
[----:B------:R-:W-:Y:S01]  /*02a0*/  IMAD.MOV.U32 R6, RZ, RZ, R7 ;  /* 0x000000ffff067224 */ /* 0x000fe200078e0007 */
[----:B------:R-:W-:-:S03]  /*02b0*/  SHF.R.S32.HI R7, RZ, 0x1f, R2 ;  /* 0x0000001fff077819 */ /* 0x000fc60000011402 */
[----:B------:R-:W-:Y:S01]  /*02c0*/  @!P2 IMAD.MOV R6, RZ, RZ, -R6 ;  /* 0x000000ffff06a224 */ /* 0x000fe200078e0a06 */
[----:B------:R-:W-:Y:S02]  /*02d0*/  @!P1 LOP3.LUT R6, RZ, R0, RZ, 0x33, !PT ;  /* 0x00000000ff069212 */ /* 0x000fe400078e33ff */
[----:B------:R-:W-:-:S03]  /*02e0*/  LEA.HI R7, R7, R2, RZ, 0x8 ;  /* 0x0000000207077211 */ /* 0x000fc600078f40ff */
[----:B------:R-:W-:Y:S02]  /*02f0*/  IMAD.SHL.U32 R2, R6, 0x8, RZ ;  /* 0x0000000806027824 */ /* 0x000fe400078e00ff */
[----:B------:R-:W-:-:S03]  /*0300*/  IMAD.MOV R6, RZ, RZ, -R6 ;  /* 0x000000ffff067224 */ /* 0x000fc600078e0a06 */
[----:B------:R-:W-:Y:S01]  /*0310*/  LEA.HI.SX32 R7, R7, -R2, 0x18 ;  /* 0x8000000207077211 */ /* 0x000fe200078fc2ff */
[----:B------:R-:W-:Y:S02]  /*0320*/  IMAD R13, R0, R6, R3 ;  /* 0x00000006000d7224 */ /* 0x000fe400078e0203 */
[----:B------:R-:W-:Y:S01]  /*0330*/  IMAD.MOV.U32 R6, RZ, RZ, RZ ;  /* 0x000000ffff067224 */ /* 0x000fe200078e00ff */
[----:B------:R-:W-:-:S04]  /*0340*/  VIMNMX R8, PT, PT, R7, 0x8, PT ;  /* 0x0000000807087848 */ /* 0x000fc80003fe0100 */
[-C--:B------:R-:W-:Y:S02]  /*0350*/  IABS R10, R8.reuse ;  /* 0x00000008000a7213 */ /* 0x080fe40000000000 */
[----:B------:R-:W-:Y:S02]  /*0360*/  IABS R0, R8 ;  /* 0x0000000800007213 */ /* 0x000fe40000000000 */
[----:B------:R-:W1:Y:S08]  /*0370*/  I2F.RP R9, R10 ;  /* 0x0000000a00097306 */ /* 0x000e700000209400 */
[----:B-1----:R-:W1:Y:S02]  /*0380*/  MUFU.RCP R9, R9 ;  /* 0x0000000900097308 */ /* 0x002e640000001000 */
[----:B-1----:R-:W-:-:S06]  /*0390*/  VIADD R7, R9, 0xffffffe ;  /* 0x0ffffffe09077836 */ /* 0x002fcc0000000000 */
[----:B------:R-:W1:Y:S02]  /*03a0*/  F2I.FTZ.U32.TRUNC.NTZ R7, R7 ;  /* 0x0000000700077305 */ /* 0x000e64000021f000 */
[----:B-1----:R-:W-:-:S04]  /*03b0*/  IMAD.MOV R11, RZ, RZ, -R7 ;  /* 0x000000ffff0b7224 */ /* 0x002fc800078e0a07 */
[----:B------:R-:W-:Y:S01]  /*03c0*/  IMAD.MOV.U32 R3, RZ, RZ, R11 ;  /* 0x000000ffff037224 */ /* 0x000fe200078e000b */
[----:B------:R-:W-:-:S03]  /*03d0*/  IABS R11, R13 ;  /* 0x0000000d000b7213 */ /* 0x000fc60000000000 */
[----:B------:R-:W-:-:S04]  /*03e0*/  IMAD R3, R3, R10, RZ ;  /* 0x0000000a03037224 */ /* 0x000fc800078e02ff */
[----:B------:R-:W-:-:S04]  /*03f0*/  IMAD.HI.U32 R6, R7, R3, R6 ;  /* 0x0000000307067227 */ /* 0x000fc800078e0006 */
[----:B------:R-:W-:Y:S02]  /*0400*/  IMAD.MOV R3, RZ, RZ, -R0 ;  /* 0x000000ffff037224 */ /* 0x000fe400078e0a00 */
[----:B------:R-:W-:Y:S01]  /*0410*/  IMAD.HI.U32 R0, R6, R11, RZ ;  /* 0x0000000b06007227 */ /* 0x000fe200078e00ff */
[----:B--2---:R-:W-:-:S03]  /*0420*/  SHF.R.U32.HI R6, RZ, 0x8, R14 ;  /* 0x00000008ff067819 */ /* 0x004fc6000001160e */
[----:B------:R-:W-:Y:S01]  /*0430*/  IMAD R3, R0, R3, R11 ;  /* 0x0000000300037224 */ /* 0x000fe200078e020b */
[----:B------:R-:W-:-:S04]  /*0440*/  SGXT.U32 R16, R6, 0x1 ;  /* 0x000000010610781a */ /* 0x000fc80000000000 */
[----:B------:R-:W-:Y:S02]  /*0450*/  ISETP.GT.U32.AND P1, PT, R10, R3, PT ;  /* 0x000000030a00720c */ /* 0x000fe40003f24070 */
[C---:B------:R-:W-:Y:S02]  /*0460*/  LOP3.LUT R6, R16.reuse, 0xa, RZ, 0xfc, !PT ;  /* 0x0000000a10067812 */ /* 0x040fe400078efcff */
[C---:B------:R-:W-:Y:S02]  /*0470*/  LOP3.LUT R6, R16.reuse, 0x10, RZ, 0xfc, !PT ;  /* 0x0000001010067812 */ /* 0x040fe400078efcff */
[C---:B------:R-:W-:Y:S02]  /*0480*/  LOP3.LUT R6, R16.reuse, 0x16, RZ, 0xfc, !PT ;  /* 0x0000001610067812 */ /* 0x040fe400078efcff */
[C---:B------:R-:W-:Y:S02]  /*0490*/  LOP3.LUT R6, R16.reuse, 0x1c, RZ, 0xfc, !PT ;  /* 0x0000001c10067812 */ /* 0x040fe400078efcff */
[----:B------:R-:W-:-:S02]  /*04a0*/  LOP3.LUT R6, R16, 0x22, RZ, 0xfc, !PT ;  /* 0x0000002210067812 */ /* 0x000fc400078efcff */
[C---:B------:R-:W-:Y:S01]  /*04b0*/  LOP3.LUT R6, R16.reuse, 0x28, RZ, 0xfc, !PT ;  /* 0x0000002810067812 */ /* 0x040fe200078efcff */
[----:B------:R-:W-:Y:S01]  /*04c0*/  @!P1 IMAD.IADD R3, R3, 0x1, -R10 ;  /* 0x0000000103039824 */ /* 0x000fe200078e0a0a */
[----:B------:R-:W-:Y:S01]  /*04d0*/  LOP3.LUT R6, R16, 0x2e, RZ, 0xfc, !PT ;  /* 0x0000002e10067812 */ /* 0x000fe200078efcff */
[----:B------:R-:W-:Y:S01]  /*04e0*/  @!P1 VIADD R0, R0, 0x1 ;  /* 0x0000000100009836 */ /* 0x000fe20000000000 */
[----:B------:R-:W-:Y:S02]  /*04f0*/  ISETP.NE.AND P1, PT, R8, RZ, PT ;  /* 0x000000ff0800720c */ /* 0x000fe40003f25270 */
[----:B------:R-:W-:Y:S02]  /*0500*/  ISETP.GE.U32.AND P0, PT, R3, R10, PT ;  /* 0x0000000a0300720c */ /* 0x000fe40003f06070 */
[----:B------:R-:W-:Y:S02]  /*0510*/  LOP3.LUT R3, R13, R8, RZ, 0x3c, !PT ;  /* 0x000000080d037212 */ /* 0x000fe400078e3cff */
[----:B------:R-:W-:-:S02]  /*0520*/  LOP3.LUT R6, R16, 0x34, RZ, 0xfc, !PT ;  /* 0x0000003410067812 */ /* 0x000fc400078efcff */
[----:B------:R-:W-:Y:S02]  /*0530*/  ISETP.GE.AND P2, PT, R3, RZ, PT ;  /* 0x000000ff0300720c */ /* 0x000fe40003f46270 */
[----:B------:R-:W-:-:S05]  /*0540*/  LOP3.LUT R6, R16, 0x3a, RZ, 0xfc, !PT ;  /* 0x0000003a10067812 */ /* 0x000fca00078efcff */
[----:B------:R-:W-:-:S06]  /*0550*/  @P0 VIADD R0, R0, 0x1 ;  /* 0x0000000100000836 */ /* 0x000fcc0000000000 */
[----:B------:R-:W-:Y:S01]  /*0560*/  @!P2 IMAD.MOV R0, RZ, RZ, -R0 ;  /* 0x000000ffff00a224 */ /* 0x000fe200078e0a00 */
[----:B------:R-:W-:-:S05]  /*0570*/  @!P1 LOP3.LUT R0, RZ, R8, RZ, 0x33, !PT ;  /* 0x00000008ff009212 */ /* 0x000fca00078e33ff */
[----:B------:R-:W-:Y:S02]  /*0580*/  IMAD.MOV R3, RZ, RZ, -R0 ;  /* 0x000000ffff037224 */ /* 0x000fe400078e0a00 */
[----:B------:R-:W-:Y:S02]  /*0590*/  IMAD.SHL.U32 R12, R0, 0x100, RZ ;  /* 0x00000100000c7824 */ /* 0x000fe400078e00ff */
[----:B------:R-:W-:-:S04]  /*05a0*/  IMAD R3, R8, R3, R13 ;  /* 0x0000000308037224 */ /* 0x000fc800078e020d */
[----:B------:R-:W-:Y:S01]  /*05b0*/  IMAD.IADD R3, R2, 0x1, R3 ;  /* 0x0000000102037824 */ /* 0x000fe200078e0203 */
[----:B------:R-:W-:-:S05]  /*05c0*/  LOP3.LUT R2, R14, 0xff, RZ, 0xc0, !PT ;  /* 0x000000ff0e027812 */ /* 0x000fca00078ec0ff */
[----:B------:R-:W-:Y:S01]  /*05d0*/  IMAD R15, R3, 0x100, R2 ;  /* 0x00000100030f7824 */ /* 0x000fe200078e0202 */
[C---:B------:R-:W-:Y:S02]  /*05e0*/  LOP3.LUT R3, R16.reuse, 0x2, RZ, 0xfc, !PT ;  /* 0x0000000210037812 */ /* 0x040fe400078efcff */
[C---:B------:R-:W-:Y:S02]  /*05f0*/  LOP3.LUT R2, R16.reuse, 0x4, RZ, 0xfc, !PT ;  /* 0x0000000410027812 */ /* 0x040fe400078efcff */
[----:B------:R1:W-:Y:S01]  /*0600*/  STL [R1+0x68c], R15 ;  /* 0x00068c0f01007387 */ /* 0x0003e20000100800 */
[C---:B------:R-:W-:Y:S02]  /*0610*/  LOP3.LUT R3, R16.reuse, 0x6, RZ, 0xfc, !PT ;  /* 0x0000000610037812 */ /* 0x040fe400078efcff */
[C---:B------:R-:W-:Y:S01]  /*0620*/  LOP3.LUT R2, R16.reuse, 0x8, RZ, 0xfc, !PT ;  /* 0x0000000810027812 */ /* 0x040fe200078efcff */
[----:B------:R1:W-:Y:S01]  /*0630*/  STL [R1+0x27c], R12 ;  /* 0x00027c0c01007387 */ /* 0x0003e20000100800 */
[----:B------:R-:W-:-:S02]  /*0640*/  LOP3.LUT R3, R16, 0xc, RZ, 0xfc, !PT ;  /* 0x0000000c10037812 */ /* 0x000fc400078efcff */
[C---:B------:R-:W-:Y:S02]  /*0650*/  LOP3.LUT R2, R16.reuse, 0xe, RZ, 0xfc, !PT ;  /* 0x0000000e10027812 */ /* 0x040fe400078efcff */
[C---:B------:R-:W-:Y:S02]  /*0660*/  LOP3.LUT R3, R16.reuse, 0x12, RZ, 0xfc, !PT ;  /* 0x0000001210037812 */ /* 0x040fe400078efcff */
[C---:B------:R-:W-:Y:S02]  /*0670*/  LOP3.LUT R2, R16.reuse, 0x14, RZ, 0xfc, !PT ;  /* 0x0000001410027812 */ /* 0x040fe400078efcff */
[C---:B------:R-:W-:Y:S02]  /*0680*/  LOP3.LUT R3, R16.reuse, 0x18, RZ, 0xfc, !PT ;  /* 0x0000001810037812 */ /* 0x040fe400078efcff */
[C---:B------:R-:W-:Y:S02]  /*0690*/  LOP3.LUT R2, R16.reuse, 0x1a, RZ, 0xfc, !PT ;  /* 0x0000001a10027812 */ /* 0x040fe400078efcff */
        /* <DEDUP_REMOVED lines=11> */
[----:B------:R-:W-:Y:S01]  /*0750*/  LOP3.LUT R2, R16, 0x3e, RZ, 0xfc, !PT ;  /* 0x0000003e10027812 */ /* 0x000fe200078efcff */
[----:B01----:R-:W-:Y:S06]  /*0760*/  BRA.U UP0, `(.L_x_0) ;  /* 0x0000000900147547 */ /* 0x003fec000b800000 */
[C---:B------:R-:W-:Y:S01]  /*0770*/  IMAD.SHL.U32 R3, R14.reuse, 0x10, RZ ;  /* 0x000000100e037824 */ /* 0x040fe200078e00ff */
[----:B------:R-:W-:Y:S01]  /*0780*/  CS2R R24, SRZ ;  /* 0x0000000000187805 */ /* 0x000fe2000001ff00 */
[C---:B------:R-:W-:Y:S01]  /*0790*/  IMAD.SHL.U32 R2, R14.reuse, 0x2, RZ ;  /* 0x000000020e027824 */ /* 0x040fe200078e00ff */
[----:B------:R-:W-:Y:S01]  /*07a0*/  CS2R R26, SRZ ;  /* 0x00000000001a7805 */ /* 0x000fe2000001ff00 */
[----:B------:R-:W-:Y:S01]  /*07b0*/  IMAD.SHL.U32 R0, R14, 0x8, RZ ;  /* 0x000000080e007824 */ /* 0x000fe200078e00ff */
[----:B------:R0:W-:Y:S04]  /*07c0*/  STL [R1+0x5e8], R3 ;  /* 0x0005e80301007387 */ /* 0x0001e80000100800 */
[----:B------:R0:W-:Y:S04]  /*07d0*/  STL [R1+0x688], R2 ;  /* 0x0006880201007387 */ /* 0x0001e80000100800 */
[----:B------:R0:W-:Y:S04]  /*07e0*/  STL [R1+0x10], RZ ;  /* 0x000010ff01007387 */ /* 0x0001e80000100800 */
[----:B------:R0:W-:Y:S04]  /*07f0*/  STL [R1+0x5e4], R0 ;  /* 0x0005e40001007387 */ /* 0x0001e80000100800 */
[----:B------:R0:W-:Y:S04]  /*0800*/  STL [R1+0x14], RZ ;  /* 0x000014ff01007387 */ /* 0x0001e80000100800 */
        /* <DEDUP_REMOVED lines=118> */
[----:B------:R0:W-:Y:S04]  /*0f70*/  STL [R1], RZ ;  /* 0x000000ff01007387 */ /* 0x0001e80000100800 */
[----:B------:R0:W-:Y:S04]  /*0f80*/  STL [R1+0x4], RZ ;  /* 0x000004ff01007387 */ /* 0x0001e80000100800 */
[----:B------:R0:W-:Y:S04]  /*0f90*/  STL [R1+0x8], RZ ;  /* 0x000008ff01007387 */ /* 0x0001e80000100800 */
[----:B------:R0:W-:Y:S01]  /*0fa0*/  STL [R1+0xc], RZ ;  /* 0x00000cff01007387 */ /* 0x0001e20000100800 */
[----:B------:R-:W-:Y:S05]  /*0fb0*/  BRA `(.L_x_1) ;  /* 0x000000fc00ac7947 */ /* 0x000fea0003800000 */
.L_x_0:
[----:B------:R-:W-:Y:S01]  /*0fc0*/  IABS R10, R4 ;  /* 0x00000004000a7213 */ /* 0x000fe20000000000 */
[----:B------:R-:W-:Y:S01]  /*0fd0*/  IMAD.MOV.U32 R6, RZ, RZ, RZ ;  /* 0x000000ffff067224 */ /* 0x000fe200078e00ff */
[----:B------:R-:W-:Y:S01]  /*0fe0*/  IABS R3, R5 ;  /* 0x0000000500037213 */ /* 0x000fe20000000000 */
[----:B------:R0:W-:Y:S01]  /*0ff0*/  STL [R1+0x6b0], R5 ;  /* 0x0006b00501007387 */ /* 0x0001e20000100800 */
[----:B------:R-:W1:Y:S01]  /*1000*/  I2F.RP R0, R10 ;  /* 0x0000000a00007306 */ /* 0x000e620000209400 */
[----:B------:R-:W-:Y:S01]  /*1010*/  ISETP.GE.AND P2, PT, R15, RZ, PT ;  /* 0x000000ff0f00720c */ /* 0x000fe20003f46270 */
[----:B------:R-:W2:Y:S01]  /*1020*/  LDCU UR11, c[0x0][0x3a4] ;  /* 0x00007480ff0b77ac */ /* 0x000ea20008000800 */
[----:B------:R-:W-:Y:S01]  /*1030*/  ISETP.NE.AND P1, PT, R4, RZ, PT ;  /* 0x000000ff0400720c */ /* 0x000fe20003f25270 */
[----:B------:R-:W3:Y:S04]  /*1040*/  LDCU UR10, c[0x0][0x3b0] ;  /* 0x00007600ff0a77ac */ /* 0x000ee80008000800 */
[----:B------:R-:W4:Y:S01]  /*1050*/  I2F.RP R8, R3 ;  /* 0x0000000300087306 */ /* 0x000f220000209400 */
[----:B------:R-:W5:Y:S07]  /*1060*/  LDCU.128 UR12, c[0x0][0x380] ;  /* 0x00007000ff0c77ac */ /* 0x000f6e0008000c00 */
[----:B-1----:R-:W1:Y:S08]  /*1070*/  MUFU.RCP R0, R0 ;  /* 0x0000000000007308 */ /* 0x002e700000001000 */
[----:B----4-:R-:W4:Y:S01]  /*1080*/  MUFU.RCP R8, R8 ;  /* 0x0000000800087308 */ /* 0x010f220000001000 */
[----:B-1----:R-:W-:-:S07]  /*1090*/  VIADD R0, R0, 0xffffffe ;  /* 0x0ffffffe00007836 */ /* 0x002fce0000000000 */
[----:B------:R-:W1:Y:S01]  /*10a0*/  F2I.FTZ.U32.TRUNC.NTZ R7, R0 ;  /* 0x0000000000077305 */ /* 0x000e62000021f000 */
[----:B----4-:R-:W-:-:S07]  /*10b0*/  VIADD R8, R8, 0xffffffe ;  /* 0x0ffffffe08087836 */ /* 0x010fce0000000000 */
[----:B------:R4:W0:Y:S01]  /*10c0*/  F2I.FTZ.U32.TRUNC.NTZ R9, R8 ;  /* 0x0000000800097305 */ /* 0x000822000021f000 */
[----:B-1----:R-:W-:Y:S02]  /*10d0*/  IMAD.MOV R0, RZ, RZ, -R7 ;  /* 0x000000ffff007224 */ /* 0x002fe400078e0a07 */
[----:B----4-:R-:W-:Y:S02]  /*10e0*/  IMAD.MOV.U32 R8, RZ, RZ, RZ ;  /* 0x000000ffff087224 */ /* 0x010fe400078e00ff */
[----:B------:R-:W-:Y:S01]  /*10f0*/  IMAD R2, R0, R10, RZ ;  /* 0x0000000a00027224 */ /* 0x000fe200078e02ff */
[----:B------:R-:W-:-:S03]  /*1100*/  IABS R0, R15 ;  /* 0x0000000f00007213 */ /* 0x000fc60000000000 */
[----:B------:R-:W-:Y:S01]  /*1110*/  IMAD.HI.U32 R2, R7, R2, R6 ;  /* 0x0000000207027227 */ /* 0x000fe200078e0006 */
[----:B------:R-:W-:-:S05]  /*1120*/  LEA.HI R6, R14, R12, RZ, 0x1a ;  /* 0x0000000c0e067211 */ /* 0x000fca00078fd0ff */
[----:B------:R-:W-:-:S04]  /*1130*/  IMAD.HI.U32 R2, R2, R0, RZ ;  /* 0x0000000002027227 */ /* 0x000fc800078e00ff */
[----:B------:R-:W-:Y:S02]  /*1140*/  IMAD.MOV R2, RZ, RZ, -R2 ;  /* 0x000000ffff027224 */ /* 0x000fe400078e0a02 */
[----:B------:R-:W-:Y:S02]  /*1150*/  VIADD R7, R6, 0xf8 ;  /* 0x000000f806077836 */ /* 0x000fe40000000000 */
[----:B------:R-:W-:Y:S02]  /*1160*/  IMAD R2, R10, R2, R0 ;  /* 0x000000020a027224 */ /* 0x000fe400078e0200 */
[----:B0-----:R-:W-:Y:S01]  /*1170*/  IMAD.MOV R0, RZ, RZ, -R9 ;  /* 0x000000ffff007224 */ /* 0x001fe200078e0a09 */
[----:B------:R-:W-:Y:S01]  /*1180*/  IABS R11, R7 ;  /* 0x00000007000b7213 */ /* 0x000fe20000000000 */
[----:B------:R-:W-:Y:S01]  /*1190*/  VIADD R29, R6, 0xe8 ;  /* 0x000000e8061d7836 */ /* 0x000fe20000000000 */
[----:B------:R-:W-:Y:S01]  /*11a0*/  ISETP.GT.U32.AND P0, PT, R10, R2, PT ;  /* 0x000000020a00720c */ /* 0x000fe20003f04070 */
[----:B------:R-:W-:Y:S01]  /*11b0*/  IMAD R0, R0, R3, RZ ;  /* 0x0000000300007224 */ /* 0x000fe200078e02ff */
[----:B------:R-:W-:Y:S01]  /*11c0*/  ISETP.GE.AND P5, PT, R7, RZ, PT ;  /* 0x000000ff0700720c */ /* 0x000fe20003fa6270 */
[----:B------:R-:W-:-:S02]  /*11d0*/  VIADD R13, R6, 0xd8 ;  /* 0x000000d8060d7836 */ /* 0x000fc40000000000 */
[----:B------:R-:W-:Y:S01]  /*11e0*/  IMAD.HI.U32 R0, R9, R0, R8 ;  /* 0x0000000009007227 */ /* 0x000fe200078e0008 */
[----:B------:R-:W-:Y:S02]  /*11f0*/  SHF.R.U32.HI R9, RZ, 0x6, R14 ;  /* 0x00000006ff097819 */ /* 0x000fe4000001160e */
[----:B------:R-:W-:Y:S02]  /*1200*/  ISETP.GE.AND P4, PT, R13, RZ, PT ;  /* 0x000000ff0d00720c */ /* 0x000fe40003f86270 */
[----:B------:R-:W-:Y:S01]  /*1210*/  SGXT.U32 R9, R9, 0x3 ;  /* 0x000000030909781a */ /* 0x000fe20000000000 */
[----:B------:R-:W-:Y:S01]  /*1220*/  IMAD.HI.U32 R8, R0, R11, RZ ;  /* 0x0000000b00087227 */ /* 0x000fe200078e00ff */
[----:B------:R-:W-:-:S03]  /*1230*/  IABS R13, R13 ;  /* 0x0000000d000d7213 */ /* 0x000fc60000000000 */
[----:B------:R-:W-:Y:S02]  /*1240*/  @!P0 IMAD.IADD R2, R2, 0x1, -R10 ;  /* 0x0000000102028824 */ /* 0x000fe400078e0a0a */
[----:B------:R-:W-:Y:S02]  /*1250*/  IMAD.MOV R8, RZ, RZ, -R8 ;  /* 0x000000ffff087224 */ /* 0x000fe400078e0a08 */
[----:B------:R-:W-:Y:S01]  /*1260*/  IMAD.HI.U32 R7, R0, R13, RZ ;  /* 0x0000000d00077227 */ /* 0x000fe200078e00ff */
[----:B------:R-:W-:-:S03]  /*1270*/  ISETP.GT.U32.AND P0, PT, R10, R2, PT ;  /* 0x000000020a00720c */ /* 0x000fc60003f04070 */
[----:B------:R-:W-:Y:S01]  /*1280*/  IMAD R19, R3, R8, R11 ;  /* 0x0000000803137224 */ /* 0x000fe200078e020b */
[----:B------:R-:W-:Y:S01]  /*1290*/  LOP3.LUT R11, R12, R9, RZ, 0xfc, !PT ;  /* 0x000000090c0b7212 */ /* 0x000fe200078efcff */
[----:B------:R-:W-:-:S03]  /*12a0*/  IMAD.MOV R7, RZ, RZ, -R7 ;  /* 0x000000ffff077224 */ /* 0x000fc600078e0a07 */
[----:B------:R-:W-:Y:S01]  /*12b0*/  LOP3.LUT R14, R11, 0xf0, RZ, 0xfc, !PT ;  /* 0x000000f00b0e7812 */ /* 0x000fe200078efcff */
[----:B------:R-:W-:Y:S01]  /*12c0*/  IMAD R13, R3, R7, R13 ;  /* 0x00000007030d7224 */ /* 0x000fe200078e020d */
[----:B------:R-:W-:Y:S01]  /*12d0*/  LOP3.LUT R9, R11, 0xe0, RZ, 0xfc, !PT ;  /* 0x000000e00b097812 */ /* 0x000fe200078efcff */
[----:B------:R-:W-:Y:S01]  /*12e0*/  VIADD R7, R6, 0xb8 ;  /* 0x000000b806077836 */ /* 0x000fe20000000000 */
[----:B------:R-:W-:Y:S01]  /*12f0*/  ISETP.GT.U32.AND P3, PT, R3, R19, PT ;  /* 0x000000130300720c */ /* 0x000fe20003f64070 */
[----:B------:R-:W-:Y:S01]  /*1300*/  @!P0 IMAD.IADD R2, R2, 0x1, -R10 ;  /* 0x0000000102028824 */ /* 0x000fe200078e0a0a */
[----:B------:R-:W-:Y:S02]  /*1310*/  IABS R10, R14 ;  /* 0x0000000e000a7213 */ /* 0x000fe40000000000 */
[----:B------:R-:W-:Y:S01]  /*1320*/  ISETP.GE.AND P0, PT, R29, RZ, PT ;  /* 0x000000ff1d00720c */ /* 0x000fe20003f06270 */
[----:B------:R-:W-:Y:S01]  /*1330*/  @!P2 IMAD.MOV R2, RZ, RZ, -R2 ;  /* 0x000000ffff02a224 */ /* 0x000fe200078e0a02 */
[----:B------:R-:W-:Y:S01]  /*1340*/  IABS R29, R29 ;  /* 0x0000001d001d7213 */ /* 0x000fe20000000000 */
[----:B------:R-:W-:Y:S01]  /*1350*/  IMAD.HI.U32 R16, R0, R10, RZ ;  /* 0x0000000a00107227 */ /* 0x000fe200078e00ff */
[----:B------:R-:W-:-:S02]  /*1360*/  IABS R12, R9 ;  /* 0x00000009000c7213 */ /* 0x000fc40000000000 */
[----:B------:R-:W-:Y:S01]  /*1370*/  @!P1 LOP3.LUT R2, RZ, R4, RZ, 0x33, !PT ;  /* 0x00000004ff029212 */ /* 0x000fe200078e33ff */
[C---:B------:R-:W-:Y:S01]  /*1380*/  IMAD.HI.U32 R15, R0.reuse, R29, RZ ;  /* 0x0000001d000f7227 */ /* 0x040fe200078e00ff */
[----:B------:R-:W-:Y:S02]  /*1390*/  LOP3.LUT R4, R11, 0xd0, RZ, 0xfc, !PT ;  /* 0x000000d00b047812 */ /* 0x000fe400078efcff */
[----:B------:R-:W-:Y:S01]  /*13a0*/  IABS R17, R7 ;  /* 0x0000000700117213 */ /* 0x000fe20000000000 */
[----:B------:R-:W-:Y:S01]  /*13b0*/  IMAD.MOV R16, RZ, RZ, -R16 ;  /* 0x000000ffff107224 */ /* 0x000fe200078e0a10 */
[----:B------:R-:W-:Y:S01]  /*13c0*/  IABS R21, R4 ;  /* 0x0000000400157213 */ /* 0x000fe20000000000 */
[----:B------:R-:W-:Y:S01]  /*13d0*/  IMAD.MOV R15, RZ, RZ, -R15 ;  /* 0x000000ffff0f7224 */ /* 0x000fe200078e0a0f */
[----:B------:R-:W-:Y:S01]  /*13e0*/  STL [R1+0x6a4], R2 ;  /* 0x0006a40201007387 */ /* 0x000fe20000100800 */
[----:B------:R-:W-:Y:S02]  /*13f0*/  IMAD R10, R3, R16, R10 ;  /* 0x00000010030a7224 */ /* 0x000fe400078e020a */
[----:B------:R-:W-:-:S03]  /*1400*/  IMAD.HI.U32 R8, R0, R12, RZ ;  /* 0x0000000c00087227 */ /* 0x000fc600078e00ff */
[C---:B------:R-:W-:Y:S01]  /*1410*/  ISETP.GT.U32.AND P6, PT, R3.reuse, R10, PT ;  /* 0x0000000a0300720c */ /* 0x040fe20003fc4070 */
[----:B------:R-:W-:Y:S02]  /*1420*/  IMAD R29, R3, R15, R29 ;  /* 0x0000000f031d7224 */ /* 0x000fe400078e021d */
[----:B------:R-:W-:Y:S02]  /*1430*/  IMAD.MOV R8, RZ, RZ, -R8 ;  /* 0x000000ffff087224 */ /* 0x000fe400078e0a08 */
[----:B------:R-:W-:Y:S01]  /*1440*/  @!P3 IMAD.IADD R19, R19, 0x1, -R3 ;  /* 0x000000011313b824 */ /* 0x000fe200078e0a03 */
[C---:B------:R-:W-:Y:S01]  /*1450*/  ISETP.GT.U32.AND P1, PT, R3.reuse, R29, PT ;  /* 0x0000001d0300720c */ /* 0x040fe20003f24070 */
[C---:B------:R-:W-:Y:S01]  /*1460*/  IMAD R12, R3.reuse, R8, R12 ;  /* 0x00000008030c7224 */ /* 0x040fe200078e020c */
[----:B------:R-:W-:Y:S01]  /*1470*/  ISETP.GT.U32.AND P3, PT, R3, R13, PT ;  /* 0x0000000d0300720c */ /* 0x000fe20003f64070 */
[----:B------:R-:W-:Y:S01]  /*1480*/  VIADD R16, R6, 0xc8 ;  /* 0x000000c806107836 */ /* 0x000fe20000000000 */
[----:B------:R-:W-:Y:S01]  /*1490*/  LOP3.LUT R8, R11, 0xc0, RZ, 0xfc, !PT ;  /* 0x000000c00b087812 */ /* 0x000fe200078efcff */
[----:B------:R-:W-:Y:S01]  /*14a0*/  IMAD.HI.U32 R22, R0, R21, RZ ;  /* 0x0000001500167227 */ /* 0x000fe200078e00ff */
[----:B------:R-:W-:-:S02]  /*14b0*/  ISETP.GT.U32.AND P2, PT, R3, R12, PT ;  /* 0x0000000c0300720c */ /* 0x000fc40003f44070 */
[----:B------:R-:W-:Y:S01]  /*14c0*/  IABS R15, R16 ;  /* 0x00000010000f7213 */ /* 0x000fe20000000000 */
[--C-:B------:R-:W-:Y:S01]  /*14d0*/  @!P6 IMAD.IADD R10, R10, 0x1, -R3.reuse ;  /* 0x000000010a0ae824 */ /* 0x100fe200078e0a03 */
[----:B------:R-:W-:Y:S01]  /*14e0*/  ISETP.GT.U32.AND P6, PT, R3, R19, PT ;  /* 0x000000130300720c */ /* 0x000fe20003fc4070 */
[----:B------:R-:W-:Y:S01]  /*14f0*/  IMAD.MOV R22, RZ, RZ, -R22 ;  /* 0x000000ffff167224 */ /* 0x000fe200078e0a16 */
[----:B------:R-:W-:Y:S01]  /*1500*/  IABS R18, R8 ;  /* 0x0000000800127213 */ /* 0x000fe20000000000 */
[----:B------:R-:W-:Y:S01]  /*1510*/  @!P1 IMAD.IADD R29, R29, 0x1, -R3 ;  /* 0x000000011d1d9824 */ /* 0x000fe200078e0a03 */
[----:B------:R-:W-:Y:S01]  /*1520*/  ISETP.GT.U32.AND P1, PT, R3, R10, PT ;  /* 0x0000000a0300720c */ /* 0x000fe20003f24070 */
[----:B------:R-:W-:-:S04]  /*1530*/  IMAD.HI.U32 R20, R0, R15, RZ ;  /* 0x0000000f00147227 */ /* 0x000fc800078e00ff */
[--C-:B------:R-:W-:Y:S01]  /*1540*/  @!P2 IMAD.IADD R12, R12, 0x1, -R3.reuse ;  /* 0x000000010c0ca824 */ /* 0x100fe200078e0a03 */
[----:B------:R-:W-:Y:S01]  /*1550*/  ISETP.GE.AND P2, PT, R14, RZ, PT ;  /* 0x000000ff0e00720c */ /* 0x000fe20003f46270 */
[--C-:B------:R-:W-:Y:S01]  /*1560*/  @!P3 IMAD.IADD R13, R13, 0x1, -R3.reuse ;  /* 0x000000010d0db824 */ /* 0x100fe200078e0a03 */
[----:B------:R-:W-:Y:S01]  /*1570*/  ISETP.GT.U32.AND P3, PT, R3, R29, PT ;  /* 0x0000001d0300720c */ /* 0x000fe20003f64070 */
[----:B------:R-:W-:Y:S01]  /*1580*/  @!P6 IMAD.IADD R19, R19, 0x1, -R3 ;  /* 0x000000011313e824 */ /* 0x000fe200078e0a03 */
[C---:B------:R-:W-:Y:S01]  /*1590*/  ISETP.GT.U32.AND P6, PT, R3.reuse, R12, PT ;  /* 0x0000000c0300720c */ /* 0x040fe20003fc4070 */
[----:B------:R-:W-:Y:S02]  /*15a0*/  IMAD.MOV R20, RZ, RZ, -R20 ;  /* 0x000000ffff147224 */ /* 0x000fe400078e0a14 */
[C---:B------:R-:W-:Y:S02]  /*15b0*/  IMAD R14, R3.reuse, R22, R21 ;  /* 0x00000016030e7224 */ /* 0x040fe400078e0215 */
[----:B------:R-:W-:Y:S01]  /*15c0*/  @!P1 IMAD.IADD R10, R10, 0x1, -R3 ;  /* 0x000000010a0a9824 */ /* 0x000fe200078e0a03 */
[----:B------:R-:W-:Y:S01]  /*15d0*/  ISETP.GT.U32.AND P1, PT, R3, R13, PT ;  /* 0x0000000d0300720c */ /* 0x000fe20003f24070 */
[----:B------:R-:W-:-:S02]  /*15e0*/  IMAD.MOV.U32 R23, RZ, RZ, R19 ;  /* 0x000000ffff177224 */ /* 0x000fc400078e0013 */
[----:B------:R-:W-:Y:S02]  /*15f0*/  IMAD R15, R3, R20, R15 ;  /* 0x00000014030f7224 */ /* 0x000fe400078e020f */
[----:B------:R-:W-:-:S04]  /*1600*/  IMAD.HI.U32 R20, R0, R18, RZ ;  /* 0x0000001200147227 */ /* 0x000fc800078e00ff */
[----:B------:R-:W-:Y:S02]  /*1610*/  IMAD.MOV.U32 R5, RZ, RZ, R10 ;  /* 0x000000ffff057224 */ /* 0x000fe400078e000a */
[----:B------:R-:W-:Y:S01]  /*1620*/  @!P5 IMAD.MOV R23, RZ, RZ, -R23 ;  /* 0x000000ffff17d224 */ /* 0x000fe200078e0a17 */
[C---:B------:R-:W-:Y:S01]  /*1630*/  ISETP.GT.U32.AND P5, PT, R3.reuse, R14, PT ;  /* 0x0000000e0300720c */ /* 0x040fe20003fa4070 */
[----:B------:R-:W-:Y:S02]  /*1640*/  IMAD.MOV R20, RZ, RZ, -R20 ;  /* 0x000000ffff147224 */ /* 0x000fe400078e0a14 */
[----:B------:R-:W-:Y:S01]  /*1650*/  @!P2 IMAD.MOV R5, RZ, RZ, -R5 ;  /* 0x000000ffff05a224 */ /* 0x000fe200078e0a05 */
[----:B------:R-:W-:Y:S01]  /*1660*/  ISETP.GE.AND P2, PT, R16, RZ, PT ;  /* 0x000000ff1000720c */ /* 0x000fe20003f46270 */
[----:B------:R-:W-:Y:S01]  /*1670*/  IMAD R16, R3, R20, R18 ;  /* 0x0000001403107224 */ /* 0x000fe200078e0212 */
[----:B------:R-:W-:Y:S01]  /*1680*/  STL [R1+0x4], R23 ;  /* 0x0000041701007387 */ /* 0x000fe20000100800 */
[----:B------:R-:W-:-:S02]  /*1690*/  @!P1 IMAD.IADD R13, R13, 0x1, -R3 ;  /* 0x000000010d0d9824 */ /* 0x000fc400078e0a03 */
[--C-:B------:R-:W-:Y:S01]  /*16a0*/  @!P6 IMAD.IADD R12, R12, 0x1, -R3.reuse ;  /* 0x000000010c0ce824 */ /* 0x100fe200078e0a03 */
[----:B------:R-:W-:Y:S01]  /*16b0*/  ISETP.GT.U32.AND P1, PT, R3, R16, PT ;  /* 0x000000100300720c */ /* 0x000fe20003f24070 */
[----:B------:R-:W-:Y:S01]  /*16c0*/  IMAD.HI.U32 R10, R0, R17, RZ ;  /* 0x00000011000a7227 */ /* 0x000fe200078e00ff */
[----:B------:R-:W-:Y:S01]  /*16d0*/  ISETP.GE.AND P6, PT, R7, RZ, PT ;  /* 0x000000ff0700720c */ /* 0x000fe20003fc6270 */
[----:B------:R-:W-:Y:S01]  /*16e0*/  STL [R1], R5 ;  /* 0x0000000501007387 */ /* 0x000fe20000100800 */
[----:B------:R-:W-:Y:S01]  /*16f0*/  LOP3.LUT R7, R11, 0xb0, RZ, 0xfc, !PT ;  /* 0x000000b00b077812 */ /* 0x000fe200078efcff */
[--C-:B------:R-:W-:Y:S01]  /*1700*/  @!P5 IMAD.IADD R14, R14, 0x1, -R3.reuse ;  /* 0x000000010e0ed824 */ /* 0x100fe200078e0a03 */
[----:B------:R-:W-:Y:S01]  /*1710*/  ISETP.GE.AND P5, PT, R9, RZ, PT ;  /* 0x000000ff0900720c */ /* 0x000fe20003fa6270 */
[----:B------:R-:W-:Y:S01]  /*1720*/  @!P3 IMAD.IADD R29, R29, 0x1, -R3 ;  /* 0x000000011d1db824 */ /* 0x000fe200078e0a03 */
[C---:B------:R-:W-:Y:S01]  /*1730*/  ISETP.GT.U32.AND P3, PT, R3.reuse, R15, PT ;  /* 0x0000000f0300720c */ /* 0x040fe20003f64070 */
[----:B------:R-:W-:Y:S01]  /*1740*/  IMAD.MOV R10, RZ, RZ, -R10 ;  /* 0x000000ffff0a7224 */ /* 0x000fe200078e0a0a */
[----:B------:R-:W-:Y:S01]  /*1750*/  IABS R18, R7 ;  /* 0x0000000700127213 */ /* 0x000fe20000000000 */
[----:B------:R-:W-:Y:S01]  /*1760*/  @!P0 IMAD.MOV R29, RZ, RZ, -R29 ;  /* 0x000000ffff1d8224 */ /* 0x000fe200078e0a1d */
[----:B------:R-:W-:Y:S01]  /*1770*/  ISETP.GT.U32.AND P0, PT, R3, R14, PT ;  /* 0x0000000e0300720c */ /* 0x000fe20003f04070 */
[----:B------:R-:W-:-:S02]  /*1780*/  @!P1 IMAD.IADD R16, R16, 0x1, -R3 ;  /* 0x0000000110109824 */ /* 0x000fc400078e0a03 */
[----:B------:R-:W-:Y:S01]  /*1790*/  IMAD R17, R3, R10, R17 ;  /* 0x0000000a03117224 */ /* 0x000fe200078e0211 */
[----:B------:R-:W-:Y:S01]  /*17a0*/  STL [R1+0x6a8], R29 ;  /* 0x0006a81d01007387 */ /* 0x000fe20000100800 */
[----:B------:R-:W-:-:S04]  /*17b0*/  IMAD.HI.U32 R10, R0, R18, RZ ;  /* 0x00000012000a7227 */ /* 0x000fc800078e00ff */
[----:B------:R-:W-:Y:S01]  /*17c0*/  @!P5 IMAD.MOV R12, RZ, RZ, -R12 ;  /* 0x000000ffff0cd224 */ /* 0x000fe200078e0a0c */
[----:B------:R-:W-:Y:S01]  /*17d0*/  ISETP.GT.U32.AND P5, PT, R3, R16, PT ;  /* 0x000000100300720c */ /* 0x000fe20003fa4070 */
[----:B------:R-:W-:Y:S02]  /*17e0*/  IMAD.MOV R10, RZ, RZ, -R10 ;  /* 0x000000ffff0a7224 */ /* 0x000fe400078e0a0a */
[----:B------:R-:W-:Y:S01]  /*17f0*/  @!P3 IMAD.IADD R15, R15, 0x1, -R3 ;  /* 0x000000010f0fb824 */ /* 0x000fe200078e0a03 */
[----:B------:R0:W-:Y:S01]  /*1800*/  STL [R1+0x6ac], R12 ;  /* 0x0006ac0c01007387 */ /* 0x0001e20000100800 */
[C---:B------:R-:W-:Y:S02]  /*1810*/  IMAD R18, R3.reuse, R10, R18 ;  /* 0x0000000a03127224 */ /* 0x040fe400078e0212 */
[----:B------:R-:W-:Y:S01]  /*1820*/  VIADD R9, R6, 0xa8 ;  /* 0x000000a806097836 */ /* 0x000fe20000000000 */
[C---:B------:R-:W-:Y:S01]  /*1830*/  ISETP.GT.U32.AND P3, PT, R3.reuse, R15, PT ;  /* 0x0000000f0300720c */ /* 0x040fe20003f64070 */
[----:B------:R-:W-:Y:S01]  /*1840*/  @!P4 IMAD.MOV R13, RZ, RZ, -R13 ;  /* 0x000000ffff0dc224 */ /* 0x000fe200078e0a0d */
[C---:B------:R-:W-:Y:S01]  /*1850*/  ISETP.GT.U32.AND P4, PT, R3.reuse, R17, PT ;  /* 0x000000110300720c */ /* 0x040fe20003f84070 */
[--C-:B------:R-:W-:Y:S01]  /*1860*/  @!P0 IMAD.IADD R14, R14, 0x1, -R3.reuse ;  /* 0x000000010e0e8824 */ /* 0x100fe200078e0a03 */
[----:B------:R-:W-:Y:S01]  /*1870*/  IABS R21, R9 ;  /* 0x0000000900157213 */ /* 0x000fe20000000000 */
[----:B------:R-:W-:Y:S01]  /*1880*/  @!P5 IMAD.IADD R16, R16, 0x1, -R3 ;  /* 0x000000011010d824 */ /* 0x000fe200078e0a03 */
[----:B------:R-:W-:Y:S01]  /*1890*/  ISETP.GT.U32.AND P5, PT, R3, R18, PT ;  /* 0x000000120300720c */ /* 0x000fe20003fa4070 */
[----:B------:R-:W-:Y:S01]  /*18a0*/  VIADD R10, R6, 0x98 ;  /* 0x00000098060a7836 */ /* 0x000fe20000000000 */
[----:B------:R-:W-:Y:S01]  /*18b0*/  ISETP.GE.AND P1, PT, R9, RZ, PT ;  /* 0x000000ff0900720c */ /* 0x000fe20003f26270 */
[----:B------:R-:W-:Y:S01]  /*18c0*/  IMAD.HI.U32 R9, R0, R21, RZ ;  /* 0x0000001500097227 */ /* 0x000fe200078e00ff */
[----:B------:R-:W-:Y:S01]  /*18d0*/  ISETP.GE.AND P0, PT, R4, RZ, PT ;  /* 0x000000ff0400720c */ /* 0x000fe20003f06270 */
[----:B------:R-:W-:Y:S01]  /*18e0*/  STL [R1+0x6b4], R13 ;  /* 0x0006b40d01007387 */ /* 0x000fe20000100800 */
[C---:B------:R-:W-:Y:S01]  /*18f0*/  LOP3.LUT R4, R11.reuse, 0xa0, RZ, 0xfc, !PT ;  /* 0x000000a00b047812 */ /* 0x040fe200078efcff */
[----:B------:R-:W-:Y:S01]  /*1900*/  IMAD.MOV R9, RZ, RZ, -R9 ;  /* 0x000000ffff097224 */ /* 0x000fe200078e0a09 */
[----:B0-----:R-:W-:Y:S01]  /*1910*/  LOP3.LUT R12, R11, 0x10, RZ, 0xfc, !PT ;  /* 0x000000100b0c7812 */ /* 0x001fe200078efcff */
[--C-:B------:R-:W-:Y:S01]  /*1920*/  @!P3 IMAD.IADD R15, R15, 0x1, -R3.reuse ;  /* 0x000000010f0fb824 */ /* 0x100fe200078e0a03 */
[----:B------:R-:W-:Y:S01]  /*1930*/  ISETP.GE.AND P3, PT, R8, RZ, PT ;  /* 0x000000ff0800720c */ /* 0x000fe20003f66270 */
[--C-:B------:R-:W-:Y:S01]  /*1940*/  @!P4 IMAD.IADD R17, R17, 0x1, -R3.reuse ;  /* 0x000000011111c824 */ /* 0x100fe200078e0a03 */
[----:B------:R-:W-:Y:S01]  /*1950*/  IABS R20, R4 ;  /* 0x0000000400147213 */ /* 0x000fe20000000000 */
[----:B------:R-:W-:Y:S01]  /*1960*/  @!P5 IMAD.IADD R18, R18, 0x1, -R3 ;  /* 0x000000011212d824 */ /* 0x000fe200078e0a03 */
[----:B------:R-:W-:Y:S01]  /*1970*/  ISETP.GE.AND P4, PT, R10, RZ, PT ;  /* 0x000000ff0a00720c */ /* 0x000fe20003f86270 */
[C---:B------:R-:W-:Y:S01]  /*1980*/  IMAD R21, R3.reuse, R9, R21 ;  /* 0x0000000903157224 */ /* 0x040fe200078e0215 */
[----:B------:R-:W-:Y:S01]  /*1990*/  IABS R10, R10 ;  /* 0x0000000a000a7213 */ /* 0x000fe20000000000 */
[C---:B------:R-:W-:Y:S01]  /*19a0*/  IMAD.HI.U32 R19, R0.reuse, R20, RZ ;  /* 0x0000001400137227 */ /* 0x040fe200078e00ff */
[----:B------:R-:W-:Y:S01]  /*19b0*/  ISETP.GT.U32.AND P5, PT, R3, R18, PT ;  /* 0x000000120300720c */ /* 0x000fe20003fa4070 */
[----:B------:R-:W0:Y:S01]  /*19c0*/  S2R R29, SR_TID.X ;  /* 0x00000000001d7919 */ /* 0x000e220000002100 */
[----:B------:R-:W-:Y:S01]  /*19d0*/  LOP3.LUT R8, R11, 0x90, RZ, 0xfc, !PT ;  /* 0x000000900b087812 */ /* 0x000fe200078efcff */
[----:B------:R-:W-:Y:S01]  /*19e0*/  @!P0 IMAD.MOV R14, RZ, RZ, -R14 ;  /* 0x000000ffff0e8224 */ /* 0x000fe200078e0a0e */
[C---:B------:R-:W-:Y:S01]  /*19f0*/  ISETP.GT.U32.AND P0, PT, R3.reuse, R17, PT ;  /* 0x000000110300720c */ /* 0x040fe20003f04070 */
[----:B------:R-:W-:Y:S01]  /*1a00*/  @!P2 IMAD.MOV R15, RZ, RZ, -R15 ;  /* 0x000000ffff0fa224 */ /* 0x000fe200078e0a0f */
[----:B------:R-:W-:Y:S01]  /*1a10*/  ISETP.GT.U32.AND P2, PT, R3, R21, PT ;  /* 0x000000150300720c */ /* 0x000fe20003f44070 */
[----:B------:R-:W-:Y:S01]  /*1a20*/  IMAD.MOV R19, RZ, RZ, -R19 ;  /* 0x000000ffff137224 */ /* 0x000fe200078e0a13 */
[----:B------:R-:W-:Y:S01]  /*1a30*/  IABS R9, R8 ;  /* 0x0000000800097213 */ /* 0x000fe20000000000 */
[----:B------:R-:W-:Y:S01]  /*1a40*/  IMAD.HI.U32 R22, R0, R10, RZ ;  /* 0x0000000a00167227 */ /* 0x000fe200078e00ff */
[----:B------:R-:W-:Y:S03]  /*1a50*/  STL [R1+0x6b8], R14 ;  /* 0x0006b80e01007387 */ /* 0x000fe60000100800 */
[----:B------:R-:W-:Y:S01]  /*1a60*/  @!P3 IMAD.MOV R16, RZ, RZ, -R16 ;  /* 0x000000ffff10b224 */ /* 0x000fe200078e0a10 */
[----:B------:R-:W-:Y:S01]  /*1a70*/  ISETP.GE.AND P3, PT, R7, RZ, PT ;  /* 0x000000ff0700720c */ /* 0x000fe20003f66270 */
[----:B------:R-:W-:Y:S01]  /*1a80*/  IMAD R20, R3, R19, R20 ;  /* 0x0000001303147224 */ /* 0x000fe200078e0214 */
[----:B------:R1:W-:Y:S01]  /*1a90*/  STL [R1+0x6bc], R15 ;  /* 0x0006bc0f01007387 */ /* 0x0003e20000100800 */
[----:B------:R-:W-:-:S02]  /*1aa0*/  IMAD.MOV R7, RZ, RZ, -R22 ;  /* 0x000000ffff077224 */ /* 0x000fc400078e0a16 */
[--C-:B------:R-:W-:Y:S01]  /*1ab0*/  @!P5 IMAD.IADD R18, R18, 0x1, -R3.reuse ;  /* 0x000000011212d824 */ /* 0x100fe200078e0a03 */
[----:B------:R-:W-:Y:S01]  /*1ac0*/  ISETP.GT.U32.AND P5, PT, R3, R20, PT ;  /* 0x000000140300720c */ /* 0x000fe20003fa4070 */
[--C-:B------:R-:W-:Y:S01]  /*1ad0*/  @!P0 IMAD.IADD R17, R17, 0x1, -R3.reuse ;  /* 0x0000000111118824 */ /* 0x100fe200078e0a03 */
[----:B------:R-:W-:Y:S01]  /*1ae0*/  ISETP.GE.AND P0, PT, R4, RZ, PT ;  /* 0x000000ff0400720c */ /* 0x000fe20003f06270 */
[----:B------:R-:W-:Y:S01]  /*1af0*/  IMAD R10, R3, R7, R10 ;  /* 0x00000007030a7224 */ /* 0x000fe200078e020a */
[----:B------:R-:W-:Y:S01]  /*1b00*/  STL [R1+0x6c0], R16 ;  /* 0x0006c01001007387 */ /* 0x000fe20000100800 */
[----:B------:R-:W-:Y:S01]  /*1b10*/  @!P2 IMAD.IADD R21, R21, 0x1, -R3 ;  /* 0x000000011515a824 */ /* 0x000fe200078e0a03 */
[----:B-1----:R-:W-:Y:S01]  /*1b20*/  LOP3.LUT R15, R11, 0x30, RZ, 0xfc, !PT ;  /* 0x000000300b0f7812 */ /* 0x002fe200078efcff */
[----:B------:R-:W-:Y:S01]  /*1b30*/  @!P6 IMAD.MOV R17, RZ, RZ, -R17 ;  /* 0x000000ffff11e224 */ /* 0x000fe200078e0a11 */
[C---:B------:R-:W-:Y:S01]  /*1b40*/  ISETP.GT.U32.AND P6, PT, R3.reuse, R10, PT ;  /* 0x0000000a0300720c */ /* 0x040fe20003fc4070 */
[----:B------:R-:W-:Y:S01]  /*1b50*/  IMAD.HI.U32 R7, R0, R9, RZ ;  /* 0x0000000900077227 */ /* 0x000fe200078e00ff */
[----:B------:R-:W-:-:S02]  /*1b60*/  ISETP.GT.U32.AND P2, PT, R3, R21, PT ;  /* 0x000000150300720c */ /* 0x000fc40003f44070 */
[----:B------:R-:W-:Y:S01]  /*1b70*/  STL [R1+0x6c4], R17 ;  /* 0x0006c41101007387 */ /* 0x000fe20000100800 */
[----:B------:R-:W-:Y:S02]  /*1b80*/  IMAD.MOV R7, RZ, RZ, -R7 ;  /* 0x000000ffff077224 */ /* 0x000fe400078e0a07 */
[----:B------:R-:W-:Y:S02]  /*1b90*/  @!P5 IMAD.IADD R20, R20, 0x1, -R3 ;  /* 0x000000011414d824 */ /* 0x000fe400078e0a03 */
[----:B------:R-:W-:Y:S02]  /*1ba0*/  VIADD R4, R6, 0x88 ;  /* 0x0000008806047836 */ /* 0x000fe40000000000 */
[C---:B------:R-:W-:Y:S01]  /*1bb0*/  IMAD R9, R3.reuse, R7, R9 ;  /* 0x0000000703097224 */ /* 0x040fe200078e0209 */
[----:B------:R-:W-:Y:S01]  /*1bc0*/  ISETP.GT.U32.AND P5, PT, R3, R20, PT ;  /* 0x000000140300720c */ /* 0x000fe20003fa4070 */
[--C-:B------:R-:W-:Y:S01]  /*1bd0*/  @!P6 IMAD.IADD R10, R10, 0x1, -R3.reuse ;  /* 0x000000010a0ae824 */ /* 0x100fe200078e0a03 */
[----:B------:R-:W-:Y:S01]  /*1be0*/  IABS R22, R4 ;  /* 0x0000000400167213 */ /* 0x000fe20000000000 */
[----:B------:R-:W-:Y:S01]  /*1bf0*/  @!P2 IMAD.IADD R21, R21, 0x1, -R3 ;  /* 0x000000011515a824 */ /* 0x000fe200078e0a03 */
[----:B------:R-:W-:Y:S01]  /*1c00*/  ISETP.GT.U32.AND P2, PT, R3, R9, PT ;  /* 0x000000090300720c */ /* 0x000fe20003f44070 */
[----:B------:R-:W-:Y:S01]  /*1c10*/  @!P3 IMAD.MOV R18, RZ, RZ, -R18 ;  /* 0x000000ffff12b224 */ /* 0x000fe200078e0a12 */
[----:B------:R-:W-:Y:S01]  /*1c20*/  LOP3.LUT R7, R11, 0x80, RZ, 0xfc, !PT ;  /* 0x000000800b077812 */ /* 0x000fe200078efcff */
[----:B------:R-:W-:Y:S01]  /*1c30*/  IMAD.HI.U32 R23, R0, R22, RZ ;  /* 0x0000001600177227 */ /* 0x000fe200078e00ff */
[----:B------:R-:W-:-:S02]  /*1c40*/  ISETP.GT.U32.AND P6, PT, R3, R10, PT ;  /* 0x0000000a0300720c */ /* 0x000fc40003fc4070 */
[----:B------:R-:W-:Y:S01]  /*1c50*/  ISETP.GE.AND P3, PT, R4, RZ, PT ;  /* 0x000000ff0400720c */ /* 0x000fe20003f66270 */
[----:B------:R-:W-:Y:S01]  /*1c60*/  IMAD.MOV R23, RZ, RZ, -R23 ;  /* 0x000000ffff177224 */ /* 0x000fe200078e0a17 */
[----:B------:R-:W-:Y:S01]  /*1c70*/  IABS R4, R7 ;  /* 0x0000000700047213 */ /* 0x000fe20000000000 */
[----:B------:R-:W-:Y:S02]  /*1c80*/  IMAD.MOV.U32 R2, RZ, RZ, R21 ;  /* 0x000000ffff027224 */ /* 0x000fe400078e0015 */
[----:B------:R-:W-:Y:S01]  /*1c90*/  @!P5 IMAD.IADD R20, R20, 0x1, -R3 ;  /* 0x000000011414d824 */ /* 0x000fe200078e0a03 */
[----:B------:R-:W-:Y:S01]  /*1ca0*/  ISETP.GE.AND P5, PT, R8, RZ, PT ;  /* 0x000000ff0800720c */ /* 0x000fe20003fa6270 */
[----:B------:R-:W-:-:S04]  /*1cb0*/  IMAD.HI.U32 R21, R0, R4, RZ ;  /* 0x0000000400157227 */ /* 0x000fc800078e00ff */
[----:B------:R-:W-:Y:S02]  /*1cc0*/  @!P2 IMAD.IADD R9, R9, 0x1, -R3 ;  /* 0x000000010909a824 */ /* 0x000fe400078e0a03 */
[----:B------:R-:W-:Y:S01]  /*1cd0*/  IMAD R8, R3, R23, R22 ;  /* 0x0000001703087224 */ /* 0x000fe200078e0216 */
[----:B------:R-:W-:Y:S01]  /*1ce0*/  LOP3.LUT R22, R11, 0x70, RZ, 0xfc, !PT ;  /* 0x000000700b167812 */ /* 0x000fe200078efcff */
[----:B------:R-:W-:Y:S01]  /*1cf0*/  @!P1 IMAD.MOV R2, RZ, RZ, -R2 ;  /* 0x000000ffff029224 */ /* 0x000fe200078e0a02 */
[C---:B------:R-:W-:Y:S01]  /*1d00*/  ISETP.GT.U32.AND P2, PT, R3.reuse, R9, PT ;  /* 0x000000090300720c */ /* 0x040fe20003f44070 */
[----:B------:R-:W-:Y:S02]  /*1d10*/  VIADD R19, R6, 0x78 ;  /* 0x0000007806137836 */ /* 0x000fe40000000000 */
[----:B------:R-:W-:Y:S01]  /*1d20*/  IMAD.MOV R21, RZ, RZ, -R21 ;  /* 0x000000ffff157224 */ /* 0x000fe200078e0a15 */
[----:B------:R1:W-:Y:S01]  /*1d30*/  STL [R1+0x14], R2 ;  /* 0x0000140201007387 */ /* 0x0003e20000100800 */
[----:B------:R-:W-:Y:S01]  /*1d40*/  @!P6 IMAD.IADD R10, R10, 0x1, -R3 ;  /* 0x000000010a0ae824 */ /* 0x000fe200078e0a03 */
[----:B------:R-:W-:Y:S01]  /*1d50*/  ISETP.GT.U32.AND P6, PT, R3, R8, PT ;  /* 0x000000080300720c */ /* 0x000fe20003fc4070 */
[----:B------:R-:W-:Y:S01]  /*1d60*/  IMAD.MOV.U32 R5, RZ, RZ, R20 ;  /* 0x000000ffff057224 */ /* 0x000fe200078e0014 */
[----:B------:R-:W-:Y:S01]  /*1d70*/  ISETP.GE.AND P1, PT, R19, RZ, PT ;  /* 0x000000ff1300720c */ /* 0x000fe20003f26270 */
[----:B------:R-:W-:Y:S01]  /*1d80*/  IMAD R4, R3, R21, R4 ;  /* 0x0000001503047224 */ /* 0x000fe200078e0204 */
[----:B------:R-:W-:Y:S01]  /*1d90*/  IABS R19, R19 ;  /* 0x0000001300137213 */ /* 0x000fe20000000000 */
[----:B------:R-:W-:Y:S01]  /*1da0*/  @!P0 IMAD.MOV R5, RZ, RZ, -R5 ;  /* 0x000000ffff058224 */ /* 0x000fe200078e0a05 */
[----:B------:R-:W-:Y:S01]  /*1db0*/  ISETP.GE.AND P0, PT, R7, RZ, PT ;  /* 0x000000ff0700720c */ /* 0x000fe20003f06270 */
[----:B------:R-:W-:Y:S01]  /*1dc0*/  @!P2 IMAD.IADD R9, R9, 0x1, -R3 ;  /* 0x000000010909a824 */ /* 0x000fe200078e0a03 */
[----:B------:R-:W-:Y:S01]  /*1dd0*/  IABS R20, R22 ;  /* 0x0000001600147213 */ /* 0x000fe20000000000 */
[----:B-1----:R-:W-:Y:S01]  /*1de0*/  IMAD.MOV.U32 R2, RZ, RZ, R10 ;  /* 0x000000ffff027224 */ /* 0x002fe200078e000a */
[----:B------:R1:W-:Y:S01]  /*1df0*/  STL [R1+0x20], R5 ;  /* 0x0000200501007387 */ /* 0x0003e20000100800 */
[----:B------:R-:W-:-:S04]  /*1e00*/  IMAD.HI.U32 R7, R0, R19, RZ ;  /* 0x0000001300077227 */ /* 0x000fc800078e00ff */
[----:B------:R-:W-:Y:S01]  /*1e10*/  @!P4 IMAD.MOV R2, RZ, RZ, -R2 ;  /* 0x000000ffff02c224 */ /* 0x000fe200078e0a02 */
[C---:B------:R-:W-:Y:S01]  /*1e20*/  ISETP.GT.U32.AND P4, PT, R3.reuse, R4, PT ;  /* 0x000000040300720c */ /* 0x040fe20003f84070 */
[----:B------:R-:W-:Y:S02]  /*1e30*/  IMAD.MOV R7, RZ, RZ, -R7 ;  /* 0x000000ffff077224 */ /* 0x000fe400078e0a07 */
[----:B------:R-:W-:Y:S01]  /*1e40*/  @!P6 IMAD.IADD R8, R8, 0x1, -R3 ;  /* 0x000000010808e824 */ /* 0x000fe200078e0a03 */
[----:B------:R4:W-:Y:S01]  /*1e50*/  STL [R1+0x34], R2 ;  /* 0x0000340201007387 */ /* 0x0009e20000100800 */
[----:B------:R-:W-:Y:S01]  /*1e60*/  IMAD R19, R3, R7, R19 ;  /* 0x0000000703137224 */ /* 0x000fe200078e0213 */
[----:B------:R-:W-:Y:S01]  /*1e70*/  LOP3.LUT R7, R11, 0x60, RZ, 0xfc, !PT ;  /* 0x000000600b077812 */ /* 0x000fe200078efcff */
[----:B------:R-:W-:Y:S01]  /*1e80*/  VIADD R21, R6, 0x68 ;  /* 0x0000006806157836 */ /* 0x000fe20000000000 */
[----:B------:R-:W-:Y:S01]  /*1e90*/  ISETP.GT.U32.AND P6, PT, R3, R8, PT ;  /* 0x000000080300720c */ /* 0x000fe20003fc4070 */
[----:B------:R-:W-:Y:S01]  /*1ea0*/  IMAD.HI.U32 R10, R0, R20, RZ ;  /* 0x00000014000a7227 */ /* 0x000fe200078e00ff */
[----:B-1----:R-:W-:-:S02]  /*1eb0*/  LOP3.LUT R5, R11, 0x20, RZ, 0xfc, !PT ;  /* 0x000000200b057812 */ /* 0x002fc400078efcff */
[----:B------:R-:W-:Y:S01]  /*1ec0*/  ISETP.GE.AND P2, PT, R21, RZ, PT ;  /* 0x000000ff1500720c */ /* 0x000fe20003f46270 */
[----:B------:R-:W-:Y:S01]  /*1ed0*/  @!P4 IMAD.IADD R4, R4, 0x1, -R3 ;  /* 0x000000010404c824 */ /* 0x000fe200078e0a03 */
[----:B------:R-:W-:Y:S01]  /*1ee0*/  IABS R21, R21 ;  /* 0x0000001500157213 */ /* 0x000fe20000000000 */
[----:B----4-:R-:W-:Y:S02]  /*1ef0*/  IMAD.MOV.U32 R2, RZ, RZ, R9 ;  /* 0x000000ffff027224 */ /* 0x010fe400078e0009 */
[----:B------:R-:W-:Y:S01]  /*1f00*/  IMAD.MOV R10, RZ, RZ, -R10 ;  /* 0x000000ffff0a7224 */ /* 0x000fe200078e0a0a */
[C---:B------:R-:W-:Y:S01]  /*1f10*/  ISETP.GT.U32.AND P4, PT, R3.reuse, R4, PT ;  /* 0x000000040300720c */ /* 0x040fe20003f84070 */
[----:B------:R-:W-:Y:S01]  /*1f20*/  @!P5 IMAD.MOV R2, RZ, RZ, -R2 ;  /* 0x000000ffff02d224 */ /* 0x000fe200078e0a02 */
[----:B------:R-:W-:Y:S01]  /*1f30*/  ISETP.GT.U32.AND P5, PT, R3, R19, PT ;  /* 0x000000130300720c */ /* 0x000fe20003fa4070 */
[----:B------:R-:W-:Y:S01]  /*1f40*/  @!P6 IMAD.IADD R8, R8, 0x1, -R3 ;  /* 0x000000010808e824 */ /* 0x000fe200078e0a03 */
[----:B------:R-:W-:Y:S01]  /*1f50*/  ISETP.GE.AND P6, PT, R22, RZ, PT ;  /* 0x000000ff1600720c */ /* 0x000fe20003fc6270 */
[----:B------:R-:W-:Y:S01]  /*1f60*/  IMAD.HI.U32 R9, R0, R21, RZ ;  /* 0x0000001500097227 */ /* 0x000fe200078e00ff */
[----:B------:R1:W-:Y:S01]  /*1f70*/  STL [R1+0x38], R2 ;  /* 0x0000380201007387 */ /* 0x0003e20000100800 */
[----:B------:R-:W-:-:S02]  /*1f80*/  IABS R22, R7 ;  /* 0x0000000700167213 */ /* 0x000fc40000000000 */
[C---:B------:R-:W-:Y:S02]  /*1f90*/  IMAD R20, R3.reuse, R10, R20 ;  /* 0x0000000a03147224 */ /* 0x040fe400078e0214 */
[----:B------:R-:W-:Y:S02]  /*1fa0*/  IMAD.MOV R9, RZ, RZ, -R9 ;  /* 0x000000ffff097224 */ /* 0x000fe400078e0a09 */
[--C-:B------:R-:W-:Y:S01]  /*1fb0*/  @!P4 IMAD.IADD R4, R4, 0x1, -R3.reuse ;  /* 0x000000010404c824 */ /* 0x100fe200078e0a03 */
[----:B------:R-:W-:Y:S01]  /*1fc0*/  ISETP.GT.U32.AND P4, PT, R3, R20, PT ;  /* 0x000000140300720c */ /* 0x000fe20003f84070 */
[----:B------:R-:W-:Y:S02]  /*1fd0*/  @!P5 IMAD.IADD R19, R19, 0x1, -R3 ;  /* 0x000000011313d824 */ /* 0x000fe400078e0a03 */
[----:B-1----:R-:W-:Y:S02]  /*1fe0*/  IMAD.MOV.U32 R2, RZ, RZ, R8 ;  /* 0x000000ffff027224 */ /* 0x002fe400078e0008 */
[----:B------:R-:W-:-:S02]  /*1ff0*/  IMAD R21, R3, R9, R21 ;  /* 0x0000000903157224 */ /* 0x000fc400078e0215 */
[----:B------:R-:W-:Y:S01]  /*2000*/  @!P3 IMAD.MOV R2, RZ, RZ, -R2 ;  /* 0x000000ffff02b224 */ /* 0x000fe200078e0a02 */
[----:B------:R-:W-:Y:S01]  /*2010*/  ISETP.GT.U32.AND P3, PT, R3, R19, PT ;  /* 0x000000130300720c */ /* 0x000fe20003f64070 */
[----:B------:R-:W-:-:S03]  /*2020*/  IMAD.HI.U32 R9, R0, R22, RZ ;  /* 0x0000001600097227 */ /* 0x000fc600078e00ff */
[----:B------:R1:W-:Y:S01]  /*2030*/  STL [R1+0x28], R2 ;  /* 0x0000280201007387 */ /* 0x0003e20000100800 */
[----:B------:R-:W-:Y:S02]  /*2040*/  IMAD.MOV R9, RZ, RZ, -R9 ;  /* 0x000000ffff097224 */ /* 0x000fe400078e0a09 */
[----:B------:R-:W-:Y:S02]  /*2050*/  VIADD R23, R6, 0x58 ;  /* 0x0000005806177836 */ /* 0x000fe40000000000 */
[----:B------:R-:W-:Y:S02]  /*2060*/  IMAD R22, R3, R9, R22 ;  /* 0x0000000903167224 */ /* 0x000fe400078e0216 */
[--C-:B------:R-:W-:Y:S01]  /*2070*/  @!P4 IMAD.IADD R20, R20, 0x1, -R3.reuse ;  /* 0x000000011414c824 */ /* 0x100fe200078e0a03 */
[----:B------:R-:W-:Y:S01]  /*2080*/  ISETP.GE.AND P5, PT, R23, RZ, PT ;  /* 0x000000ff1700720c */ /* 0x000fe20003fa6270 */
[----:B------:R-:W-:Y:S01]  /*2090*/  @!P3 IMAD.IADD R19, R19, 0x1, -R3 ;  /* 0x000000011313b824 */ /* 0x000fe200078e0a03 */
[C---:B------:R-:W-:Y:S01]  /*20a0*/  ISETP.GT.U32.AND P3, PT, R3.reuse, R22, PT ;  /* 0x000000160300720c */ /* 0x040fe20003f64070 */
[----:B-1----:R-:W-:Y:S01]  /*20b0*/  IMAD.MOV.U32 R2, RZ, RZ, R4 ;  /* 0x000000ffff027224 */ /* 0x002fe200078e0004 */
[C---:B------:R-:W-:Y:S01]  /*20c0*/  ISETP.GT.U32.AND P4, PT, R3.reuse, R20, PT ;  /* 0x000000140300720c */ /* 0x040fe20003f84070 */
[----:B------:R-:W-:Y:S01]  /*20d0*/  VIADD R9, R6, 0x48 ;  /* 0x0000004806097836 */ /* 0x000fe20000000000 */
[----:B------:R-:W-:Y:S01]  /*20e0*/  IABS R23, R23 ;  /* 0x0000001700177213 */ /* 0x000fe20000000000 */
[----:B------:R-:W-:Y:S01]  /*20f0*/  @!P0 IMAD.MOV R2, RZ, RZ, -R2 ;  /* 0x000000ffff028224 */ /* 0x000fe200078e0a02 */
[----:B------:R-:W-:Y:S01]  /*2100*/  ISETP.GT.U32.AND P0, PT, R3, R21, PT ;  /* 0x000000150300720c */ /* 0x000fe20003f04070 */
[----:B------:R-:W-:Y:S01]  /*2110*/  @!P1 IMAD.MOV R19, RZ, RZ, -R19 ;  /* 0x000000ffff139224 */ /* 0x000fe200078e0a13 */
[----:B------:R-:W-:Y:S01]  /*2120*/  LOP3.LUT R4, R11, 0x50, RZ, 0xfc, !PT ;  /* 0x000000500b047812 */ /* 0x000fe200078efcff */
[----:B------:R-:W-:Y:S01]  /*2130*/  IMAD.HI.U32 R8, R0, R23, RZ ;  /* 0x0000001700087227 */ /* 0x000fe200078e00ff */
[----:B------:R-:W-:-:S02]  /*2140*/  IABS R25, R9 ;  /* 0x0000000900197213 */ /* 0x000fc40000000000 */
[----:B------:R-:W-:Y:S01]  /*2150*/  IABS R24, R4 ;  /* 0x0000000400187213 */ /* 0x000fe20000000000 */
[--C-:B------:R-:W-:Y:S02]  /*2160*/  @!P3 IMAD.IADD R22, R22, 0x1, -R3.reuse ;  /* 0x000000011616b824 */ /* 0x100fe400078e0a03 */
[----:B------:R-:W-:Y:S02]  /*2170*/  IMAD.MOV R8, RZ, RZ, -R8 ;  /* 0x000000ffff087224 */ /* 0x000fe400078e0a08 */
[--C-:B------:R-:W-:Y:S01]  /*2180*/  @!P4 IMAD.IADD R20, R20, 0x1, -R3.reuse ;  /* 0x000000011414c824 */ /* 0x100fe200078e0a03 */
[----:B------:R-:W-:Y:S01]  /*2190*/  ISETP.GT.U32.AND P3, PT, R3, R22, PT ;  /* 0x000000160300720c */ /* 0x000fe20003f64070 */
[----:B------:R-:W-:Y:S01]  /*21a0*/  @!P0 IMAD.IADD R21, R21, 0x1, -R3 ;  /* 0x0000000115158824 */ /* 0x000fe200078e0a03 */
[----:B------:R-:W-:Y:S01]  /*21b0*/  ISETP.GE.AND P4, PT, R9, RZ, PT ;  /* 0x000000ff0900720c */ /* 0x000fe20003f86270 */
[C---:B------:R-:W-:Y:S02]  /*21c0*/  IMAD R23, R3.reuse, R8, R23 ;  /* 0x0000000803177224 */ /* 0x040fe400078e0217 */
[----:B------:R-:W-:Y:S01]  /*21d0*/  IMAD.HI.U32 R8, R0, R24, RZ ;  /* 0x0000001800087227 */ /* 0x000fe200078e00ff */
[----:B------:R-:W-:-:S02]  /*21e0*/  ISETP.GT.U32.AND P0, PT, R3, R21, PT ;  /* 0x000000150300720c */ /* 0x000fc40003f04070 */
[----:B------:R-:W-:Y:S01]  /*21f0*/  ISETP.GT.U32.AND P1, PT, R3, R23, PT ;  /* 0x000000170300720c */ /* 0x000fe20003f24070 */
[----:B------:R-:W-:Y:S01]  /*2200*/  @!P6 IMAD.MOV R20, RZ, RZ, -R20 ;  /* 0x000000ffff14e224 */ /* 0x000fe200078e0a14 */
[----:B------:R-:W-:Y:S01]  /*2210*/  ISETP.GE.AND P6, PT, R7, RZ, PT ;  /* 0x000000ff0700720c */ /* 0x000fe20003fc6270 */
[----:B------:R-:W-:-:S04]  /*2220*/  IMAD.HI.U32 R9, R0, R25, RZ ;  /* 0x0000001900097227 */ /* 0x000fc800078e00ff */
[----:B------:R-:W-:Y:S02]  /*2230*/  IMAD.MOV R8, RZ, RZ, -R8 ;  /* 0x000000ffff087224 */ /* 0x000fe400078e0a08 */
[----:B------:R-:W-:Y:S02]  /*2240*/  IMAD.MOV R9, RZ, RZ, -R9 ;  /* 0x000000ffff097224 */ /* 0x000fe400078e0a09 */
[----:B------:R-:W-:Y:S01]  /*2250*/  @!P0 IMAD.IADD R21, R21, 0x1, -R3 ;  /* 0x0000000115158824 */ /* 0x000fe200078e0a03 */
[----:B------:R-:W-:Y:S01]  /*2260*/  ISETP.GE.AND P0, PT, R4, RZ, PT ;  /* 0x000000ff0400720c */ /* 0x000fe20003f06270 */
[----:B------:R-:W-:Y:S01]  /*2270*/  IMAD R24, R3, R8, R24 ;  /* 0x0000000803187224 */ /* 0x000fe200078e0218 */
[----:B------:R-:W-:Y:S01]  /*2280*/  LOP3.LUT R8, R11, 0x40, RZ, 0xfc, !PT ;  /* 0x000000400b087812 */ /* 0x000fe200078efcff */
[C---:B------:R-:W-:Y:S01]  /*2290*/  IMAD R25, R3.reuse, R9, R25 ;  /* 0x0000000903197224 */ /* 0x040fe200078e0219 */
[----:B------:R-:W-:Y:S01]  /*22a0*/  IABS R4, R15 ;  /* 0x0000000f00047213 */ /* 0x000fe20000000000 */
[----:B------:R-:W-:Y:S01]  /*22b0*/  @!P3 IMAD.IADD R22, R22, 0x1, -R3 ;  /* 0x000000011616b824 */ /* 0x000fe200078e0a03 */
[----:B------:R-:W-:Y:S01]  /*22c0*/  IABS R7, R8 ;  /* 0x0000000800077213 */ /* 0x000fe20000000000 */
[----:B------:R-:W-:Y:S01]  /*22d0*/  @!P2 IMAD.MOV R21, RZ, RZ, -R21 ;  /* 0x000000ffff15a224 */ /* 0x000fe200078e0a15 */
[C---:B------:R-:W-:Y:S01]  /*22e0*/  ISETP.GT.U32.AND P2, PT, R3.reuse, R24, PT ;  /* 0x000000180300720c */ /* 0x040fe20003f44070 */
[----:B------:R-:W-:Y:S01]  /*22f0*/  @!P6 IMAD.MOV R22, RZ, RZ, -R22 ;  /* 0x000000ffff16e224 */ /* 0x000fe200078e0a16 */
[----:B------:R-:W-:Y:S01]  /*2300*/  ISETP.GT.U32.AND P6, PT, R3, R25, PT ;  /* 0x000000190300720c */ /* 0x000fe20003fc4070 */
[----:B------:R-:W-:-:S02]  /*2310*/  VIADD R9, R6, 0x38 ;  /* 0x0000003806097836 */ /* 0x000fc40000000000 */
[--C-:B------:R-:W-:Y:S02]  /*2320*/  @!P1 IMAD.IADD R23, R23, 0x1, -R3.reuse ;  /* 0x0000000117179824 */ /* 0x100fe400078e0a03 */
[----:B------:R-:W-:Y:S01]  /*2330*/  IMAD.HI.U32 R26, R0, R7, RZ ;  /* 0x00000007001a7227 */ /* 0x000fe200078e00ff */
[----:B------:R-:W-:Y:S02]  /*2340*/  ISETP.GE.AND P3, PT, R9, RZ, PT ;  /* 0x000000ff0900720c */ /* 0x000fe40003f66270 */
[----:B------:R-:W-:Y:S01]  /*2350*/  IABS R9, R9 ;  /* 0x0000000900097213 */ /* 0x000fe20000000000 */
[----:B------:R-:W-:Y:S01]  /*2360*/  IMAD.MOV R26, RZ, RZ, -R26 ;  /* 0x000000ffff1a7224 */ /* 0x000fe200078e0a1a */
[----:B------:R-:W-:Y:S01]  /*2370*/  ISETP.GT.U32.AND P1, PT, R3, R23, PT ;  /* 0x000000170300720c */ /* 0x000fe20003f24070 */
[--C-:B------:R-:W-:Y:S02]  /*2380*/  @!P2 IMAD.IADD R24, R24, 0x1, -R3.reuse ;  /* 0x000000011818a824 */ /* 0x100fe400078e0a03 */
[----:B------:R-:W-:-:S02]  /*2390*/  @!P6 IMAD.IADD R25, R25, 0x1, -R3 ;  /* 0x000000011919e824 */ /* 0x000fc400078e0a03 */
[----:B------:R-:W-:Y:S01]  /*23a0*/  IMAD.HI.U32 R27, R0, R9, RZ ;  /* 0x00000009001b7227 */ /* 0x000fe200078e00ff */
[C---:B------:R-:W-:Y:S02]  /*23b0*/  ISETP.GT.U32.AND P2, PT, R3.reuse, R24, PT ;  /* 0x000000180300720c */ /* 0x040fe40003f44070 */
[C---:B------:R-:W-:Y:S01]  /*23c0*/  ISETP.GT.U32.AND P6, PT, R3.reuse, R25, PT ;  /* 0x000000190300720c */ /* 0x040fe20003fc4070 */
[C---:B------:R-:W-:Y:S02]  /*23d0*/  IMAD R26, R3.reuse, R26, R7 ;  /* 0x0000001a031a7224 */ /* 0x040fe400078e0207 */
[----:B------:R-:W-:Y:S02]  /*23e0*/  IMAD.MOV R27, RZ, RZ, -R27 ;  /* 0x000000ffff1b7224 */ /* 0x000fe400078e0a1b */
[----:B------:R-:W-:Y:S02]  /*23f0*/  VIADD R10, R6, 0x28 ;  /* 0x00000028060a7836 */ /* 0x000fe40000000000 */
[----:B------:R-:W-:-:S02]  /*2400*/  IMAD R27, R3, R27, R9 ;  /* 0x0000001b031b7224 */ /* 0x000fc400078e0209 */
[--C-:B------:R-:W-:Y:S01]  /*2410*/  @!P1 IMAD.IADD R23, R23, 0x1, -R3.reuse ;  /* 0x0000000117179824 */ /* 0x100fe200078e0a03 */
[----:B------:R-:W-:Y:S01]  /*2420*/  ISETP.GE.AND P1, PT, R10, RZ, PT ;  /* 0x000000ff0a00720c */ /* 0x000fe20003f26270 */
[--C-:B------:R-:W-:Y:S01]  /*2430*/  @!P2 IMAD.IADD R24, R24, 0x1, -R3.reuse ;  /* 0x000000011818a824 */ /* 0x100fe200078e0a03 */
[----:B------:R-:W-:Y:S01]  /*2440*/  ISETP.GT.U32.AND P2, PT, R3, R26, PT ;  /* 0x0000001a0300720c */ /* 0x000fe20003f44070 */
[----:B------:R-:W-:Y:S01]  /*2450*/  @!P6 IMAD.IADD R25, R25, 0x1, -R3 ;  /* 0x000000011919e824 */ /* 0x000fe200078e0a03 */
[----:B------:R-:W-:Y:S01]  /*2460*/  IABS R10, R10 ;  /* 0x0000000a000a7213 */ /* 0x000fe20000000000 */
[----:B------:R-:W-:Y:S01]  /*2470*/  IMAD.HI.U32 R28, R0, R4, RZ ;  /* 0x00000004001c7227 */ /* 0x000fe200078e00ff */
[----:B------:R-:W-:-:S03]  /*2480*/  ISETP.GT.U32.AND P6, PT, R3, R27, PT ;  /* 0x0000001b0300720c */ /* 0x000fc60003fc4070 */
[----:B------:R-:W-:-:S04]  /*2490*/  IMAD.HI.U32 R7, R0, R10, RZ ;  /* 0x0000000a00077227 */ /* 0x000fc800078e00ff */
[----:B------:R-:W-:Y:S02]  /*24a0*/  IMAD.MOV R28, RZ, RZ, -R28 ;  /* 0x000000ffff1c7224 */ /* 0x000fe400078e0a1c */
[----:B------:R-:W-:Y:S01]  /*24b0*/  @!P5 IMAD.MOV R23, RZ, RZ, -R23 ;  /* 0x000000ffff17d224 */ /* 0x000fe200078e0a17 */
[----:B------:R-:W-:Y:S01]  /*24c0*/  ISETP.GE.AND P5, PT, R8, RZ, PT ;  /* 0x000000ff0800720c */ /* 0x000fe20003fa6270 */
[----:B------:R-:W-:Y:S01]  /*24d0*/  IMAD.MOV R7, RZ, RZ, -R7 ;  /* 0x000000ffff077224 */ /* 0x000fe200078e0a07 */
[----:B------:R-:W-:Y:S01]  /*24e0*/  IABS R8, R5 ;  /* 0x0000000500087213 */ /* 0x000fe20000000000 */
[--C-:B------:R-:W-:Y:S02]  /*24f0*/  @!P2 IMAD.IADD R26, R26, 0x1, -R3.reuse ;  /* 0x000000011a1aa824 */ /* 0x100fe400078e0a03 */
[C---:B------:R-:W-:Y:S02]  /*2500*/  IMAD R28, R3.reuse, R28, R4 ;  /* 0x0000001c031c7224 */ /* 0x040fe400078e0204 */
[C---:B------:R-:W-:Y:S01]  /*2510*/  IMAD R4, R3.reuse, R7, R10 ;  /* 0x0000000703047224 */ /* 0x040fe200078e020a */
[----:B------:R-:W-:Y:S01]  /*2520*/  ISETP.GT.U32.AND P2, PT, R3, R26, PT ;  /* 0x0000001a0300720c */ /* 0x000fe20003f44070 */
[----:B------:R-:W-:Y:S01]  /*2530*/  VIADD R7, R6, 0x18 ;  /* 0x0000001806077836 */ /* 0x000fe20000000000 */
[----:B------:R-:W-:Y:S01]  /*2540*/  IABS R10, R11 ;  /* 0x0000000b000a7213 */ /* 0x000fe20000000000 */
[----:B------:R-:W-:-:S02]  /*2550*/  @!P6 IMAD.IADD R27, R27, 0x1, -R3 ;  /* 0x000000011b1be824 */ /* 0x000fc400078e0a03 */
[----:B------:R-:W-:Y:S02]  /*2560*/  VIADD R5, R6, 0x8 ;  /* 0x0000000806057836 */ /* 0x000fe40000000000 */
[----:B------:R-:W-:Y:S01]  /*2570*/  IMAD.MOV.U32 R6, RZ, RZ, R8 ;  /* 0x000000ffff067224 */ /* 0x000fe200078e0008 */
[----:B------:R-:W-:Y:S01]  /*2580*/  IABS R8, R7 ;  /* 0x0000000700087213 */ /* 0x000fe20000000000 */
[----:B------:R-:W-:Y:S01]  /*2590*/  @!P0 IMAD.MOV R24, RZ, RZ, -R24 ;  /* 0x000000ffff188224 */ /* 0x000fe200078e0a18 */
[----:B------:R-:W-:Y:S01]  /*25a0*/  ISETP.GE.AND P0, PT, R7, RZ, PT ;  /* 0x000000ff0700720c */ /* 0x000fe20003f06270 */
[----:B------:R-:W-:Y:S01]  /*25b0*/  IMAD.HI.U32 R7, R0, R6, RZ ;  /* 0x0000000600077227 */ /* 0x000fe200078e00ff */
[----:B------:R-:W-:Y:S02]  /*25c0*/  ISETP.GT.U32.AND P6, PT, R3, R27, PT ;  /* 0x0000001b0300720c */ /* 0x000fe40003fc4070 */
[----:B------:R-:W-:Y:S01]  /*25d0*/  IABS R9, R5 ;  /* 0x0000000500097213 */ /* 0x000fe20000000000 */
[----:B------:R-:W-:-:S02]  /*25e0*/  IMAD.MOV R7, RZ, RZ, -R7 ;  /* 0x000000ffff077224 */ /* 0x000fc400078e0a07 */
[----:B------:R-:W-:Y:S01]  /*25f0*/  @!P2 IMAD.IADD R26, R26, 0x1, -R3 ;  /* 0x000000011a1aa824 */ /* 0x000fe200078e0a03 */
[C---:B------:R-:W-:Y:S01]  /*2600*/  ISETP.GT.U32.AND P2, PT, R3.reuse, R4, PT ;  /* 0x000000040300720c */ /* 0x040fe20003f44070 */
[C---:B------:R-:W-:Y:S02]  /*2610*/  IMAD R6, R3.reuse, R7, R6 ;  /* 0x0000000703067224 */ /* 0x040fe400078e0206 */
[----:B------:R-:W-:Y:S01]  /*2620*/  @!P4 IMAD.MOV R25, RZ, RZ, -R25 ;  /* 0x000000ffff19c224 */ /* 0x000fe200078e0a19 */
[----:B------:R-:W-:Y:S01]  /*2630*/  ISETP.GT.U32.AND P4, PT, R3, R28, PT ;  /* 0x0000001c0300720c */ /* 0x000fe20003f84070 */
[----:B------:R-:W-:-:S04]  /*2640*/  IMAD.HI.U32 R7, R0, R8, RZ ;  /* 0x0000000800077227 */ /* 0x000fc800078e00ff */
[----:B------:R-:W-:Y:S01]  /*2650*/  @!P6 IMAD.IADD R27, R27, 0x1, -R3 ;  /* 0x000000011b1be824 */ /* 0x000fe200078e0a03 */
[----:B------:R-:W-:Y:S01]  /*2660*/  ISETP.GT.U32.AND P6, PT, R3, R6, PT ;  /* 0x000000060300720c */ /* 0x000fe20003fc4070 */
[----:B------:R-:W-:Y:S01]  /*2670*/  IMAD.MOV.U32 R14, RZ, RZ, R9 ;  /* 0x000000ffff0e7224 */ /* 0x000fe200078e0009 */
[----:B------:R-:W-:Y:S01]  /*2680*/  IABS R9, R12 ;  /* 0x0000000c00097213 */ /* 0x000fe20000000000 */
[----:B------:R-:W-:Y:S02]  /*2690*/  @!P2 IMAD.IADD R4, R4, 0x1, -R3 ;  /* 0x000000010404a824 */ /* 0x000fe400078e0a03 */
[----:B------:R-:W-:Y:S02]  /*26a0*/  IMAD.MOV R7, RZ, RZ, -R7 ;  /* 0x000000ffff077224 */ /* 0x000fe400078e0a07 */
[----:B------:R-:W-:-:S04]  /*26b0*/  IMAD.HI.U32 R13, R0, R14, RZ ;  /* 0x0000000e000d7227 */ /* 0x000fc800078e00ff */
[C---:B------:R-:W-:Y:S02]  /*26c0*/  IMAD R7, R3.reuse, R7, R8 ;  /* 0x0000000703077224 */ /* 0x040fe400078e0208 */
[----:B------:R-:W-:Y:S01]  /*26d0*/  @!P6 IMAD.IADD R6, R6, 0x1, -R3 ;  /* 0x000000010606e824 */ /* 0x000fe200078e0a03 */
[----:B------:R-:W-:Y:S01]  /*26e0*/  ISETP.GT.U32.AND P6, PT, R3, R4, PT ;  /* 0x000000040300720c */ /* 0x000fe20003fc4070 */
[----:B------:R-:W-:-:S04]  /*26f0*/  IMAD.HI.U32 R8, R0, R9, RZ ;  /* 0x0000000900087227 */ /* 0x000fc800078e00ff */
[----:B------:R-:W-:Y:S01]  /*2700*/  @!P4 IMAD.IADD R28, R28, 0x1, -R3 ;  /* 0x000000011c1cc824 */ /* 0x000fe200078e0a03 */
[----:B------:R-:W-:Y:S01]  /*2710*/  ISETP.GE.AND P4, PT, R5, RZ, PT ;  /* 0x000000ff0500720c */ /* 0x000fe20003f86270 */
[----:B------:R-:W-:Y:S02]  /*2720*/  IMAD.MOV R13, RZ, RZ, -R13 ;  /* 0x000000ffff0d7224 */ /* 0x000fe400078e0a0d */
[----:B------:R-:W-:Y:S01]  /*2730*/  IMAD.HI.U32 R5, R0, R10, RZ ;  /* 0x0000000a00057227 */ /* 0x000fe200078e00ff */
[----:B------:R-:W-:-:S03]  /*2740*/  ISETP.GT.U32.AND P2, PT, R3, R28, PT ;  /* 0x0000001c0300720c */ /* 0x000fc60003f44070 */
[----:B------:R-:W-:Y:S02]  /*2750*/  IMAD.MOV R0, RZ, RZ, -R8 ;  /* 0x000000ffff007224 */ /* 0x000fe400078e0a08 */
[----:B------:R-:W-:Y:S01]  /*2760*/  @!P3 IMAD.MOV R27, RZ, RZ, -R27 ;  /* 0x000000ffff1bb224 */ /* 0x000fe200078e0a1b */
[C---:B------:R-:W-:Y:S01]  /*2770*/  ISETP.GT.U32.AND P3, PT, R3.reuse, R7, PT ;  /* 0x000000070300720c */ /* 0x040fe20003f64070 */
[C---:B------:R-:W-:Y:S02]  /*2780*/  IMAD R8, R3.reuse, R13, R14 ;  /* 0x0000000d03087224 */ /* 0x040fe400078e020e */
[----:B------:R-:W-:Y:S02]  /*2790*/  @!P6 IMAD.IADD R4, R4, 0x1, -R3 ;  /* 0x000000010404e824 */ /* 0x000fe400078e0a03 */
[C---:B------:R-:W-:Y:S01]  /*27a0*/  IMAD R9, R3.reuse, R0, R9 ;  /* 0x0000000003097224 */ /* 0x040fe200078e0209 */
[----:B------:R-:W-:Y:S01]  /*27b0*/  ISETP.GT.U32.AND P6, PT, R3, R8, PT ;  /* 0x000000080300720c */ /* 0x000fe20003fc4070 */
[C---:B0-----:R-:W-:Y:S01]  /*27c0*/  IMAD.SHL.U32 R13, R29.reuse, 0x40, RZ ;  /* 0x000000401d0d7824 */ /* 0x041fe200078e00ff */
[----:B------:R-:W-:Y:S01]  /*27d0*/  SHF.R.U32.HI R0, RZ, 0x2, R29 ;  /* 0x00000002ff007819 */ /* 0x000fe2000001161d */
[----:B------:R-:W-:-:S02]  /*27e0*/  IMAD.SHL.U32 R17, R29, 0x10, RZ ;  /* 0x000000101d117824 */ /* 0x000fc400078e00ff */
[----:B------:R-:W-:Y:S01]  /*27f0*/  IMAD.MOV R5, RZ, RZ, -R5 ;  /* 0x000000ffff057224 */ /* 0x000fe200078e0a05 */
[----:B------:R-:W-:Y:S01]  /*2800*/  SGXT.U32 R14, R0, 0x3 ;  /* 0x00000003000e781a */ /* 0x000fe20000000000 */
[--C-:B------:R-:W-:Y:S01]  /*2810*/  @!P3 IMAD.IADD R7, R7, 0x1, -R3.reuse ;  /* 0x000000010707b824 */ /* 0x100fe200078e0a03 */
[----:B------:R-:W-:Y:S01]  /*2820*/  LOP3.LUT R13, R13, 0x1c0, RZ, 0xc0, !PT ;  /* 0x000001c00d0d7812 */ /* 0x000fe200078ec0ff */
[--C-:B------:R-:W-:Y:S01]  /*2830*/  @!P2 IMAD.IADD R28, R28, 0x1, -R3.reuse ;  /* 0x000000011c1ca824 */ /* 0x100fe200078e0a03 */
[----:B------:R-:W-:Y:S01]  /*2840*/  LOP3.LUT R0, R17, 0x600, RZ, 0xc0, !PT ;  /* 0x0000060011007812 */ /* 0x000fe200078ec0ff */
[----:B------:R-:W-:Y:S01]  /*2850*/  IMAD R10, R3, R5, R10 ;  /* 0x00000005030a7224 */ /* 0x000fe200078e020a */
[----:B------:R-:W-:Y:S01]  /*2860*/  ISETP.GE.AND P2, PT, R15, RZ, PT ;  /* 0x000000ff0f00720c */ /* 0x000fe20003f46270 */
[----:B------:R-:W-:Y:S01]  /*2870*/  @!P6 IMAD.IADD R8, R8, 0x1, -R3 ;  /* 0x000000010808e824 */ /* 0x000fe200078e0a03 */
[----:B------:R-:W-:Y:S01]  /*2880*/  IADD3 R13, PT, PT, R0, UR5, R13 ;  /* 0x00000005000d7c10 */ /* 0x000fe2000fffe00d */
[C---:B------:R-:W-:Y:S01]  /*2890*/  IMAD.SHL.U32 R5, R29.reuse, 0x8, RZ ;  /* 0x000000081d057824 */ /* 0x040fe200078e00ff */
[C---:B------:R-:W-:Y:S01]  /*28a0*/  LOP3.LUT R0, R29.reuse, 0x3, RZ, 0xc0, !PT ;  /* 0x000000031d007812 */ /* 0x040fe200078ec0ff */
[----:B------:R-:W-:Y:S01]  /*28b0*/  IMAD.SHL.U32 R16, R29, 0x2, RZ ;  /* 0x000000021d107824 */ /* 0x000fe200078e00ff */
[----:B------:R-:W-:Y:S01]  /*28c0*/  SHF.R.U32.HI R15, RZ, 0x3, R29 ;  /* 0x00000003ff0f7819 */ /* 0x000fe2000001161d */
[----:B------:R0:W-:Y:S01]  /*28d0*/  STL [R1+0x5e8], R17 ;  /* 0x0005e81101007387 */ /* 0x0001e20000100800 */
[----:B------:R-:W-:Y:S01]  /*28e0*/  ISETP.GT.U32.AND P6, PT, R3, R7, PT ;  /* 0x000000070300720c */ /* 0x000fe20003fc4070 */
[----:B------:R-:W-:Y:S01]  /*28f0*/  IMAD R0, R0, 0x420, RZ ;  /* 0x0000042000007824 */ /* 0x000fe200078e02ff */
[----:B------:R-:W-:Y:S01]  /*2900*/  LOP3.LUT R15, R15, 0x30, RZ, 0xc0, !PT ;  /* 0x000000300f0f7812 */ /* 0x000fe200078ec0ff */
[----:B------:R1:W-:Y:S01]  /*2910*/  STL [R1+0x5e4], R5 ;  /* 0x0005e40501007387 */ /* 0x0003e20000100800 */
[----:B------:R-:W-:Y:S01]  /*2920*/  @!P5 IMAD.MOV R26, RZ, RZ, -R26 ;  /* 0x000000ffff1ad224 */ /* 0x000fe200078e0a1a */
[----:B------:R-:W-:-:S02]  /*2930*/  ISETP.GT.U32.AND P5, PT, R3, R6, PT ;  /* 0x000000060300720c */ /* 0x000fc40003fa4070 */
[----:B------:R4:W-:Y:S01]  /*2940*/  STL [R1+0x688], R16 ;  /* 0x0006881001007387 */ /* 0x0009e20000100800 */
[----:B------:R-:W-:Y:S02]  /*2950*/  LOP3.LUT R0, R0, R14, R15, 0x1e, !PT ;  /* 0x0000000e00007212 */ /* 0x000fe400078e1e0f */
[----:B------:R-:W-:Y:S01]  /*2960*/  ISETP.GT.U32.AND P3, PT, R3, R9, PT ;  /* 0x000000090300720c */ /* 0x000fe20003f64070 */
[----:B0-----:R-:W2:Y:S01]  /*2970*/  LDL.LU R17, [R1+0x6c4] ;  /* 0x0006c40001117983 */ /* 0x001ea20000300800 */
[----:B-1----:R-:W-:Y:S01]  /*2980*/  LOP3.LUT R5, R5, 0x30, R16, 0x48, !PT ;  /* 0x0000003005057812 */ /* 0x002fe200078e4810 */
[--C-:B------:R-:W-:Y:S02]  /*2990*/  @!P6 IMAD.IADD R7, R7, 0x1, -R3.reuse ;  /* 0x000000010707e824 */ /* 0x100fe400078e0a03 */
[----:B----4-:R-:W4:Y:S01]  /*29a0*/  LDL.LU R16, [R1+0x6c0] ;  /* 0x0006c00001107983 */ /* 0x010f220000300800 */
[----:B------:R-:W-:Y:S02]  /*29b0*/  ISETP.GE.AND P6, PT, R11, RZ, PT ;  /* 0x000000ff0b00720c */ /* 0x000fe40003fc6270 */
[----:B------:R-:W-:Y:S01]  /*29c0*/  @!P5 IMAD.IADD R6, R6, 0x1, -R3 ;  /* 0x000000010606d824 */ /* 0x000fe200078e0a03 */
[----:B------:R-:W-:Y:S01]  /*29d0*/  ISETP.GT.U32.AND P5, PT, R3, R10, PT ;  /* 0x0000000a0300720c */ /* 0x000fe20003fa4070 */
[----:B------:R-:W2:Y:S04]  /*29e0*/  LDL.LU R15, [R1+0x6bc] ;  /* 0x0006bc00010f7983 */ /* 0x000ea80000300800 */
[----:B------:R-:W2:Y:S04]  /*29f0*/  LDL.LU R14, [R1+0x6b8] ;  /* 0x0006b800010e7983 */ /* 0x000ea80000300800 */
[----:B------:R0:W-:Y:S02]  /*2a00*/  STL [R1+0x690], R0 ;  /* 0x0006900001007387 */ /* 0x0001e40000100800 */
[----:B0-----:R-:W-:Y:S01]  /*2a10*/  LOP3.LUT R0, R11, 0x20, RZ, 0xfc, !PT ;  /* 0x000000200b007812 */ /* 0x001fe200078efcff */
[----:B------:R-:W-:-:S02]  /*2a20*/  IMAD.IADD R11, R5, 0x1, R13 ;  /* 0x00000001050b7824 */ /* 0x000fc400078e020d */
[----:B------:R-:W2:Y:S04]  /*2a30*/  LDL.LU R13, [R1+0x6b4] ;  /* 0x0006b400010d7983 */ /* 0x000ea80000300800 */
[----:B------:R-:W2:Y:S01]  /*2a40*/  LDL.LU R5, [R1+0x6b0] ;  /* 0x0006b00001057983 */ /* 0x000ea20000300800 */
[--C-:B------:R-:W-:Y:S02]  /*2a50*/  @!P5 IMAD.IADD R10, R10, 0x1, -R3.reuse ;  /* 0x000000010a0ad824 */ /* 0x100fe400078e0a03 */
[----:B------:R-:W-:Y:S02]  /*2a60*/  @!P3 IMAD.IADD R9, R9, 0x1, -R3 ;  /* 0x000000010909b824 */ /* 0x000fe400078e0a03 */
[----:B------:R-:W-:Y:S01]  /*2a70*/  @!P2 IMAD.MOV R28, RZ, RZ, -R28 ;  /* 0x000000ffff1ca224 */ /* 0x000fe200078e0a1c */
[----:B------:R-:W-:-:S02]  /*2a80*/  ISETP.GT.U32.AND P2, PT, R3, R10, PT ;  /* 0x0000000a0300720c */ /* 0x000fc40003f44070 */
[C---:B------:R-:W-:Y:S02]  /*2a90*/  ISETP.GT.U32.AND P5, PT, R3.reuse, R8, PT ;  /* 0x000000080300720c */ /* 0x040fe40003fa4070 */
[----:B------:R-:W-:Y:S01]  /*2aa0*/  ISETP.GT.U32.AND P3, PT, R3, R9, PT ;  /* 0x000000090300720c */ /* 0x000fe20003f64070 */
[----:B------:R0:W-:Y:S01]  /*2ab0*/  STL [R1+0x270], R11 ;  /* 0x0002700b01007387 */ /* 0x0001e20000100800 */
[----:B------:R-:W-:-:S07]  /*2ac0*/  @!P1 IMAD.MOV R4, RZ, RZ, -R4 ;  /* 0x000000ffff049224 */ /* 0x000fce00078e0a04 */
[--C-:B------:R-:W-:Y:S01]  /*2ad0*/  @!P2 IMAD.IADD R10, R10, 0x1, -R3.reuse ;  /* 0x000000010a0aa824 */ /* 0x100fe200078e0a03 */
[----:B------:R-:W-:Y:S01]  /*2ae0*/  ISETP.GE.AND P2, PT, R12, RZ, PT ;  /* 0x000000ff0c00720c */ /* 0x000fe20003f46270 */
[--C-:B------:R-:W-:Y:S01]  /*2af0*/  @!P5 IMAD.IADD R8, R8, 0x1, -R3.reuse ;  /* 0x000000010808d824 */ /* 0x100fe200078e0a03 */
[----:B------:R-:W3:Y:S01]  /*2b00*/  LDL.LU R12, [R1+0x6ac] ;  /* 0x0006ac00010c7983 */ /* 0x000ee20000300800 */
[----:B------:R-:W-:Y:S01]  /*2b10*/  ISETP.GE.AND P5, PT, R0, RZ, PT ;  /* 0x000000ff0000720c */ /* 0x000fe20003fa6270 */
[----:B------:R-:W-:Y:S02]  /*2b20*/  @!P3 IMAD.IADD R9, R9, 0x1, -R3 ;  /* 0x000000010909b824 */ /* 0x000fe400078e0a03 */
[----:B0-----:R-:W3:Y:S04]  /*2b30*/  LDL.LU R11, [R1+0x28] ;  /* 0x00002800010b7983 */ /* 0x001ee80000300800 */
[----:B------:R-:W3:Y:S01]  /*2b40*/  LDL.LU R3, [R1] ;  /* 0x0000000001037983 */ /* 0x000ee20000300800 */
[----:B------:R-:W-:-:S02]  /*2b50*/  LOP3.LUT P3, RZ, R29, 0x100, RZ, 0xc0, !PT ;  /* 0x000001001dff7812 */ /* 0x000fc4000786c0ff */
[----:B--2---:R-:W-:Y:S02]  /*2b60*/  ISETP.NE.AND P1, PT, R5, RZ, PT ;  /* 0x000000ff0500720c */ /* 0x004fe40003f25270 */
[----:B------:R-:W-:Y:S02]  /*2b70*/  LOP3.LUT R0, RZ, R5, RZ, 0x33, !PT ;  /* 0x00000005ff007212 */ /* 0x000fe400078e33ff */
[----:B------:R-:W2:Y:S04]  /*2b80*/  LDL.LU R5, [R1+0x4] ;  /* 0x0000040001057983 */ /* 0x000ea80000300800 */
[----:B------:R-:W4:Y:S01]  /*2b90*/  LDL.LU R29, [R1+0x6a8] ;  /* 0x0006a800011d7983 */ /* 0x000f220000300800 */
[C---:B---3--:R-:W-:Y:S02]  /*2ba0*/  SEL R3, R0.reuse, R3, !P1 ;  /* 0x0000000300037207 */ /* 0x048fe40004800000 */
[----:B--2---:R-:W-:-:S05]  /*2bb0*/  SEL R5, R0, R5, !P1 ;  /* 0x0000000500057207 */ /* 0x004fca0004800000 */
[----:B------:R4:W-:Y:S04]  /*2bc0*/  STL [R1+0x24], R5 ;  /* 0x0000240501007387 */ /* 0x0009e80000100800 */
[----:B------:R0:W-:Y:S01]  /*2bd0*/  STL [R1+0x1c], R3 ;  /* 0x00001c0301007387 */ /* 0x0001e20000100800 */
[C---:B----4-:R-:W-:Y:S02]  /*2be0*/  SEL R5, R0.reuse, R29, !P1 ;  /* 0x0000001d00057207 */ /* 0x050fe40004800000 */
[C---:B0-----:R-:W-:Y:S02]  /*2bf0*/  SEL R3, R0.reuse, R12, !P1 ;  /* 0x0000000c00037207 */ /* 0x041fe40004800000 */
[----:B------:R-:W2:Y:S01]  /*2c00*/  LDL.LU R12, [R1+0x38] ;  /* 0x00003800010c7983 */ /* 0x000ea20000300800 */
[----:B------:R-:W-:-:S03]  /*2c10*/  SEL R29, R0, R13, !P1 ;  /* 0x0000000d001d7207 */ /* 0x000fc60004800000 */
[----:B------:R0:W-:Y:S04]  /*2c20*/  STL [R1+0x18], R5 ;  /* 0x0000180501007387 */ /* 0x0001e80000100800 */
[----:B------:R1:W-:Y:S04]  /*2c30*/  STL [R1+0x10], R3 ;  /* 0x0000100301007387 */ /* 0x0003e80000100800 */
[----:B------:R-:W3:Y:S01]  /*2c40*/  LDL.LU R13, [R1+0x34] ;  /* 0x00003400010d7983 */ /* 0x000ee20000300800 */
[----:B0-----:R-:W-:-:S03]  /*2c50*/  SEL R5, R0, R14, !P1 ;  /* 0x0000000e00057207 */ /* 0x001fc60004800000 */
[----:B------:R-:W4:Y:S01]  /*2c60*/  LDL.LU R14, [R1+0x20] ;  /* 0x00002000010e7983 */ /* 0x000f220000300800 */
[----:B-1----:R-:W-:-:S03]  /*2c70*/  SEL R3, R0, R15, !P1 ;  /* 0x0000000f00037207 */ /* 0x002fc60004800000 */
[----:B------:R-:W2:Y:S01]  /*2c80*/  LDL.LU R15, [R1+0x14] ;  /* 0x00001400010f7983 */ /* 0x000ea20000300800 */
[C---:B------:R-:W-:Y:S02]  /*2c90*/  SEL R19, R0.reuse, R19, !P1 ;  /* 0x0000001300137207 */ /* 0x040fe40004800000 */
[----:B--2---:R-:W-:-:S05]  /*2ca0*/  SEL R15, R0, R15, !P1 ;  /* 0x0000000f000f7207 */ /* 0x004fca0004800000 */
[----:B------:R4:W-:Y:S02]  /*2cb0*/  STL [R1+0xc], R15 ;  /* 0x00000c0f01007387 */ /* 0x0009e40000100800 */
[C---:B----4-:R-:W-:Y:S02]  /*2cc0*/  SEL R15, R0.reuse, R14, !P1 ;  /* 0x0000000e000f7207 */ /* 0x050fe40004800000 */
[C---:B---3--:R-:W-:Y:S02]  /*2cd0*/  SEL R14, R0.reuse, R13, !P1 ;  /* 0x0000000d000e7207 */ /* 0x048fe40004800000 */
[C---:B------:R-:W-:Y:S01]  /*2ce0*/  SEL R13, R0.reuse, R12, !P1 ;  /* 0x0000000c000d7207 */ /* 0x040fe20004800000 */
[----:B------:R0:W-:Y:S01]  /*2cf0*/  STL [R1+0x8], R15 ;  /* 0x0000080f01007387 */ /* 0x0001e20000100800 */
[C---:B------:R-:W-:Y:S02]  /*2d00*/  SEL R12, R0.reuse, R11, !P1 ;  /* 0x0000000b000c7207 */ /* 0x040fe40004800000 */
[----:B------:R-:W-:Y:S01]  /*2d10*/  SEL R11, R0, R2, !P1 ;  /* 0x00000002000b7207 */ /* 0x000fe20004800000 */
[----:B------:R1:W-:Y:S04]  /*2d20*/  STL [R1+0x20], R14 ;  /* 0x0000200e01007387 */ /* 0x0003e80000100800 */
[----:B------:R-:W-:Y:S04]  /*2d30*/  STL [R1+0x14], R13 ;  /* 0x0000140d01007387 */ /* 0x000fe80000100800 */
[----:B------:R-:W2:Y:S04]  /*2d40*/  LDL.LU R2, [R1+0x6a4] ;  /* 0x0006a40001027983 */ /* 0x000ea80000300800 */
[----:B------:R-:W-:Y:S04]  /*2d50*/  STL [R1+0x4], R12 ;  /* 0x0000040c01007387 */ /* 0x000fe80000100800 */
[----:B0-----:R-:W3:Y:S04]  /*2d60*/  LDL.LU R15, [R1+0x24] ;  /* 0x00002400010f7983 */ /* 0x001ee80000300800 */
[----:B-1----:R-:W4:Y:S04]  /*2d70*/  LDL.LU R14, [R1+0x1c] ;  /* 0x00001c00010e7983 */ /* 0x002f280000300800 */
[----:B------:R-:W-:Y:S04]  /*2d80*/  STL [R1], R11 ;  /* 0x0000000b01007387 */ /* 0x000fe80000100800 */
[----:B------:R0:W-:Y:S04]  /*2d90*/  STL [R1+0x698], R19 ;  /* 0x0006981301007387 */ /* 0x0001e80000100800 */
[----:B0-----:R-:W2:Y:S01]  /*2da0*/  LDL.LU R19, [R1+0x4] ;  /* 0x0000040001137983 */ /* 0x001ea20000300800 */
[----:B------:R-:W-:-:S03]  /*2db0*/  @!P4 IMAD.MOV R8, RZ, RZ, -R8 ;  /* 0x000000ffff08c224 */ /* 0x000fc600078e0a08 */
[----:B--2---:R0:W-:Y:S04]  /*2dc0*/  STL [R1+0x69c], R19 ;  /* 0x00069c1301007387 */ /* 0x0041e80000100800 */
[----:B0-----:R-:W2:Y:S01]  /*2dd0*/  LDL.LU R19, [R1+0x14] ;  /* 0x0000140001137983 */ /* 0x001ea20000300800 */
[----:B------:R-:W-:Y:S01]  /*2de0*/  @!P2 IMAD.MOV R9, RZ, RZ, -R9 ;  /* 0x000000ffff09a224 */ /* 0x000fe200078e0a09 */
[----:B------:R-:W-:-:S04]  /*2df0*/  SEL R11, R0, R8, !P1 ;  /* 0x00000008000b7207 */ /* 0x000fc80004800000 */
[----:B------:R-:W-:Y:S01]  /*2e00*/  SEL R12, R0, R9, !P1 ;  /* 0x00000009000c7207 */ /* 0x000fe20004800000 */
[----:B------:R-:W-:Y:S01]  /*2e10*/  @!P5 IMAD.MOV R6, RZ, RZ, -R6 ;  /* 0x000000ffff06d224 */ /* 0x000fe200078e0a06 */
[----:B--2---:R0:W-:Y:S04]  /*2e20*/  STL [R1+0x6a0], R19 ;  /* 0x0006a01301007387 */ /* 0x0041e80000100800 */
[----:B0-----:R-:W2:Y:S04]  /*2e30*/  LDL.LU R19, [R1+0x20] ;  /* 0x0000200001137983 */ /* 0x001ea80000300800 */
[----:B------:R-:W3:Y:S04]  /*2e40*/  LDL.LU R8, [R1+0x10] ;  /* 0x0000100001087983 */ /* 0x000ee80000300800 */
[----:B------:R-:W3:Y:S01]  /*2e50*/  LDL.LU R9, [R1+0x18] ;  /* 0x0000180001097983 */ /* 0x000ee20000300800 */
[----:B------:R-:W-:-:S02]  /*2e60*/  @!P0 IMAD.MOV R7, RZ, RZ, -R7 ;  /* 0x000000ffff078224 */ /* 0x000fc400078e0a07 */
[----:B------:R-:W-:Y:S01]  /*2e70*/  @!P6 IMAD.MOV R10, RZ, RZ, -R10 ;  /* 0x000000ffff0ae224 */ /* 0x000fe200078e0a0a */
[C---:B------:R-:W-:Y:S02]  /*2e80*/  SEL R16, R0.reuse, R16, !P1 ;  /* 0x0000001000107207 */ /* 0x040fe40004800000 */
[C---:B------:R-:W-:Y:S02]  /*2e90*/  SEL R17, R0.reuse, R17, !P1 ;  /* 0x0000001100117207 */ /* 0x040fe40004800000 */
[C---:B------:R-:W-:Y:S02]  /*2ea0*/  SEL R18, R0.reuse, R18, !P1 ;  /* 0x0000001200127207 */ /* 0x040fe40004800000 */
[C---:B------:R-:W-:Y:S02]  /*2eb0*/  SEL R20, R0.reuse, R20, !P1 ;  /* 0x0000001400147207 */ /* 0x040fe40004800000 */
[C---:B------:R-:W-:Y:S02]  /*2ec0*/  SEL R21, R0.reuse, R21, !P1 ;  /* 0x0000001500157207 */ /* 0x040fe40004800000 */
[----:B------:R-:W-:-:S02]  /*2ed0*/  SEL R22, R0, R22, !P1 ;  /* 0x0000001600167207 */ /* 0x000fc40004800000 */
        /* <DEDUP_REMOVED lines=9> */
[----:B------:R-:W-:Y:S02]  /*2f70*/  SEL R13, R0, R10, !P1 ;  /* 0x0000000a000d7207 */ /* 0x000fe40004800000 */
[----:B------:R-:W-:Y:S01]  /*2f80*/  SEL R0, RZ, 0x108, !P3 ;  /* 0x00000108ff007807 */ /* 0x000fe20005800000 */
[----:B------:R-:W-:Y:S01]  /*2f90*/  IMAD R2, R2, UR11, RZ ;  /* 0x0000000b02027c24 */ /* 0x000fe2000f8e02ff */
[----:B------:R-:W0:Y:S03]  /*2fa0*/  LDCU UR11, c[0x0][0x3ac] ;  /* 0x00007580ff0b77ac */ /* 0x000e260008000800 */
[----:B------:R1:W-:Y:S04]  /*2fb0*/  STL [R1+0x694], R0 ;  /* 0x0006940001007387 */ /* 0x0003e80000100800 */
[----:B-1----:R-:W4:Y:S04]  /*2fc0*/  LDL.LU R0, [R1] ;  /* 0x0000000001007983 */ /* 0x002f280000300800 */
[----:B------:R1:W-:Y:S02]  /*2fd0*/  STL [R1+0x28], R2 ;  /* 0x0000280201007387 */ /* 0x0003e40000100800 */
[----:B-1----:R-:W-:-:S02]  /*2fe0*/  IMAD R2, R16, UR10, RZ ;  /* 0x0000000a10027c24 */ /* 0x002fc4000f8e02ff */
[----:B--2---:R-:W-:Y:S02]  /*2ff0*/  IMAD R19, R19, UR10, RZ ;  /* 0x0000000a13137c24 */ /* 0x004fe4000f8e02ff */
[----:B---3--:R-:W-:Y:S02]  /*3000*/  IMAD R10, R9, UR10, RZ ;  /* 0x0000000a090a7c24 */ /* 0x008fe4000f8e02ff */
[----:B------:R-:W-:Y:S02]  /*3010*/  IMAD R9, R8, UR10, RZ ;  /* 0x0000000a08097c24 */ /* 0x000fe4000f8e02ff */
[----:B------:R-:W-:Y:S02]  /*3020*/  IMAD R8, R29, UR10, RZ ;  /* 0x0000000a1d087c24 */ /* 0x000fe4000f8e02ff */
[----:B------:R-:W2:Y:S04]  /*3030*/  LDL.LU R29, [R1+0x8] ;  /* 0x00000800011d7983 */ /* 0x000ea80000300800 */
[----:B------:R-:W3:Y:S04]  /*3040*/  LDL.LU R16, [R1+0xc] ;  /* 0x00000c0001107983 */ /* 0x000ee80000300800 */
[----:B------:R1:W-:Y:S04]  /*3050*/  STL [R1+0x8], R19 ;  /* 0x0000081301007387 */ /* 0x0003e80000100800 */
[----:B-1----:R-:W2:Y:S02]  /*3060*/  LDL.LU R19, [R1+0x6a0] ;  /* 0x0006a00001137983 */ /* 0x002ea40000300800 */
[----:B--2---:R-:W-:-:S05]  /*3070*/  IMAD R19, R19, UR10, RZ ;  /* 0x0000000a13137c24 */ /* 0x004fca000f8e02ff */
[----:B------:R1:W-:Y:S04]  /*3080*/  STL [R1+0xc], R19 ;  /* 0x00000c1301007387 */ /* 0x0003e80000100800 */
[----:B-1----:R-:W2:Y:S01]  /*3090*/  LDL.LU R19, [R1+0x69c] ;  /* 0x00069c0001137983 */ /* 0x002ea20000300800 */
[----:B----4-:R-:W-:Y:S02]  /*30a0*/  IMAD R0, R0, UR10, RZ ;  /* 0x0000000a00007c24 */ /* 0x010fe4000f8e02ff */
[----:B------:R-:W-:Y:S02]  /*30b0*/  IMAD R15, R15, UR10, RZ ;  /* 0x0000000a0f0f7c24 */ /* 0x000fe4000f8e02ff */
[----:B------:R-:W-:Y:S02]  /*30c0*/  IMAD R14, R14, UR10, RZ ;  /* 0x0000000a0e0e7c24 */ /* 0x000fe4000f8e02ff */
[----:B------:R-:W-:-:S02]  /*30d0*/  IMAD R5, R5, UR10, RZ ;  /* 0x0000000a05057c24 */ /* 0x000fc4000f8e02ff */
[----:B------:R-:W-:Y:S02]  /*30e0*/  IMAD R3, R3, UR10, RZ ;  /* 0x0000000a03037c24 */ /* 0x000fe4000f8e02ff */
[----:B--2---:R-:W-:-:S05]  /*30f0*/  IMAD R19, R19, UR10, RZ ;  /* 0x0000000a13137c24 */ /* 0x004fca000f8e02ff */
[----:B------:R1:W-:Y:S04]  /*3100*/  STL [R1+0x4], R19 ;  /* 0x0000041301007387 */ /* 0x0003e80000100800 */
[----:B-1----:R-:W2:Y:S04]  /*3110*/  LDL.LU R19, [R1+0x698] ;  /* 0x0006980001137983 */ /* 0x002ea80000300800 */
[----:B------:R1:W-:Y:S02]  /*3120*/  STL [R1], R0 ;  /* 0x0000000001007387 */ /* 0x0003e40000100800 */
[----:B-1----:R-:W-:-:S02]  /*3130*/  IMAD R0, R4, UR10, RZ ;  /* 0x0000000a04007c24 */ /* 0x002fc4000f8e02ff */
[----:B------:R-:W-:-:S03]  /*3140*/  IMAD R4, R6, UR10, RZ ;  /* 0x0000000a06047c24 */ /* 0x000fc6000f8e02ff */
[----:B------:R1:W-:Y:S01]  /*3150*/  STL [R1+0x20], R0 ;  /* 0x0000200001007387 */ /* 0x0003e20000100800 */
[----:B------:R-:W-:-:S03]  /*3160*/  IMAD R6, R11, UR10, RZ ;  /* 0x0000000a0b067c24 */ /* 0x000fc6000f8e02ff */
[----:B------:R4:W-:Y:S01]  /*3170*/  STL [R1+0x1c], R4 ;  /* 0x00001c0401007387 */ /* 0x0009e20000100800 */
[----:B-1----:R-:W-:Y:S02]  /*3180*/  IMAD R0, R7, UR10, RZ ;  /* 0x0000000a07007c24 */ /* 0x002fe4000f8e02ff */
[----:B----4-:R-:W-:-:S03]  /*3190*/  IMAD R4, R12, UR10, RZ ;  /* 0x0000000a0c047c24 */ /* 0x010fc6000f8e02ff */
[----:B------:R-:W-:Y:S04]  /*31a0*/  STL [R1+0x18], R0 ;  /* 0x0000180001007387 */ /* 0x000fe80000100800 */
[----:B------:R5:W-:Y:S04]  /*31b0*/  STL [R1+0x24], R6 ;  /* 0x0000240601007387 */ /* 0x000be80000100800 */
[----:B------:R1:W-:Y:S01]  /*31c0*/  STL [R1+0x10], R4 ;  /* 0x0000100401007387 */ /* 0x0003e20000100800 */
[----:B------:R-:W-:Y:S02]  /*31d0*/  SHF.R.S32.HI R12, RZ, 0x1f, R14 ;  /* 0x0000001fff0c7819 */ /* 0x000fe4000001140e */
[----:B-----5:R-:W-:-:S02]  /*31e0*/  IADD3 R6, P4, PT, R14, UR14, RZ ;  /* 0x0000000e0e067c10 */ /* 0x020fc4000ff9e0ff */
[----:B-1----:R-:W-:-:S05]  /*31f0*/  IADD3 R4, P5, PT, R15, UR14, RZ ;  /* 0x0000000e0f047c10 */ /* 0x002fca000ffbe0ff */
[----:B------:R1:W-:Y:S01]  /*3200*/  STL [R1+0x378], R4 ;  /* 0x0003780401007387 */ /* 0x0003e20000100800 */
[----:B------:R-:W-:-:S03]  /*3210*/  SHF.R.S32.HI R7, RZ, 0x1f, R8 ;  /* 0x0000001fff077819 */ /* 0x000fc60000011408 */
[----:B------:R-:W-:Y:S01]  /*3220*/  STL [R1+0x380], R6 ;  /* 0x0003800601007387 */ /* 0x000fe20000100800 */
[----:B-1----:R-:W-:-:S03]  /*3230*/  IADD3 R4, P3, PT, R10, UR14, RZ ;  /* 0x0000000e0a047c10 */ /* 0x002fc6000ff7e0ff */
[----:B------:R-:W4:Y:S01]  /*3240*/  LDL.LU R14, [R1+0x4] ;  /* 0x00000400010e7983 */ /* 0x000f220000300800 */
[----:B------:R-:W-:-:S03]  /*3250*/  IADD3 R8, P1, PT, R8, UR14, RZ ;  /* 0x0000000e08087c10 */ /* 0x000fc6000ff3e0ff */
[----:B------:R1:W-:Y:S01]  /*3260*/  STL [R1+0x388], R4 ;  /* 0x0003880401007387 */ /* 0x0003e20000100800 */
[----:B------:R-:W-:Y:S01]  /*3270*/  IMAD R0, R13, UR10, RZ ;  /* 0x0000000a0d007c24 */ /* 0x000fe2000f8e02ff */
[----:B------:R-:W-:Y:S02]  /*3280*/  SHF.R.S32.HI R13, RZ, 0x1f, R15 ;  /* 0x0000001fff0d7819 */ /* 0x000fe4000001140f */
[----:B------:R-:W5:Y:S01]  /*3290*/  LDL.LU R15, [R1] ;  /* 0x00000000010f7983 */ /* 0x000f620000300800 */
[----:B-1----:R-:W-:-:S05]  /*32a0*/  IADD3 R4, P2, PT, R9, UR14, RZ ;  /* 0x0000000e09047c10 */ /* 0x002fca000ff5e0ff */
[----:B------:R1:W-:Y:S04]  /*32b0*/  STL [R1+0x390], R4 ;  /* 0x0003900401007387 */ /* 0x0003e80000100800 */
[----:B------:R0:W-:Y:S01]  /*32c0*/  STL [R1+0x398], R8 ;  /* 0x0003980801007387 */ /* 0x0001e20000100800 */
[----:B------:R-:W-:Y:S02]  /*32d0*/  SHF.R.S32.HI R6, RZ, 0x1f, R5 ;  /* 0x0000001fff067819 */ /* 0x000fe40000011405 */
[----:B-1----:R-:W-:Y:S02]  /*32e0*/  IADD3 R4, P0, PT, R5, UR14, RZ ;  /* 0x0000000e05047c10 */ /* 0x002fe4000ff1e0ff */
[----:B0-----:R-:W-:-:S03]  /*32f0*/  IADD3 R8, P6, PT, R3, UR14, RZ ;  /* 0x0000000e03087c10 */ /* 0x001fc6000ffde0ff */
[----:B------:R0:W-:Y:S01]  /*3300*/  STL [R1+0x3a0], R4 ;  /* 0x0003a00401007387 */ /* 0x0001e20000100800 */
[----:B------:R-:W-:Y:S02]  /*3310*/  SHF.R.S32.HI R5, RZ, 0x1f, R3 ;  /* 0x0000001fff057819 */ /* 0x000fe40000011403 */
[----:B------:R-:W-:Y:S01]  /*3320*/  IADD3.X R3, PT, PT, R13, UR15, RZ, P5, !PT ;  /* 0x0000000f0d037c10 */ /* 0x000fe2000affe4ff */
[----:B------:R1:W-:Y:S04]  /*3330*/  STL [R1+0x3a8], R8 ;  /* 0x0003a80801007387 */ /* 0x0003e80000100800 */
[----:B------:R-:W4:Y:S01]  /*3340*/  LDL.LU R13, [R1+0xc] ;  /* 0x00000c00010d7983 */ /* 0x000f220000300800 */
[----:B0-----:R-:W-:Y:S02]  /*3350*/  SHF.R.S32.HI R4, RZ, 0x1f, R2 ;  /* 0x0000001fff047819 */ /* 0x001fe40000011402 */
[----:B-1----:R-:W-:Y:S01]  /*3360*/  IADD3 R8, P5, PT, R2, UR14, RZ ;  /* 0x0000000e02087c10 */ /* 0x002fe2000ffbe0ff */
[----:B------:R-:W-:Y:S01]  /*3370*/  STL [R1+0x374], R3 ;  /* 0x0003740301007387 */ /* 0x000fe20000100800 */
[----:B------:R-:W-:-:S03]  /*3380*/  IADD3.X R2, PT, PT, R12, UR15, RZ, P4, !PT ;  /* 0x0000000f0c027c10 */ /* 0x000fc6000a7fe4ff */
[----:B------:R0:W-:Y:S04]  /*3390*/  STL [R1+0x3b0], R8 ;  /* 0x0003b00801007387 */ /* 0x0001e80000100800 */
[----:B------:R-:W4:Y:S01]  /*33a0*/  LDL.LU R12, [R1+0x8] ;  /* 0x00000800010c7983 */ /* 0x000f220000300800 */
[----:B------:R-:W-:Y:S01]  /*33b0*/  IMAD R17, R17, UR10, RZ ;  /* 0x0000000a11117c24 */ /* 0x000fe2000f8e02ff */
[----:B------:R-:W-:Y:S01]  /*33c0*/  SHF.R.S32.HI R11, RZ, 0x1f, R10 ;  /* 0x0000001fff0b7819 */ /* 0x000fe2000001140a */
[----:B------:R-:W-:Y:S01]  /*33d0*/  IMAD R18, R18, UR10, RZ ;  /* 0x0000000a12127c24 */ /* 0x000fe2000f8e02ff */
[----:B------:R-:W-:Y:S02]  /*33e0*/  SHF.R.S32.HI R10, RZ, 0x1f, R9 ;  /* 0x0000001fff0a7819 */ /* 0x000fe40000011409 */
[----:B0-----:R-:W-:Y:S01]  /*33f0*/  IADD3 R8, P4, PT, R17, UR14, RZ ;  /* 0x0000000e11087c10 */ /* 0x001fe2000ff9e0ff */
[----:B---3--:R-:W-:Y:S01]  /*3400*/  IMAD R16, R16, UR10, RZ ;  /* 0x0000000a10107c24 */ /* 0x008fe2000f8e02ff */
[----:B------:R-:W-:Y:S01]  /*3410*/  IADD3.X R11, PT, PT, R11, UR15, RZ, P3, !PT ;  /* 0x0000000f0b0b7c10 */ /* 0x000fe20009ffe4ff */
[----:B------:R-:W-:Y:S01]  /*3420*/  STL [R1+0x37c], R2 ;  /* 0x00037c0201007387 */ /* 0x000fe20000100800 */
[----:B------:R-:W-:-:S02]  /*3430*/  IADD3 R9, P3, PT, R18, UR14, RZ ;  /* 0x0000000e12097c10 */ /* 0x000fc4000ff7e0ff */
[----:B------:R-:W-:Y:S01]  /*3440*/  IADD3.X R10, PT, PT, R10, UR15, RZ, P2, !PT ;  /* 0x0000000f0a0a7c10 */ /* 0x000fe200097fe4ff */
[----:B------:R-:W-:Y:S01]  /*3450*/  STL [R1+0x3b8], R8 ;  /* 0x0003b80801007387 */ /* 0x000fe20000100800 */
[----:B------:R-:W-:-:S03]  /*3460*/  IMAD R29, R29, UR10, RZ ;  /* 0x0000000a1d1d7c24 */ /* 0x000fc6000f8e02ff */
[----:B------:R0:W-:Y:S04]  /*3470*/  STL [R1+0x384], R11 ;  /* 0x0003840b01007387 */ /* 0x0001e80000100800 */
[----:B------:R-:W-:Y:S04]  /*3480*/  STL [R1+0x3c0], R9 ;  /* 0x0003c00901007387 */ /* 0x000fe80000100800 */
[----:B------:R1:W-:Y:S01]  /*3490*/  STL [R1+0x38c], R10 ;  /* 0x00038c0a01007387 */ /* 0x0003e20000100800 */
[----:B0-----:R-:W-:-:S05]  /*34a0*/  IADD3 R11, P2, PT, R16, UR14, RZ ;  /* 0x0000000e100b7c10 */ /* 0x001fca000ff5e0ff */
[----:B------:R0:W-:Y:S01]  /*34b0*/  STL [R1+0x3c8], R11 ;  /* 0x0003c80b01007387 */ /* 0x0001e20000100800 */
[----:B-1----:R-:W-:-:S05]  /*34c0*/  IADD3.X R10, PT, PT, R7, UR15, RZ, P1, !PT ;  /* 0x0000000f070a7c10 */ /* 0x002fca0008ffe4ff */
[----:B------:R1:W-:Y:S01]  /*34d0*/  STL [R1+0x394], R10 ;  /* 0x0003940a01007387 */ /* 0x0003e20000100800 */
[----:B0-----:R-:W-:-:S05]  /*34e0*/  IADD3 R11, P1, PT, R29, UR14, RZ ;  /* 0x0000000e1d0b7c10 */ /* 0x001fca000ff3e0ff */
[----:B------:R-:W-:Y:S01]  /*34f0*/  STL [R1+0x3d0], R11 ;  /* 0x0003d00b01007387 */ /* 0x000fe20000100800 */
[----:B-1----:R-:W-:-:S05]  /*3500*/  IADD3.X R10, PT, PT, R6, UR15, RZ, P0, !PT ;  /* 0x0000000f060a7c10 */ /* 0x002fca00087fe4ff */
[----:B------:R0:W-:Y:S01]  /*3510*/  STL [R1+0x39c], R10 ;  /* 0x00039c0a01007387 */ /* 0x0001e20000100800 */
[----:B------:R-:W-:Y:S02]  /*3520*/  SHF.R.S32.HI R3, RZ, 0x1f, R17 ;  /* 0x0000001fff037819 */ /* 0x000fe40000011411 */
[----:B0-----:R-:W-:Y:S02]  /*3530*/  IADD3.X R10, PT, PT, R5, UR15, RZ, P6, !PT ;  /* 0x0000000f050a7c10 */ /* 0x001fe4000b7fe4ff */
[----:B------:R-:W-:Y:S02]  /*3540*/  SHF.R.S32.HI R2, RZ, 0x1f, R18 ;  /* 0x0000001fff027819 */ /* 0x000fe40000011412 */
[----:B------:R-:W-:Y:S01]  /*3550*/  SHF.R.S32.HI R8, RZ, 0x1f, R16 ;  /* 0x0000001fff087819 */ /* 0x000fe20000011410 */
[----:B------:R-:W-:Y:S01]  /*3560*/  IMAD R20, R20, UR10, RZ ;  /* 0x0000000a14147c24 */ /* 0x000fe2000f8e02ff */
[----:B------:R-:W-:Y:S01]  /*3570*/  SHF.R.S32.HI R9, RZ, 0x1f, R29 ;  /* 0x0000001fff097819 */ /* 0x000fe2000001141d */
[----:B--2---:R-:W-:Y:S01]  /*3580*/  IMAD R19, R19, UR10, RZ ;  /* 0x0000000a13137c24 */ /* 0x004fe2000f8e02ff */
[----:B----4-:R-:W-:-:S05]  /*3590*/  IADD3 R11, P0, PT, R12, UR14, RZ ;  /* 0x0000000e0c0b7c10 */ /* 0x010fca000ff1e0ff */
[----:B------:R0:W-:Y:S04]  /*35a0*/  STL [R1+0x3d8], R11 ;  /* 0x0003d80b01007387 */ /* 0x0001e80000100800 */
[----:B------:R1:W-:Y:S01]  /*35b0*/  STL [R1+0x3a4], R10 ;  /* 0x0003a40a01007387 */ /* 0x0003e20000100800 */
[----:B0-----:R-:W-:Y:S02]  /*35c0*/  IADD3 R11, P6, PT, R13, UR14, RZ ;  /* 0x0000000e0d0b7c10 */ /* 0x001fe4000ffde0ff */
[----:B-1----:R-:W-:-:S03]  /*35d0*/  IADD3.X R10, PT, PT, R4, UR15, RZ, P5, !PT ;  /* 0x0000000f040a7c10 */ /* 0x002fc6000affe4ff */
[----:B------:R0:W-:Y:S04]  /*35e0*/  STL [R1+0x3e0], R11 ;  /* 0x0003e00b01007387 */ /* 0x0001e80000100800 */
[----:B------:R1:W-:Y:S01]  /*35f0*/  STL [R1+0x3ac], R10 ;  /* 0x0003ac0a01007387 */ /* 0x0003e20000100800 */
[----:B0-----:R-:W-:Y:S02]  /*3600*/  IADD3 R11, P5, PT, R14, UR14, RZ ;  /* 0x0000000e0e0b7c10 */ /* 0x001fe4000ffbe0ff */
[----:B-1----:R-:W-:-:S03]  /*3610*/  IADD3.X R10, PT, PT, R3, UR15, RZ, P4, !PT ;  /* 0x0000000f030a7c10 */ /* 0x002fc6000a7fe4ff */
[----:B------:R5:W-:Y:S04]  /*3620*/  STL [R1+0x3e8], R11 ;  /* 0x0003e80b01007387 */ /* 0x000be80000100800 */
[----:B------:R0:W-:Y:S01]  /*3630*/  STL [R1+0x3b4], R10 ;  /* 0x0003b40a01007387 */ /* 0x0001e20000100800 */
[----:B-----5:R-:W-:Y:S02]  /*3640*/  IADD3 R11, P4, PT, R15, UR14, RZ ;  /* 0x0000000e0f0b7c10 */ /* 0x020fe4000ff9e0ff */
[----:B0-----:R-:W-:-:S03]  /*3650*/  IADD3.X R10, PT, PT, R2, UR15, RZ, P3, !PT ;  /* 0x0000000f020a7c10 */ /* 0x001fc60009ffe4ff */
[----:B------:R0:W-:Y:S04]  /*3660*/  STL [R1+0x474], R11 ;  /* 0x0004740b01007387 */ /* 0x0001e80000100800 */
[----:B------:R1:W-:Y:S01]  /*3670*/  STL [R1+0x3bc], R10 ;  /* 0x0003bc0a01007387 */ /* 0x0003e20000100800 */
[----:B0-----:R-:W-:Y:S02]  /*3680*/  IADD3 R11, P3, PT, R19, UR14, RZ ;  /* 0x0000000e130b7c10 */ /* 0x001fe4000ff7e0ff */
[----:B-1----:R-:W-:-:S03]  /*3690*/  IADD3.X R10, PT, PT, R8, UR15, RZ, P2, !PT ;  /* 0x0000000f080a7c10 */ /* 0x002fc600097fe4ff */
[----:B------:R0:W-:Y:S01]  /*36a0*/  STL [R1+0x3f8], R11 ;  /* 0x0003f80b01007387 */ /* 0x0001e20000100800 */
[----:B------:R-:W-:Y:S02]  /*36b0*/  IADD3 R8, P2, PT, R20, UR14, RZ ;  /* 0x0000000e14087c10 */ /* 0x000fe4000ff5e0ff */
[----:B------:R-:W-:Y:S01]  /*36c0*/  SHF.R.S32.HI R7, RZ, 0x1f, R12 ;  /* 0x0000001fff077819 */ /* 0x000fe2000001140c */
[----:B0-----:R-:W2:Y:S04]  /*36d0*/  LDL.LU R11, [R1+0x20] ;  /* 0x00002000010b7983 */ /* 0x001ea80000300800 */
[----:B------:R0:W-:Y:S01]  /*36e0*/  STL [R1+0x3c4], R10 ;  /* 0x0003c40a01007387 */ /* 0x0001e20000100800 */
[----:B------:R-:W-:-:S03]  /*36f0*/  SHF.R.S32.HI R6, RZ, 0x1f, R13 ;  /* 0x0000001fff067819 */ /* 0x000fc6000001140d */
[----:B------:R-:W3:Y:S01]  /*3700*/  LDL.LU R17, [R1+0x1c] ;  /* 0x00001c0001117983 */ /* 0x000ee20000300800 */
[----:B0-----:R-:W-:-:S03]  /*3710*/  IADD3.X R10, PT, PT, R9, UR15, RZ, P1, !PT ;  /* 0x0000000f090a7c10 */ /* 0x001fc60008ffe4ff */
[----:B------:R-:W-:Y:S04]  /*3720*/  STL [R1+0x400], R8 ;  /* 0x0004000801007387 */ /* 0x000fe80000100800 */
[----:B------:R-:W4:Y:S04]  /*3730*/  LDL.LU R12, [R1+0x18] ;  /* 0x00001800010c7983 */ /* 0x000f280000300800 */
[----:B------:R0:W-:Y:S04]  /*3740*/  STL [R1+0x3cc], R10 ;  /* 0x0003cc0a01007387 */ /* 0x0001e80000100800 */
[----:B------:R-:W5:Y:S01]  /*3750*/  LDL.LU R13, [R1+0x10] ;  /* 0x00001000010d7983 */ /* 0x000f620000300800 */
[----:B------:R-:W-:-:S03]  /*3760*/  SHF.R.S32.HI R4, RZ, 0x1f, R15 ;  /* 0x0000001fff047819 */ /* 0x000fc6000001140f */
[----:B------:R-:W5:Y:S01]  /*3770*/  LDL.LU R15, [R1+0x24] ;  /* 0x00002400010f7983 */ /* 0x000f620000300800 */
[----:B------:R-:W-:Y:S02]  /*3780*/  IMAD R21, R21, UR10, RZ ;  /* 0x0000000a15157c24 */ /* 0x000fe4000f8e02ff */
[----:B------:R-:W-:Y:S01]  /*3790*/  IMAD R22, R22, UR10, RZ ;  /* 0x0000000a16167c24 */ /* 0x000fe2000f8e02ff */
[----:B------:R-:W-:Y:S02]  /*37a0*/  IADD3.X R7, PT, PT, R7, UR15, RZ, P0, !PT ;  /* 0x0000000f07077c10 */ /* 0x000fe400087fe4ff */
[----:B------:R-:W-:Y:S01]  /*37b0*/  IADD3 R9, P1, PT, R21, UR14, RZ ;  /* 0x0000000e15097c10 */ /* 0x000fe2000ff3e0ff */
[----:B------:R-:W-:Y:S01]  /*37c0*/  IMAD R23, R23, UR10, RZ ;  /* 0x0000000a17177c24 */ /* 0x000fe2000f8e02ff */
[----:B0-----:R-:W-:Y:S02]  /*37d0*/  IADD3 R10, P0, PT, R22, UR14, RZ ;  /* 0x0000000e160a7c10 */ /* 0x001fe4000ff1e0ff */
[----:B------:R-:W-:Y:S01]  /*37e0*/  SHF.R.S32.HI R5, RZ, 0x1f, R14 ;  /* 0x0000001fff057819 */ /* 0x000fe2000001140e */
[----:B------:R-:W-:Y:S01]  /*37f0*/  STL [R1+0x408], R9 ;  /* 0x0004080901007387 */ /* 0x000fe20000100800 */
[----:B------:R-:W-:-:S03]  /*3800*/  IADD3.X R16, PT, PT, R6, UR15, RZ, P6, !PT ;  /* 0x0000000f06107c10 */ /* 0x000fc6000b7fe4ff */
[----:B------:R-:W5:Y:S01]  /*3810*/  LDL.LU R14, [R1+0x28] ;  /* 0x00002800010e7983 */ /* 0x000f620000300800 */
[----:B------:R-:W-:-:S03]  /*3820*/  IMAD R24, R24, UR10, RZ ;  /* 0x0000000a18187c24 */ /* 0x000fc6000f8e02ff */
[----:B------:R-:W-:Y:S04]  /*3830*/  STL [R1+0x3d4], R7 ;  /* 0x0003d40701007387 */ /* 0x000fe80000100800 */
[----:B------:R0:W-:Y:S01]  /*3840*/  STL [R1+0x410], R10 ;  /* 0x0004100a01007387 */ /* 0x0001e20000100800 */
[----:B------:R-:W-:-:S03]  /*3850*/  IMAD R25, R25, UR10, RZ ;  /* 0x0000000a19197c24 */ /* 0x000fc6000f8e02ff */
[----:B------:R1:W-:Y:S01]  /*3860*/  STL [R1+0x3dc], R16 ;  /* 0x0003dc1001007387 */ /* 0x0003e20000100800 */
[----:B0-----:R-:W-:Y:S02]  /*3870*/  IADD3 R10, P6, PT, R23, UR14, RZ ;  /* 0x0000000e170a7c10 */ /* 0x001fe4000ffde0ff */
[----:B-1----:R-:W-:-:S03]  /*3880*/  IADD3.X R16, PT, PT, R5, UR15, RZ, P5, !PT ;  /* 0x0000000f05107c10 */ /* 0x002fc6000affe4ff */
[----:B------:R0:W-:Y:S01]  /*3890*/  STL [R1+0x418], R10 ;  /* 0x0004180a01007387 */ /* 0x0001e20000100800 */
[----:B------:R-:W-:-:S03]  /*38a0*/  IMAD R26, R26, UR10, RZ ;  /* 0x0000000a1a1a7c24 */ /* 0x000fc6000f8e02ff */
[----:B------:R1:W-:Y:S01]  /*38b0*/  STL [R1+0x3e4], R16 ;  /* 0x0003e41001007387 */ /* 0x0003e20000100800 */
[----:B0-----:R-:W-:Y:S02]  /*38c0*/  IADD3 R10, P5, PT, R24, UR14, RZ ;  /* 0x0000000e180a7c10 */ /* 0x001fe4000ffbe0ff */
[----:B------:R-:W-:Y:S02]  /*38d0*/  SHF.R.S32.HI R3, RZ, 0x1f, R19 ;  /* 0x0000001fff037819 */ /* 0x000fe40000011413 */
[----:B-1----:R-:W-:Y:S01]  /*38e0*/  IADD3.X R16, PT, PT, R4, UR15, RZ, P4, !PT ;  /* 0x0000000f04107c10 */ /* 0x002fe2000a7fe4ff */
[----:B------:R0:W-:Y:S01]  /*38f0*/  STL [R1+0x420], R10 ;  /* 0x0004200a01007387 */ /* 0x0001e20000100800 */
[----:B------:R-:W-:-:S03]  /*3900*/  IMAD R27, R27, UR10, RZ ;  /* 0x0000000a1b1b7c24 */ /* 0x000fc6000f8e02ff */
[----:B------:R1:W-:Y:S01]  /*3910*/  STL [R1+0x3f0], R16 ;  /* 0x0003f01001007387 */ /* 0x0003e20000100800 */
[----:B0-----:R-:W-:Y:S02]  /*3920*/  IADD3 R10, P4, PT, R25, UR14, RZ ;  /* 0x0000000e190a7c10 */ /* 0x001fe4000ff9e0ff */
[----:B------:R-:W-:Y:S02]  /*3930*/  SHF.R.S32.HI R2, RZ, 0x1f, R20 ;  /* 0x0000001fff027819 */ /* 0x000fe40000011414 */
[----:B-1----:R-:W-:Y:S01]  /*3940*/  IADD3.X R16, PT, PT, R3, UR15, RZ, P3, !PT ;  /* 0x0000000f03107c10 */ /* 0x002fe20009ffe4ff */
[----:B------:R0:W-:Y:S01]  /*3950*/  STL [R1+0x428], R10 ;  /* 0x0004280a01007387 */ /* 0x0001e20000100800 */
[----:B------:R-:W-:-:S03]  /*3960*/  SHF.R.S32.HI R8, RZ, 0x1f, R21 ;  /* 0x0000001fff087819 */ /* 0x000fc60000011415 */
[----:B------:R1:W-:Y:S01]  /*3970*/  STL [R1+0x3f4], R16 ;  /* 0x0003f41001007387 */ /* 0x0003e20000100800 */
[----:B0-----:R-:W-:Y:S01]  /*3980*/  IADD3 R10, P3, PT, R26, UR14, RZ ;  /* 0x0000000e1a0a7c10 */ /* 0x001fe2000ff7e0ff */
[----:B------:R-:W-:Y:S01]  /*3990*/  IMAD R28, R28, UR10, RZ ;  /* 0x0000000a1c1c7c24 */ /* 0x000fe2000f8e02ff */
[----:B-1----:R-:W-:-:S03]  /*39a0*/  IADD3.X R16, PT, PT, R2, UR15, RZ, P2, !PT ;  /* 0x0000000f02107c10 */ /* 0x002fc600097fe4ff */
[----:B------:R0:W-:Y:S01]  /*39b0*/  STL [R1+0x430], R10 ;  /* 0x0004300a01007387 */ /* 0x0001e20000100800 */
[----:B------:R-:W-:Y:S02]  /*39c0*/  IADD3.X R8, PT, PT, R8, UR15, RZ, P1, !PT ;  /* 0x0000000f08087c10 */ /* 0x000fe40008ffe4ff */
[----:B------:R-:W-:Y:S01]  /*39d0*/  SHF.R.S32.HI R9, RZ, 0x1f, R22 ;  /* 0x0000001fff097819 */ /* 0x000fe20000011416 */
[----:B------:R-:W-:Y:S01]  /*39e0*/  STL [R1+0x3fc], R16 ;  /* 0x0003fc1001007387 */ /* 0x000fe20000100800 */
[----:B------:R-:W-:Y:S02]  /*39f0*/  SHF.R.S32.HI R7, RZ, 0x1f, R23 ;  /* 0x0000001fff077819 */ /* 0x000fe40000011417 */
[----:B0-----:R-:W-:Y:S02]  /*3a00*/  IADD3 R10, P2, PT, R27, UR14, RZ ;  /* 0x0000000e1b0a7c10 */ /* 0x001fe4000ff5e0ff */
[----:B------:R-:W-:-:S03]  /*3a10*/  IADD3.X R9, PT, PT, R9, UR15, RZ, P0, !PT ;  /* 0x0000000f09097c10 */ /* 0x000fc600087fe4ff */
[----:B------:R0:W-:Y:S01]  /*3a20*/  STL [R1+0x438], R10 ;  /* 0x0004380a01007387 */ /* 0x0001e20000100800 */
[----:B------:R-:W-:-:S03]  /*3a30*/  IADD3.X R7, PT, PT, R7, UR15, RZ, P6, !PT ;  /* 0x0000000f07077c10 */ /* 0x000fc6000b7fe4ff */
[----:B------:R2:W-:Y:S01]  /*3a40*/  STL [R1+0x404], R8 ;  /* 0x0004040801007387 */ /* 0x0005e20000100800 */
[----:B------:R-:W-:Y:S02]  /*3a50*/  SHF.R.S32.HI R6, RZ, 0x1f, R24 ;  /* 0x0000001fff067819 */ /* 0x000fe40000011418 */
[----:B0-----:R-:W-:Y:S02]  /*3a60*/  IADD3 R10, P1, PT, R28, UR14, RZ ;  /* 0x0000000e1c0a7c10 */ /* 0x001fe4000ff3e0ff */
[----:B------:R-:W-:-:S03]  /*3a70*/  SHF.R.S32.HI R5, RZ, 0x1f, R25 ;  /* 0x0000001fff057819 */ /* 0x000fc60000011419 */
[----:B------:R-:W-:Y:S01]  /*3a80*/  STL [R1+0x440], R10 ;  /* 0x0004400a01007387 */ /* 0x000fe20000100800 */
[----:B------:R-:W-:-:S03]  /*3a90*/  SHF.R.S32.HI R4, RZ, 0x1f, R26 ;  /* 0x0000001fff047819 */ /* 0x000fc6000001141a */
[----:B------:R3:W-:Y:S01]  /*3aa0*/  STL [R1+0x40c], R9 ;  /* 0x00040c0901007387 */ /* 0x0007e20000100800 */
[----:B------:R-:W-:Y:S02]  /*3ab0*/  IADD3.X R4, PT, PT, R4, UR15, RZ, P3, !PT ;  /* 0x0000000f04047c10 */ /* 0x000fe40009ffe4ff */
[----:B------:R-:W-:Y:S02]  /*3ac0*/  SHF.R.S32.HI R3, RZ, 0x1f, R27 ;  /* 0x0000001fff037819 */ /* 0x000fe4000001141b */
[----:B------:R-:W-:Y:S02]  /*3ad0*/  SHF.R.S32.HI R2, RZ, 0x1f, R28 ;  /* 0x0000001fff027819 */ /* 0x000fe4000001141c */
[----:B--2---:R-:W-:-:S05]  /*3ae0*/  IADD3 R8, P0, PT, R11, UR14, RZ ;  /* 0x0000000e0b087c10 */ /* 0x004fca000ff1e0ff */
[----:B------:R0:W-:Y:S01]  /*3af0*/  STL [R1+0x448], R8 ;  /* 0x0004480801007387 */ /* 0x0001e20000100800 */
[----:B---3--:R-:W-:-:S03]  /*3b00*/  IADD3 R9, P6, PT, R17, UR14, RZ ;  /* 0x0000000e11097c10 */ /* 0x008fc6000ffde0ff */
[----:B------:R4:W-:Y:S01]  /*3b10*/  STL [R1+0x414], R7 ;  /* 0x0004140701007387 */ /* 0x0009e20000100800 */
[----:B0-----:R-:W-:Y:S02]  /*3b20*/  IADD3.X R8, PT, PT, R6, UR15, RZ, P5, !PT ;  /* 0x0000000f06087c10 */ /* 0x001fe4000affe4ff */
[----:B------:R-:W-:Y:S02]  /*3b30*/  IADD3.X R6, PT, PT, R5, UR15, RZ, P4, !PT ;  /* 0x0000000f05067c10 */ /* 0x000fe4000a7fe4ff */
[----:B----4-:R-:W-:Y:S01]  /*3b40*/  IADD3 R7, P5, PT, R12, UR14, RZ ;  /* 0x0000000e0c077c10 */ /* 0x010fe2000ffbe0ff */
[----:B------:R-:W-:Y:S04]  /*3b50*/  STL [R1+0x450], R9 ;  /* 0x0004500901007387 */ /* 0x000fe80000100800 */
[----:B------:R-:W-:Y:S01]  /*3b60*/  STL [R1+0x41c], R8 ;  /* 0x00041c0801007387 */ /* 0x000fe20000100800 */
[----:B-----5:R-:W-:-:S03]  /*3b70*/  IADD3 R5, P4, PT, R13, UR14, RZ ;  /* 0x0000000e0d057c10 */ /* 0x020fc6000ff9e0ff */
[----:B------:R-:W-:Y:S04]  /*3b80*/  STL [R1+0x458], R7 ;  /* 0x0004580701007387 */ /* 0x000fe80000100800 */
[----:B------:R0:W-:Y:S04]  /*3b90*/  STL [R1+0x424], R6 ;  /* 0x0004240601007387 */ /* 0x0001e80000100800 */
[----:B------:R1:W-:Y:S04]  /*3ba0*/  STL [R1+0x460], R5 ;  /* 0x0004600501007387 */ /* 0x0003e80000100800 */
[----:B------:R2:W-:Y:S01]  /*3bb0*/  STL [R1+0x42c], R4 ;  /* 0x00042c0401007387 */ /* 0x0005e20000100800 */
[----:B0-----:R-:W-:-:S02]  /*3bc0*/  IADD3 R6, P3, PT, R15, UR14, RZ ;  /* 0x0000000e0f067c10 */ /* 0x001fc4000ff7e0ff */
[----:B-1----:R-:W-:Y:S02]  /*3bd0*/  IADD3.X R5, PT, PT, R3, UR15, RZ, P2, !PT ;  /* 0x0000000f03057c10 */ /* 0x002fe400097fe4ff */
[----:B------:R-:W-:Y:S02]  /*3be0*/  IADD3.X R3, PT, PT, R2, UR15, RZ, P1, !PT ;  /* 0x0000000f02037c10 */ /* 0x000fe40008ffe4ff */
[----:B--2---:R-:W-:Y:S01]  /*3bf0*/  IADD3 R4, P2, PT, R0, UR14, RZ ;  /* 0x0000000e00047c10 */ /* 0x004fe2000ff5e0ff */
[----:B------:R-:W-:Y:S01]  /*3c00*/  STL [R1+0x468], R6 ;  /* 0x0004680601007387 */ /* 0x000fe20000100800 */
[----:B------:R-:W-:-:S03]  /*3c10*/  SHF.R.S32.HI R7, RZ, 0x1f, R0 ;  /* 0x0000001fff077819 */ /* 0x000fc60000011400 */
[----:B------:R0:W-:Y:S04]  /*3c20*/  STL [R1+0x434], R5 ;  /* 0x0004340501007387 */ /* 0x0001e80000100800 */
[----:B------:R-:W-:Y:S04]  /*3c30*/  STL [R1+0x470], R4 ;  /* 0x0004700401007387 */ /* 0x000fe80000100800 */
[----:B------:R1:W-:Y:S04]  /*3c40*/  STL [R1+0x43c], R3 ;  /* 0x00043c0301007387 */ /* 0x0003e80000100800 */
[----:B------:R-:W2:Y:S01]  /*3c50*/  LDL.LU R0, [R1+0x694] ;  /* 0x0006940001007983 */ /* 0x000ea20000300800 */
[----:B0-----:R-:W-:-:S02]  /*3c60*/  SHF.R.S32.HI R5, RZ, 0x1f, R13 ;  /* 0x0000001fff057819 */ /* 0x001fc4000001140d */
[----:B------:R-:W0:Y:S01]  /*3c70*/  S2R R13, SR_TID.X ;  /* 0x00000000000d7919 */ /* 0x000e220000002100 */
[----:B------:R-:W-:Y:S02]  /*3c80*/  SHF.R.S32.HI R2, RZ, 0x1f, R11 ;  /* 0x0000001fff027819 */ /* 0x000fe4000001140b */
[----:B-1----:R-:W-:Y:S02]  /*3c90*/  SHF.R.S32.HI R3, RZ, 0x1f, R17 ;  /* 0x0000001fff037819 */ /* 0x002fe40000011411 */
[----:B------:R-:W-:Y:S02]  /*3ca0*/  SHF.R.S32.HI R4, RZ, 0x1f, R12 ;  /* 0x0000001fff047819 */ /* 0x000fe4000001140c */
[----:B------:R-:W-:Y:S02]  /*3cb0*/  IADD3.X R8, PT, PT, R2, UR15, RZ, P0, !PT ;  /* 0x0000000f02087c10 */ /* 0x000fe400087fe4ff */
[----:B------:R-:W-:Y:S02]  /*3cc0*/  IADD3.X R3, PT, PT, R3, UR15, RZ, P6, !PT ;  /* 0x0000000f03037c10 */ /* 0x000fe4000b7fe4ff */
[----:B------:R-:W-:Y:S01]  /*3cd0*/  IADD3.X R2, PT, PT, R4, UR15, RZ, P5, !PT ;  /* 0x0000000f04027c10 */ /* 0x000fe2000affe4ff */
[----:B------:R-:W-:Y:S01]  /*3ce0*/  STL [R1+0x444], R8 ;  /* 0x0004440801007387 */ /* 0x000fe20000100800 */
[----:B------:R-:W-:-:S03]  /*3cf0*/  SHF.R.S32.HI R6, RZ, 0x1f, R15 ;  /* 0x0000001fff067819 */ /* 0x000fc6000001140f */
[----:B------:R1:W-:Y:S04]  /*3d00*/  STL [R1+0x44c], R3 ;  /* 0x00044c0301007387 */ /* 0x0003e80000100800 */
[----:B------:R3:W-:Y:S01]  /*3d10*/  STL [R1+0x454], R2 ;  /* 0x0004540201007387 */ /* 0x0007e20000100800 */
[----:B-1----:R-:W-:Y:S02]  /*3d20*/  IADD3.X R3, PT, PT, R5, UR15, RZ, P4, !PT ;  /* 0x0000000f05037c10 */ /* 0x002fe4000a7fe4ff */
[----:B---3--:R-:W-:-:S03]  /*3d30*/  IADD3.X R2, PT, PT, R6, UR15, RZ, P3, !PT ;  /* 0x0000000f06027c10 */ /* 0x008fc60009ffe4ff */
[----:B------:R-:W-:Y:S04]  /*3d40*/  STL [R1+0x45c], R3 ;  /* 0x00045c0301007387 */ /* 0x000fe80000100800 */
[----:B------:R1:W-:Y:S02]  /*3d50*/  STL [R1+0x464], R2 ;  /* 0x0004640201007387 */ /* 0x0003e40000100800 */
[----:B-1----:R-:W-:-:S05]  /*3d60*/  IADD3.X R2, PT, PT, R7, UR15, RZ, P2, !PT ;  /* 0x0000000f07027c10 */ /* 0x002fca00097fe4ff */
[----:B------:R1:W-:Y:S01]  /*3d70*/  STL [R1+0x46c], R2 ;  /* 0x00046c0201007387 */ /* 0x0003e20000100800 */
[----:B------:R-:W-:-:S04]  /*3d80*/  IADD3 R23, P1, PT, R14, UR12, RZ ;  /* 0x0000000c0e177c10 */ /* 0x000fc8000ff3e0ff */
[----:B------:R-:W-:Y:S02]  /*3d90*/  LEA.HI.X.SX32 R22, R14, UR13, 0x1, P1 ;  /* 0x0000000d0e167c11 */ /* 0x000fe400088f0eff */
[----:B------:R-:W3:Y:S01]  /*3da0*/  S2R R14, SR_TID.X ;  /* 0x00000000000e7919 */ /* 0x000ee20000002100 */
[----:B-1----:R-:W1:Y:S01]  /*3db0*/  LDC R2, c[0x0][0x3a8] ;  /* 0x0000ea00ff027b82 */ /* 0x002e620000000800 */
[----:B------:R-:W4:Y:S01]  /*3dc0*/  S2R R15, SR_TID.X ;  /* 0x00000000000f7919 */ /* 0x000f220000002100 */
[----:B---3--:R-:W-:-:S04]  /*3dd0*/  SHF.R.U32.HI R12, RZ, 0x8, R14 ;  /* 0x00000008ff0c7819 */ /* 0x008fc8000001160e */
[----:B------:R-:W-:Y:S02]  /*3de0*/  SGXT.U32 R12, R12, 0x1 ;  /* 0x000000010c0c781a */ /* 0x000fe40000000000 */
[----:B----4-:R-:W-:Y:S02]  /*3df0*/  SHF.R.U32.HI R15, RZ, 0x3, R15 ;  /* 0x00000003ff0f7819 */ /* 0x010fe4000001160f */
[C---:B------:R-:W-:Y:S02]  /*3e00*/  LOP3.LUT R17, R12.reuse, 0x3e, RZ, 0xfc, !PT ;  /* 0x0000003e0c117812 */ /* 0x040fe400078efcff */
[----:B------:R-:W-:Y:S02]  /*3e10*/  LOP3.LUT R15, R15, 0x30, RZ, 0xc0, !PT ;  /* 0x000000300f0f7812 */ /* 0x000fe400078ec0ff */
[----:B------:R-:W-:Y:S01]  /*3e20*/  LOP3.LUT R12, R12, 0x3c, RZ, 0xfc, !PT ;  /* 0x0000003c0c0c7812 */ /* 0x000fe200078efcff */
[----:B-1----:R-:W-:Y:S01]  /*3e30*/  IMAD R5, R17, R2, RZ ;  /* 0x0000000211057224 */ /* 0x002fe200078e02ff */
[----:B------:R-:W-:-:S02]  /*3e40*/  SHF.R.U32.HI R17, RZ, 0x8, R14 ;  /* 0x00000008ff117819 */ /* 0x000fc4000001160e */
[--C-:B0-----:R-:W-:Y:S02]  /*3e50*/  LOP3.LUT R28, R15, 0x1ff, R13.reuse, 0x78, !PT ;  /* 0x000001ff0f1c7812 */ /* 0x101fe400078e780d */
[----:B------:R-:W-:Y:S02]  /*3e60*/  SHF.R.U32.HI R15, RZ, 0x8, R13 ;  /* 0x00000008ff0f7819 */ /* 0x000fe4000001160d */
[----:B------:R-:W-:Y:S02]  /*3e70*/  SGXT.U32 R17, R17, 0x1 ;  /* 0x000000011111781a */ /* 0x000fe40000000000 */
[----:B------:R-:W-:Y:S02]  /*3e80*/  SGXT.U32 R15, R15, 0x1 ;  /* 0x000000010f0f781a */ /* 0x000fe40000000000 */
[----:B------:R-:W-:-:S03]  /*3e90*/  LOP3.LUT R11, R17, 0x3a, RZ, 0xfc, !PT ;  /* 0x0000003a110b7812 */ /* 0x000fc600078efcff */
[-C--:B------:R-:W-:Y:S02]  /*3ea0*/  IMAD R6, R15, R2.reuse, RZ ;  /* 0x000000020f067224 */ /* 0x080fe400078e02ff */
[-C--:B------:R-:W-:Y:S01]  /*3eb0*/  IMAD R6, R11, R2.reuse, RZ ;  /* 0x000000020b067224 */ /* 0x080fe200078e02ff */
[----:B------:R-:W-:Y:S02]  /*3ec0*/  LOP3.LUT R17, R17, 0x38, RZ, 0xfc, !PT ;  /* 0x0000003811117812 */ /* 0x000fe400078efcff */
[----:B--2---:R-:W-:Y:S02]  /*3ed0*/  LOP3.LUT R3, R0, 0xff, R13, 0x78, !PT ;  /* 0x000000ff00037812 */ /* 0x004fe400078e780d */
[----:B------:R-:W2:Y:S04]  /*3ee0*/  LDL.LU R0, [R1+0x690] ;  /* 0x0006900001007983 */ /* 0x000ea80000300800 */
[----:B------:R-:W-:Y:S04]  /*3ef0*/  STL [R1+0x10], RZ ;  /* 0x000010ff01007387 */ /* 0x000fe80000100800 */
        /* <DEDUP_REMOVED lines=119> */
[----:B------:R-:W-:Y:S04]  /*4670*/  STL [R1], RZ ;  /* 0x000000ff01007387 */ /* 0x000fe80000100800 */
[----:B------:R0:W-:Y:S02]  /*4680*/  STL [R1+0x680], R5 ;  /* 0x0006800501007387 */ /* 0x0001e40000100800 */
[----:B0-----:R-:W-:Y:S01]  /*4690*/  IMAD R5, R12, R2, RZ ;  /* 0x000000020c057224 */ /* 0x001fe200078e02ff */
[----:B------:R-:W-:-:S02]  /*46a0*/  SHF.R.U32.HI R12, RZ, 0x8, R14 ;  /* 0x00000008ff0c7819 */ /* 0x000fc4000001160e */
[----:B------:R-:W-:-:S04]  /*46b0*/  SHF.R.U32.HI R14, RZ, 0x8, R14 ;  /* 0x00000008ff0e7819 */ /* 0x000fc8000001160e */
[----:B------:R-:W-:-:S04]  /*46c0*/  SGXT.U32 R14, R14, 0x1 ;  /* 0x000000010e0e781a */ /* 0x000fc80000000000 */
[C---:B------:R-:W-:Y:S02]  /*46d0*/  LOP3.LUT R18, R14.reuse, 0x36, RZ, 0xfc, !PT ;  /* 0x000000360e127812 */ /* 0x040fe400078efcff */
[----:B------:R-:W-:Y:S02]  /*46e0*/  LOP3.LUT R11, R14, 0x34, RZ, 0xfc, !PT ;  /* 0x000000340e0b7812 */ /* 0x000fe400078efcff */
[----:B------:R-:W0:Y:S01]  /*46f0*/  S2R R14, SR_TID.X ;  /* 0x00000000000e7919 */ /* 0x000e220000002100 */
[----:B------:R1:W-:Y:S01]  /*4700*/  STL [R1+0x67c], R5 ;  /* 0x00067c0501007387 */ /* 0x0003e20000100800 */
[----:B------:R-:W-:Y:S01]  /*4710*/  SGXT.U32 R12, R12, 0x1 ;  /* 0x000000010c0c781a */ /* 0x000fe20000000000 */
[----:B-1----:R-:W-:-:S03]  /*4720*/  IMAD R5, R17, R2, RZ ;  /* 0x0000000211057224 */ /* 0x002fc600078e02ff */
[C---:B------:R-:W-:Y:S02]  /*4730*/  LOP3.LUT R17, R12.reuse, 0x32, RZ, 0xfc, !PT ;  /* 0x000000320c117812 */ /* 0x040fe400078efcff */
[----:B------:R1:W-:Y:S01]  /*4740*/  STL [R1+0x674], R5 ;  /* 0x0006740501007387 */ /* 0x0003e20000100800 */
[-C--:B------:R-:W-:Y:S01]  /*4750*/  IMAD R6, R11, R2.reuse, RZ ;  /* 0x000000020b067224 */ /* 0x080fe200078e02ff */
[----:B------:R-:W-:Y:S01]  /*4760*/  LOP3.LUT R12, R12, 0x30, RZ, 0xfc, !PT ;  /* 0x000000300c0c7812 */ /* 0x000fe200078efcff */
[----:B-1----:R-:W-:-:S05]  /*4770*/  IMAD R5, R18, R2, RZ ;  /* 0x0000000212057224 */ /* 0x002fca00078e02ff */
[----:B------:R1:W-:Y:S04]  /*4780*/  STL [R1+0x670], R5 ;  /* 0x0006700501007387 */ /* 0x0003e80000100800 */
[----:B------:R-:W-:Y:S01]  /*4790*/  STL [R1+0x66c], R6 ;  /* 0x00066c0601007387 */ /* 0x000fe20000100800 */
[----:B-1----:R-:W-:Y:S01]  /*47a0*/  IMAD R5, R17, R2, RZ ;  /* 0x0000000211057224 */ /* 0x002fe200078e02ff */
[----:B0-----:R-:W-:-:S04]  /*47b0*/  SHF.R.U32.HI R17, RZ, 0x8, R14 ;  /* 0x00000008ff117819 */ /* 0x001fc8000001160e */
[----:B------:R0:W-:Y:S01]  /*47c0*/  STL [R1+0x668], R5 ;  /* 0x0006680501007387 */ /* 0x0001e20000100800 */
[----:B------:R-:W-:-:S04]  /*47d0*/  SGXT.U32 R17, R17, 0x1 ;  /* 0x000000011111781a */ /* 0x000fc80000000000 */
[----:B------:R-:W-:Y:S01]  /*47e0*/  LOP3.LUT R11, R17, 0x2e, RZ, 0xfc, !PT ;  /* 0x0000002e110b7812 */ /* 0x000fe200078efcff */
[----:B0-----:R-:W-:Y:S01]  /*47f0*/  IMAD R5, R12, R2, RZ ;  /* 0x000000020c057224 */ /* 0x001fe200078e02ff */
[--C-:B------:R-:W-:Y:S02]  /*4800*/  SHF.R.U32.HI R12, RZ, 0x8, R14.reuse ;  /* 0x00000008ff0c7819 */ /* 0x100fe4000001160e */
[----:B------:R-:W-:-:S04]  /*4810*/  SHF.R.U32.HI R14, RZ, 0x8, R14 ;  /* 0x00000008ff0e7819 */ /* 0x000fc8000001160e */
[----:B------:R-:W-:Y:S01]  /*4820*/  SGXT.U32 R14, R14, 0x1 ;  /* 0x000000010e0e781a */ /* 0x000fe20000000000 */
[----:B------:R-:W-:-:S03]  /*4830*/  IMAD R6, R11, R2, RZ ;  /* 0x000000020b067224 */ /* 0x000fc600078e02ff */
[C---:B------:R-:W-:Y:S02]  /*4840*/  LOP3.LUT R18, R14.reuse, 0x2a, RZ, 0xfc, !PT ;  /* 0x0000002a0e127812 */ /* 0x040fe400078efcff */
[----:B------:R-:W-:Y:S02]  /*4850*/  LOP3.LUT R11, R14, 0x28, RZ, 0xfc, !PT ;  /* 0x000000280e0b7812 */ /* 0x000fe400078efcff */
[----:B------:R-:W0:Y:S01]  /*4860*/  S2R R14, SR_TID.X ;  /* 0x00000000000e7919 */ /* 0x000e220000002100 */
[----:B------:R-:W-:Y:S01]  /*4870*/  LOP3.LUT R17, R17, 0x2c, RZ, 0xfc, !PT ;  /* 0x0000002c11117812 */ /* 0x000fe200078efcff */
[----:B------:R1:W-:Y:S01]  /*4880*/  STL [R1+0x664], R5 ;  /* 0x0006640501007387 */ /* 0x0003e20000100800 */
[----:B------:R-:W-:-:S03]  /*4890*/  SGXT.U32 R12, R12, 0x1 ;  /* 0x000000010c0c781a */ /* 0x000fc60000000000 */
[----:B------:R3:W-:Y:S01]  /*48a0*/  STL [R1+0x660], R6 ;  /* 0x0006600601007387 */ /* 0x0007e20000100800 */
[----:B-1----:R-:W-:Y:S01]  /*48b0*/  IMAD R5, R17, R2, RZ ;  /* 0x0000000211057224 */ /* 0x002fe200078e02ff */
[----:B------:R-:W-:-:S04]  /*48c0*/  LOP3.LUT R17, R12, 0x26, RZ, 0xfc, !PT ;  /* 0x000000260c117812 */ /* 0x000fc800078efcff */
[----:B------:R1:W-:Y:S01]  /*48d0*/  STL [R1+0x65c], R5 ;  /* 0x00065c0501007387 */ /* 0x0003e20000100800 */
[-C--:B---3--:R-:W-:Y:S01]  /*48e0*/  IMAD R6, R11, R2.reuse, RZ ;  /* 0x000000020b067224 */ /* 0x088fe200078e02ff */
[----:B------:R-:W-:Y:S01]  /*48f0*/  LOP3.LUT R12, R12, 0x24, RZ, 0xfc, !PT ;  /* 0x000000240c0c7812 */ /* 0x000fe200078efcff */
[----:B-1----:R-:W-:Y:S01]  /*4900*/  IMAD R5, R18, R2, RZ ;  /* 0x0000000212057224 */ /* 0x002fe200078e02ff */
[----:B0-----:R-:W-:-:S04]  /*4910*/  SHF.R.U32.HI R11, RZ, 0x8, R14 ;  /* 0x00000008ff0b7819 */ /* 0x001fc8000001160e */
[----:B------:R0:W-:Y:S01]  /*4920*/  STL [R1+0x658], R5 ;  /* 0x0006580501007387 */ /* 0x0001e20000100800 */
[----:B------:R-:W-:-:S03]  /*4930*/  SGXT.U32 R11, R11, 0x1 ;  /* 0x000000010b0b781a */ /* 0x000fc60000000000 */
[----:B------:R-:W-:Y:S01]  /*4940*/  STL [R1+0x654], R6 ;  /* 0x0006540601007387 */ /* 0x000fe20000100800 */
[----:B0-----:R-:W-:Y:S01]  /*4950*/  IMAD R5, R17, R2, RZ ;  /* 0x0000000211057224 */ /* 0x001fe200078e02ff */
[----:B------:R-:W-:-:S04]  /*4960*/  SHF.R.U32.HI R17, RZ, 0x8, R14 ;  /* 0x00000008ff117819 */ /* 0x000fc8000001160e */
[----:B------:R0:W-:Y:S01]  /*4970*/  STL [R1+0x650], R5 ;  /* 0x0006500501007387 */ /* 0x0001e20000100800 */
[----:B------:R-:W-:Y:S02]  /*4980*/  SGXT.U32 R17, R17, 0x1 ;  /* 0x000000011111781a */ /* 0x000fe40000000000 */
[----:B------:R-:W-:Y:S01]  /*4990*/  SHF.R.U32.HI R14, RZ, 0x8, R14 ;  /* 0x00000008ff0e7819 */ /* 0x000fe2000001160e */
[-C--:B0-----:R-:W-:Y:S01]  /*49a0*/  IMAD R5, R12, R2.reuse, RZ ;  /* 0x000000020c057224 */ /* 0x081fe200078e02ff */
[C---:B------:R-:W-:Y:S02]  /*49b0*/  LOP3.LUT R12, R11.reuse, 0x22, RZ, 0xfc, !PT ;  /* 0x000000220b0c7812 */ /* 0x040fe400078efcff */
[----:B------:R-:W-:Y:S02]  /*49c0*/  LOP3.LUT R11, R11, 0x20, RZ, 0xfc, !PT ;  /* 0x000000200b0b7812 */ /* 0x000fe400078efcff */
[----:B------:R0:W-:Y:S01]  /*49d0*/  STL [R1+0x64c], R5 ;  /* 0x00064c0501007387 */ /* 0x0001e20000100800 */
[----:B------:R-:W-:Y:S01]  /*49e0*/  IMAD R6, R12, R2, RZ ;  /* 0x000000020c067224 */ /* 0x000fe200078e02ff */
[----:B------:R-:W-:-:S02]  /*49f0*/  LOP3.LUT R12, R17, 0x1e, RZ, 0xfc, !PT ;  /* 0x0000001e110c7812 */ /* 0x000fc400078efcff */
[----:B------:R-:W-:Y:S02]  /*4a00*/  SGXT.U32 R14, R14, 0x1 ;  /* 0x000000010e0e781a */ /* 0x000fe40000000000 */
[----:B------:R1:W-:Y:S01]  /*4a10*/  STL [R1+0x648], R6 ;  /* 0x0006480601007387 */ /* 0x0003e20000100800 */
[-C--:B0-----:R-:W-:Y:S01]  /*4a20*/  IMAD R5, R11, R2.reuse, RZ ;  /* 0x000000020b057224 */ /* 0x081fe200078e02ff */
[C---:B------:R-:W-:Y:S02]  /*4a30*/  LOP3.LUT R11, R17.reuse, 0x1c, RZ, 0xfc, !PT ;  /* 0x0000001c110b7812 */ /* 0x040fe400078efcff */
[----:B------:R-:W-:Y:S02]  /*4a40*/  LOP3.LUT R17, R17, 0x1a, RZ, 0xfc, !PT ;  /* 0x0000001a11117812 */ /* 0x000fe400078efcff */
[----:B------:R0:W-:Y:S01]  /*4a50*/  STL [R1+0x644], R5 ;  /* 0x0006440501007387 */ /* 0x0001e20000100800 */
[----:B-1----:R-:W-:Y:S01]  /*4a60*/  IMAD R6, R12, R2, RZ ;  /* 0x000000020c067224 */ /* 0x002fe200078e02ff */
[----:B------:R-:W-:-:S04]  /*4a70*/  LOP3.LUT R12, R14, 0x18, RZ, 0xfc, !PT ;  /* 0x000000180e0c7812 */ /* 0x000fc800078efcff */
[----:B------:R1:W-:Y:S01]  /*4a80*/  STL [R1+0x640], R6 ;  /* 0x0006400601007387 */ /* 0x0003e20000100800 */
[----:B0-----:R-:W-:Y:S01]  /*4a90*/  IMAD R5, R11, R2, RZ ;  /* 0x000000020b057224 */ /* 0x001fe200078e02ff */
[----:B------:R-:W-:-:S04]  /*4aa0*/  LOP3.LUT R14, R14, 0x16, RZ, 0xfc, !PT ;  /* 0x000000160e0e7812 */ /* 0x000fc800078efcff */
[----:B------:R0:W-:Y:S01]  /*4ab0*/  STL [R1+0x63c], R5 ;  /* 0x00063c0501007387 */ /* 0x0001e20000100800 */
[----:B-1----:R-:W-:Y:S01]  /*4ac0*/  IMAD R6, R17, R2, RZ ;  /* 0x0000000211067224 */ /* 0x002fe200078e02ff */
[----:B------:R-:W-:-:S04]  /*4ad0*/  SHF.R.U32.HI R17, RZ, 0x8, R13 ;  /* 0x00000008ff117819 */ /* 0x000fc8000001160d */
[----:B------:R-:W-:Y:S01]  /*4ae0*/  SGXT.U32 R17, R17, 0x1 ;  /* 0x000000011111781a */ /* 0x000fe20000000000 */
[----:B0-----:R-:W-:Y:S01]  /*4af0*/  IMAD R5, R12, R2, RZ ;  /* 0x000000020c057224 */ /* 0x001fe200078e02ff */
[----:B------:R-:W-:Y:S01]  /*4b00*/  STL [R1+0x638], R6 ;  /* 0x0006380601007387 */ /* 0x000fe20000100800 */
[----:B------:R-:W-:-:S03]  /*4b10*/  SHF.R.U32.HI R12, RZ, 0x8, R13 ;  /* 0x00000008ff0c7819 */ /* 0x000fc6000001160d */
[----:B------:R0:W-:Y:S01]  /*4b20*/  STL [R1+0x634], R5 ;  /* 0x0006340501007387 */ /* 0x0001e20000100800 */
[----:B------:R-:W-:Y:S02]  /*4b30*/  SGXT.U32 R12, R12, 0x1 ;  /* 0x000000010c0c781a */ /* 0x000fe40000000000 */
[----:B------:R-:W-:Y:S01]  /*4b40*/  LOP3.LUT R4, R13, 0x3f, RZ, 0xc0, !PT ;  /* 0x0000003f0d047812 */ /* 0x000fe200078ec0ff */
[-C--:B0-----:R-:W-:Y:S01]  /*4b50*/  IMAD R5, R14, R2.reuse, RZ ;  /* 0x000000020e057224 */ /* 0x081fe200078e02ff */
[C---:B------:R-:W-:Y:S02]  /*4b60*/  LOP3.LUT R14, R17.reuse, 0x14, RZ, 0xfc, !PT ;  /* 0x00000014110e7812 */ /* 0x040fe400078efcff */
[----:B------:R-:W-:Y:S02]  /*4b70*/  LOP3.LUT R17, R17, 0x12, RZ, 0xfc, !PT ;  /* 0x0000001211117812 */ /* 0x000fe400078efcff */
[----:B------:R0:W-:Y:S01]  /*4b80*/  STL [R1+0x630], R5 ;  /* 0x0006300501007387 */ /* 0x0001e20000100800 */
[----:B------:R-:W-:Y:S01]  /*4b90*/  SHF.R.U32.HI R13, RZ, 0x8, R13 ;  /* 0x00000008ff0d7819 */ /* 0x000fe2000001160d */
[----:B------:R-:W-:Y:S01]  /*4ba0*/  IMAD R6, R14, R2, RZ ;  /* 0x000000020e067224 */ /* 0x000fe200078e02ff */
[----:B------:R-:W-:-:S02]  /*4bb0*/  LOP3.LUT R14, R12, 0x10, RZ, 0xfc, !PT ;  /* 0x000000100c0e7812 */ /* 0x000fc400078efcff */
[----:B------:R-:W-:Y:S01]  /*4bc0*/  SGXT.U32 R13, R13, 0x1 ;  /* 0x000000010d0d781a */ /* 0x000fe20000000000 */
[----:B0-----:R-:W-:Y:S01]  /*4bd0*/  IMAD R5, R17, R2, RZ ;  /* 0x0000000211057224 */ /* 0x001fe200078e02ff */
[C---:B------:R-:W-:Y:S01]  /*4be0*/  LOP3.LUT R17, R12.reuse, 0xe, RZ, 0xfc, !PT ;  /* 0x0000000e0c117812 */ /* 0x040fe200078efcff */
[----:B------:R0:W-:Y:S01]  /*4bf0*/  STL [R1+0x62c], R6 ;  /* 0x00062c0601007387 */ /* 0x0001e20000100800 */
[----:B------:R-:W-:-:S03]  /*4c00*/  LOP3.LUT R12, R12, 0xc, RZ, 0xfc, !PT ;  /* 0x0000000c0c0c7812 */ /* 0x000fc600078efcff */
[----:B------:R1:W-:Y:S01]  /*4c10*/  STL [R1+0x628], R5 ;  /* 0x0006280501007387 */ /* 0x0003e20000100800 */
[-C--:B0-----:R-:W-:Y:S01]  /*4c20*/  IMAD R6, R14, R2.reuse, RZ ;  /* 0x000000020e067224 */ /* 0x081fe200078e02ff */
[----:B------:R-:W-:Y:S01]  /*4c30*/  LOP3.LUT R14, R13, 0xa, RZ, 0xfc, !PT ;  /* 0x0000000a0d0e7812 */ /* 0x000fe200078efcff */
[----:B-1----:R-:W-:-:S03]  /*4c40*/  IMAD R5, R17, R2, RZ ;  /* 0x0000000211057224 */ /* 0x002fc600078e02ff */
[----:B------:R0:W-:Y:S04]  /*4c50*/  STL [R1+0x624], R6 ;  /* 0x0006240601007387 */ /* 0x0001e80000100800 */
[----:B------:R1:W-:Y:S01]  /*4c60*/  STL [R1+0x620], R5 ;  /* 0x0006200501007387 */ /* 0x0003e20000100800 */
[-C--:B0-----:R-:W-:Y:S01]  /*4c70*/  IMAD R6, R12, R2.reuse, RZ ;  /* 0x000000020c067224 */ /* 0x081fe200078e02ff */
[----:B------:R-:W-:Y:S02]  /*4c80*/  LOP3.LUT R12, R13, 0x8, RZ, 0xfc, !PT ;  /* 0x000000080d0c7812 */ /* 0x000fe400078efcff */
[C---:B------:R-:W-:Y:S01]  /*4c90*/  LOP3.LUT R13, R15.reuse, 0x6, RZ, 0xfc, !PT ;  /* 0x000000060f0d7812 */ /* 0x040fe200078efcff */
[----:B-1----:R-:W-:Y:S01]  /*4ca0*/  IMAD R5, R14, R2, RZ ;  /* 0x000000020e057224 */ /* 0x002fe200078e02ff */
[C---:B------:R-:W-:Y:S01]  /*4cb0*/  LOP3.LUT R14, R15.reuse, 0x4, RZ, 0xfc, !PT ;  /* 0x000000040f0e7812 */ /* 0x040fe200078efcff */
[----:B------:R0:W-:Y:S01]  /*4cc0*/  STL [R1+0x61c], R6 ;  /* 0x00061c0601007387 */ /* 0x0001e20000100800 */
[----:B------:R-:W-:-:S03]  /*4cd0*/  LOP3.LUT R15, R15, 0x2, RZ, 0xfc, !PT ;  /* 0x000000020f0f7812 */ /* 0x000fc600078efcff */
[----:B------:R1:W-:Y:S01]  /*4ce0*/  STL [R1+0x618], R5 ;  /* 0x0006180501007387 */ /* 0x0003e20000100800 */
[-C--:B0-----:R-:W-:Y:S02]  /*4cf0*/  IMAD R6, R13, R2.reuse, RZ ;  /* 0x000000020d067224 */ /* 0x081fe400078e02ff */
[-C--:B-1----:R-:W-:Y:S02]  /*4d00*/  IMAD R5, R12, R2.reuse, RZ ;  /* 0x000000020c057224 */ /* 0x082fe400078e02ff */
[-C--:B------:R-:W-:Y:S02]  /*4d10*/  IMAD R5, R14, R2.reuse, RZ ;  /* 0x000000020e057224 */ /* 0x080fe400078e02ff */
[----:B------:R-:W-:Y:S01]  /*4d20*/  IMAD R2, R15, R2, RZ ;  /* 0x000000020f027224 */ /* 0x000fe200078e02ff */
[----:B------:R-:W-:Y:S04]  /*4d30*/  STL [R1+0x610], R6 ;  /* 0x0006100601007387 */ /* 0x000fe80000100800 */
[----:B------:R-:W-:Y:S04]  /*4d40*/  STL [R1+0x60c], R5 ;  /* 0x00060c0501007387 */ /* 0x000fe80000100800 */
[----:B------:R0:W-:Y:S04]  /*4d50*/  STL [R1+0x5ec], R2 ;  /* 0x0005ec0201007387 */ /* 0x0001e80000100800 */
[----:B------:R1:W-:Y:S04]  /*4d60*/  STL [R1+0x4], RZ ;  /* 0x000004ff01007387 */ /* 0x0003e80000100800 */
[----:B------:R1:W-:Y:S04]  /*4d70*/  STL [R1+0x8], RZ ;  /* 0x000008ff01007387 */ /* 0x0003e80000100800 */
[----:B------:R1:W-:Y:S01]  /*4d80*/  STL [R1+0xc], RZ ;  /* 0x00000cff01007387 */ /* 0x0003e20000100800 */
[----:B0-----:R-:W-:Y:S01]  /*4d90*/  IMAD R2, R4, UR11, RZ ;  /* 0x0000000b04027c24 */ /* 0x001fe2000f8e02ff */
[----:B------:R-:W-:Y:S01]  /*4da0*/  USHF.R.S32.HI UR6, URZ, 0x1f, UR4 ;  /* 0x0000001fff067899 */ /* 0x000fe20008011404 */
[----:B------:R-:W-:-:S03]  /*4db0*/  LOP3.LUT R4, R3, 0x20, RZ, 0x3c, !PT ;  /* 0x0000002003047812 */ /* 0x000fc600078e3cff */
[----:B------:R-:W-:Y:S01]  /*4dc0*/  SHF.R.S32.HI R5, RZ, 0x1f, R2 ;  /* 0x0000001fff057819 */ /* 0x000fe20000011402 */
[----:B------:R-:W-:Y:S01]  /*4dd0*/  ULEA.HI UR6, UR6, UR4, URZ, 0x6 ;  /* 0x0000000406067291 */ /* 0x000fe2000f8f30ff */
[C---:B------:R-:W-:Y:S01]  /*4de0*/  LOP3.LUT R2, R3.reuse, 0x10, RZ, 0x3c, !PT ;  /* 0x0000001003027812 */ /* 0x040fe200078e3cff */
[----:B------:R-:W-:Y:S01]  /*4df0*/  USHF.L.U32 UR4, UR11, 0x6, URZ ;  /* 0x000000060b047899 */ /* 0x000fe200080006ff */
[C---:B------:R-:W-:Y:S02]  /*4e00*/  LOP3.LUT R5, R3.reuse, 0x30, RZ, 0x3c, !PT ;  /* 0x0000003003057812 */ /* 0x040fe400078e3cff */
[C---:B------:R-:W-:Y:S02]  /*4e10*/  LOP3.LUT R2, R3.reuse, 0x40, RZ, 0x3c, !PT ;  /* 0x0000004003027812 */ /* 0x040fe400078e3cff */
[----:B------:R-:W-:Y:S02]  /*4e20*/  CS2R R24, SRZ ;  /* 0x0000000000187805 */ /* 0x000fe4000001ff00 */
[----:B------:R-:W-:-:S02]  /*4e30*/  LOP3.LUT R4, R3, 0x50, RZ, 0x3c, !PT ;  /* 0x0000005003047812 */ /* 0x000fc400078e3cff */
[----:B------:R-:W-:Y:S02]  /*4e40*/  CS2R R26, SRZ ;  /* 0x00000000001a7805 */ /* 0x000fe4000001ff00 */
[C---:B------:R-:W-:Y:S02]  /*4e50*/  LOP3.LUT R5, R3.reuse, 0x60, RZ, 0x3c, !PT ;  /* 0x0000006003057812 */ /* 0x040fe400078e3cff */
[----:B------:R-:W-:Y:S02]  /*4e60*/  LOP3.LUT R2, R3, 0x70, RZ, 0x3c, !PT ;  /* 0x0000007003027812 */ /* 0x000fe400078e3cff */
[C---:B--2---:R-:W-:Y:S02]  /*4e70*/  LOP3.LUT R4, R0.reuse, 0x210, RZ, 0x3c, !PT ;  /* 0x0000021000047812 */ /* 0x044fe400078e3cff */
[C---:B------:R-:W-:Y:S02]  /*4e80*/  LOP3.LUT R3, R0.reuse, 0x40, RZ, 0x3c, !PT ;  /* 0x0000004000037812 */ /* 0x040fe400078e3cff */
[----:B------:R-:W-:Y:S01]  /*4e90*/  LOP3.LUT R2, R0, 0x250, RZ, 0x3c, !PT ;  /* 0x0000025000027812 */ /* 0x000fe200078e3cff */
[----:B------:R-:W-:-:S02]  /*4ea0*/  USHF.R.S32.HI UR6, URZ, 0x6, UR6 ;  /* 0x00000006ff067899 */ /* 0x000fc40008011406 */
[----:B-1----:R-:W-:-:S12]  /*4eb0*/  USHF.R.S32.HI UR10, URZ, 0x1f, UR4 ;  /* 0x0000001fff0a7899 */ /* 0x002fd80008011404 */
.L_x_2:
[----:B------:R-:W0:Y:S01]  /*4ec0*/  S2R R3, SR_TID.X ;  /* 0x0000000000037919 */ /* 0x000e220000002100 */
[----:B------:R-:W-:Y:S01]  /*4ed0*/  STL [R1+0xe78], R18 ;  /* 0x000e781201007387 */ /* 0x000fe20000100800 */
[----:B------:R-:W1:Y:S01]  /*4ee0*/  S2R R7, SR_TID.X ;  /* 0x0000000000077919 */ /* 0x000e620000002100 */
[----:B------:R-:W-:Y:S01]  /*4ef0*/  PRMT R29, RZ, 0x7610, R29 ;  /* 0x00007610ff1d7816 */ /* 0x000fe2000000001d */
[----:B------:R-:W2:Y:S01]  /*4f00*/  LDCU UR12, c[0x0][0x3ac] ;  /* 0x00007580ff0c77ac */ /* 0x000ea20008000800 */
[----:B------:R-:W-:Y:S01]  /*4f10*/  STL [R1+0xe74], R17 ;  /* 0x000e741101007387 */ /* 0x000fe20000100800 */
[----:B------:R-:W-:Y:S01]  /*4f20*/  PRMT R21, RZ, 0x7610, R21 ;  /* 0x00007610ff157816 */ /* 0x000fe20000000015 */
[----:B------:R-:W3:Y:S02]  /*4f30*/  LDCU UR11, c[0x0][0x3ac] ;  /* 0x00007580ff0b77ac */ /* 0x000ee40008000800 */
[----:B------:R-:W-:Y:S04]  /*4f40*/  STL [R1+0xe70], R16 ;  /* 0x000e701001007387 */ /* 0x000fe80000100800 */
[----:B------:R-:W-:Y:S04]  /*4f50*/  STL [R1+0xe6c], R15 ;  /* 0x000e6c0f01007387 */ /* 0x000fe80000100800 */
[----:B------:R-:W-:Y:S04]  /*4f60*/  STL [R1+0xe68], R14 ;  /* 0x000e680e01007387 */ /* 0x000fe80000100800 */
[----:B------:R-:W-:Y:S01]  /*4f70*/  STL [R1+0xe64], R13 ;  /* 0x000e640d01007387 */ /* 0x000fe20000100800 */
[----:B0-----:R-:W-:-:S03]  /*4f80*/  SHF.R.U32.HI R2, RZ, 0x8, R3 ;  /* 0x00000008ff027819 */ /* 0x001fc60000011603 */
[----:B------:R-:W-:Y:S01]  /*4f90*/  STL [R1+0xe60], R12 ;  /* 0x000e600c01007387 */ /* 0x000fe20000100800 */
[----:B------:R-:W-:Y:S02]  /*4fa0*/  SHF.R.U32.HI R4, RZ, 0x8, R3 ;  /* 0x00000008ff047819 */ /* 0x000fe40000011603 */
[----:B------:R-:W0:Y:S01]  /*4fb0*/  LDC R3, c[0x0][0x3a8] ;  /* 0x0000ea00ff037b82 */ /* 0x000e220000000800 */
[----:B------:R-:W-:Y:S04]  /*4fc0*/  STL [R1+0xe5c], R11 ;  /* 0x000e5c0b01007387 */ /* 0x000fe80000100800 */
[----:B------:R-:W-:Y:S01]  /*4fd0*/  STL [R1+0xe58], R8 ;  /* 0x000e580801007387 */ /* 0x000fe20000100800 */
[----:B------:R-:W-:-:S03]  /*4fe0*/  SGXT.U32 R2, R2, 0x1 ;  /* 0x000000010202781a */ /* 0x000fc60000000000 */
[----:B------:R-:W-:Y:S04]  /*4ff0*/  STL [R1+0xe54], R10 ;  /* 0x000e540a01007387 */ /* 0x000fe80000100800 */
[----:B------:R4:W-:Y:S01]  /*5000*/  STL [R1+0xe50], R9 ;  /* 0x000e500901007387 */ /* 0x0009e20000100800 */
[----:B------:R-:W-:-:S03]  /*5010*/  SGXT.U32 R4, R4, 0x1 ;  /* 0x000000010404781a */ /* 0x000fc60000000000 */
[----:B----4-:R-:W4:Y:S01]  /*5020*/  LDL R9, [R1+0x5ec] ;  /* 0x0005ec0001097983 */ /* 0x010f220000100800 */
[----:B0-----:R-:W-:Y:S01]  /*5030*/  IMAD R3, R2, R3, RZ ;  /* 0x0000000302037224 */ /* 0x001fe200078e02ff */
[----:B------:R-:W-:Y:S02]  /*5040*/  LOP3.LUT R11, R4, 0x2, RZ, 0xfc, !PT ;  /* 0x00000002040b7812 */ /* 0x000fe400078efcff */
[----:B-----5:R-:W-:Y:S01]  /*5050*/  STL [R1+0xe04], R0 ;  /* 0x000e040001007387 */ /* 0x020fe20000100800 */
[----:B-1----:R-:W-:Y:S02]  /*5060*/  SHF.R.U32.HI R6, RZ, 0x8, R7 ;  /* 0x00000008ff067819 */ /* 0x002fe40000011607 */
[C---:B------:R-:W-:Y:S01]  /*5070*/  IADD3 R4, P0, PT, R3.reuse, R23, RZ ;  /* 0x0000001703047210 */ /* 0x040fe20007f1e0ff */
[----:B------:R-:W-:Y:S01]  /*5080*/  STL [R1+0xe0c], R0 ;  /* 0x000e0c0001007387 */ /* 0x000fe20000100800 */
[----:B------:R-:W-:Y:S02]  /*5090*/  SGXT.U32 R6, R6, 0x1 ;  /* 0x000000010606781a */ /* 0x000fe40000000000 */
[----:B------:R-:W-:Y:S01]  /*50a0*/  LEA.HI.X.SX32 R5, R3, R22, 0x1, P0 ;  /* 0x0000001603057211 */ /* 0x000fe200000f0eff */
[----:B------:R-:W-:Y:S01]  /*50b0*/  STL [R1+0xe14], R0 ;  /* 0x000e140001007387 */ /* 0x000fe20000100800 */
[----:B------:R-:W-:-:S02]  /*50c0*/  ISETP.GE.AND P1, PT, R6, UR7, PT ;  /* 0x0000000706007c0c */ /* 0x000fc4000bf26270 */
[----:B------:R-:W-:Y:S01]  /*50d0*/  LOP3.LUT R2, R2, 0x4, RZ, 0xfc, !PT ;  /* 0x0000000402027812 */ /* 0x000fe200078efcff */
[----:B------:R-:W-:Y:S01]  /*50e0*/  STL [R1+0xe1c], R0 ;  /* 0x000e1c0001007387 */ /* 0x000fe20000100800 */
[----:B------:R-:W-:Y:S02]  /*50f0*/  ISETP.GE.AND P4, PT, R11, UR7, PT ;  /* 0x000000070b007c0c */ /* 0x000fe4000bf86270 */
[----:B------:R-:W-:Y:S01]  /*5100*/  PRMT R18, RZ, 0x7610, R18 ;  /* 0x00007610ff127816 */ /* 0x000fe20000000012 */
[----:B------:R-:W-:Y:S01]  /*5110*/  STL [R1+0xe24], R0 ;  /* 0x000e240001007387 */ /* 0x000fe20000100800 */
[----:B------:R-:W-:-:S03]  /*5120*/  ISETP.GE.AND P0, PT, R2, UR7, PT ;  /* 0x0000000702007c0c */ /* 0x000fc6000bf06270 */
[----:B------:R-:W-:Y:S04]  /*5130*/  STL [R1+0xe30], R0 ;  /* 0x000e300001007387 */ /* 0x000fe80000100800 */
        /* <DEDUP_REMOVED lines=9> */
[----:B------:R-:W2:Y:S01]  /*51d0*/  LDL R3, [R1+0x60c] ;  /* 0x00060c0001037983 */ /* 0x000ea20000100800 */
[----:B------:R-:W-:-:S03]  /*51e0*/  PRMT R14, RZ, 0x7610, R14 ;  /* 0x00007610ff0e7816 */ /* 0x000fc6000000000e */
[----:B------:R2:W3:Y:S01]  /*51f0*/  @!P1 LDG.E.U8 R18, desc[UR8][R4.64] ;  /* 0x0000000804129981 */ /* 0x0004e2000c1e1100 */
[----:B------:R-:W0:Y:S01]  /*5200*/  S2R R11, SR_TID.X ;  /* 0x00000000000b7919 */ /* 0x000e220000002100 */
[-C--:B----4-:R-:W-:Y:S02]  /*5210*/  IADD3 R2, P2, PT, R9, R23.reuse, RZ ;  /* 0x0000001709027210 */ /* 0x090fe40007f5e0ff */
[----:B--2---:R-:W-:Y:S01]  /*5220*/  IADD3 R4, P1, PT, R3, R23, RZ ;  /* 0x0000001703047210 */ /* 0x004fe20007f3e0ff */
[----:B------:R-:W-:Y:S01]  /*5230*/  IMAD.MOV.U32 R5, RZ, RZ, R3 ;  /* 0x000000ffff057224 */ /* 0x000fe200078e0003 */
[----:B------:R-:W-:-:S05]  /*5240*/  LEA.HI.X.SX32 R3, R9, R22, 0x1, P2 ;  /* 0x0000001609037211 */ /* 0x000fca00010f0eff */
[----:B------:R1:W2:Y:S01]  /*5250*/  @!P4 LDG.E.U8 R14, desc[UR8][R2.64] ;  /* 0x00000008020ec981 */ /* 0x0002a2000c1e1100 */
[----:B------:R-:W4:Y:S01]  /*5260*/  S2R R9, SR_TID.X ;  /* 0x0000000000097919 */ /* 0x000f220000002100 */
[----:B0-----:R-:W-:Y:S02]  /*5270*/  SHF.R.U32.HI R11, RZ, 0x8, R11 ;  /* 0x00000008ff0b7819 */ /* 0x001fe4000001160b */
[----:B---3--:R0:W-:Y:S02]  /*5280*/  STL [R1+0x230], R18 ;  /* 0x0002301201007387 */ /* 0x0081e40000100800 */
[----:B------:R-:W-:Y:S02]  /*5290*/  SGXT.U32 R11, R11, 0x1 ;  /* 0x000000010b0b781a */ /* 0x000fe40000000000 */
[----:B0-----:R-:W3:Y:S02]  /*52a0*/  LDL.LU R18, [R1+0xe78] ;  /* 0x000e780001127983 */ /* 0x001ee40000300800 */
[----:B------:R-:W-:-:S04]  /*52b0*/  LOP3.LUT R11, R11, 0x6, RZ, 0xfc, !PT ;  /* 0x000000060b0b7812 */ /* 0x000fc800078efcff */
[----:B------:R-:W-:Y:S02]  /*52c0*/  ISETP.GE.AND P3, PT, R11, UR7, PT ;  /* 0x000000070b007c0c */ /* 0x000fe4000bf66270 */
[--C-:B----4-:R-:W-:Y:S02]  /*52d0*/  SHF.R.U32.HI R11, RZ, 0x8, R9.reuse ;  /* 0x00000008ff0b7819 */ /* 0x110fe40000011609 */
[----:B------:R-:W-:Y:S02]  /*52e0*/  SHF.R.U32.HI R9, RZ, 0x8, R9 ;  /* 0x00000008ff097819 */ /* 0x000fe40000011609 */
[----:B------:R-:W-:Y:S02]  /*52f0*/  SGXT.U32 R11, R11, 0x1 ;  /* 0x000000010b0b781a */ /* 0x000fe40000000000 */
[----:B------:R-:W-:-:S04]  /*5300*/  SGXT.U32 R9, R9, 0x1 ;  /* 0x000000010909781a */ /* 0x000fc80000000000 */
[----:B-1----:R-:W-:Y:S02]  /*5310*/  LOP3.LUT R3, R9, 0x8, RZ, 0xfc, !PT ;  /* 0x0000000809037812 */ /* 0x002fe400078efcff */
[----:B------:R-:W-:Y:S01]  /*5320*/  LOP3.LUT R9, R11, 0x8, RZ, 0xfc, !PT ;  /* 0x000000080b097812 */ /* 0x000fe200078efcff */
[----:B--2---:R0:W-:Y:S02]  /*5330*/  STL [R1+0x22c], R14 ;  /* 0x00022c0e01007387 */ /* 0x0041e40000100800 */
[----:B0-----:R-:W0:Y:S02]  /*5340*/  LDC R14, c[0x0][0x3a8] ;  /* 0x0000ea00ff0e7b82 */ /* 0x001e240000000800 */
[----:B0-----:R-:W-:Y:S02]  /*5350*/  IMAD R9, R9, R14, RZ ;  /* 0x0000000e09097224 */ /* 0x001fe400078e02ff */
[----:B------:R-:W2:Y:S01]  /*5360*/  LDL R14, [R1+0x610] ;  /* 0x00061000010e7983 */ /* 0x000ea20000100800 */
[----:B------:R-:W-:-:S02]  /*5370*/  LEA.HI.X.SX32 R5, R5, R22, 0x1, P1 ;  /* 0x0000001605057211 */ /* 0x000fc400008f0eff */
[----:B------:R-:W-:Y:S02]  /*5380*/  PRMT R17, RZ, 0x7610, R17 ;  /* 0x00007610ff117816 */ /* 0x000fe40000000011 */
[----:B------:R-:W-:Y:S02]  /*5390*/  ISETP.GE.AND P2, PT, R3, UR7, PT ;  /* 0x0000000703007c0c */ /* 0x000fe4000bf46270 */
[----:B------:R-:W-:Y:S02]  /*53a0*/  PRMT R16, RZ, 0x7610, R16 ;  /* 0x00007610ff107816 */ /* 0x000fe40000000010 */
[----:B------:R-:W4:Y:S01]  /*53b0*/  @!P0 LDG.E.U8 R17, desc[UR8][R4.64] ;  /* 0x0000000804118981 */ /* 0x000f22000c1e1100 */
[----:B--2---:R-:W-:-:S04]  /*53c0*/  IADD3 R2, P1, PT, R14, R23, RZ ;  /* 0x000000170e027210 */ /* 0x004fc80007f3e0ff */
[----:B------:R-:W-:-:S05]  /*53d0*/  LEA.HI.X.SX32 R3, R14, R22, 0x1, P1 ;  /* 0x000000160e037211 */ /* 0x000fca00008f0eff */
[----:B------:R0:W2:Y:S02]  /*53e0*/  @!P3 LDG.E.U8 R16, desc[UR8][R2.64] ;  /* 0x000000080210b981 */ /* 0x0000a4000c1e1100 */
[----:B0-----:R-:W0:Y:S01]  /*53f0*/  S2R R3, SR_TID.X ;  /* 0x0000000000037919 */ /* 0x001e220000002100 */
[----:B------:R-:W-:Y:S02]  /*5400*/  LOP3.LUT R11, R11, 0xa, RZ, 0xfc, !PT ;  /* 0x0000000a0b0b7812 */ /* 0x000fe400078efcff */
[----:B------:R-:W-:Y:S01]  /*5410*/  IADD3 R4, P0, PT, R9, R23, RZ ;  /* 0x0000001709047210 */ /* 0x000fe20007f1e0ff */
[----:B----4-:R1:W-:Y:S01]  /*5420*/  STL [R1+0x228], R17 ;  /* 0x0002281101007387 */ /* 0x0103e20000100800 */
[----:B------:R-:W-:Y:S02]  /*5430*/  ISETP.GE.AND P1, PT, R11, UR7, PT ;  /* 0x000000070b007c0c */ /* 0x000fe4000bf26270 */
[----:B------:R-:W-:Y:S02]  /*5440*/  PRMT R15, RZ, 0x7610, R15 ;  /* 0x00007610ff0f7816 */ /* 0x000fe4000000000f */
[----:B------:R-:W-:Y:S01]  /*5450*/  LEA.HI.X.SX32 R5, R9, R22, 0x1, P0 ;  /* 0x0000001609057211 */ /* 0x000fe200000f0eff */
[----:B-1----:R-:W4:Y:S04]  /*5460*/  LDL.LU R17, [R1+0xe74] ;  /* 0x000e740001117983 */ /* 0x002f280000300800 */
[----:B------:R-:W3:Y:S04]  /*5470*/  LDL R11, [R1+0x620] ;  /* 0x00062000010b7983 */ /* 0x000ee80000100800 */
[----:B------:R-:W3:Y:S04]  /*5480*/  LDL R9, [R1+0x624] ;  /* 0x0006240001097983 */ /* 0x000ee80000100800 */
[----:B------:R-:W3:Y:S01]  /*5490*/  @!P2 LDG.E.U8 R15, desc[UR8][R4.64] ;  /* 0x00000008040fa981 */ /* 0x000ee2000c1e1100 */
[----:B0-----:R-:W-:-:S04]  /*54a0*/  SHF.R.U32.HI R3, RZ, 0x8, R3 ;  /* 0x00000008ff037819 */ /* 0x001fc80000011603 */
[----:B------:R-:W-:-:S04]  /*54b0*/  SGXT.U32 R3, R3, 0x1 ;  /* 0x000000010303781a */ /* 0x000fc80000000000 */
[----:B------:R-:W-:Y:S01]  /*54c0*/  LOP3.LUT R2, R3, 0xc, RZ, 0xfc, !PT ;  /* 0x0000000c03027812 */ /* 0x000fe200078efcff */
[----:B--2---:R0:W-:Y:S04]  /*54d0*/  STL [R1+0x224], R16 ;  /* 0x0002241001007387 */ /* 0x0041e80000100800 */
[----:B0-----:R-:W2:Y:S04]  /*54e0*/  LDL.LU R16, [R1+0xe70] ;  /* 0x000e700001107983 */ /* 0x001ea80000300800 */
[----:B------:R-:W2:Y:S01]  /*54f0*/  LDL R3, [R1+0x618] ;  /* 0x0006180001037983 */ /* 0x000ea20000100800 */
[----:B------:R-:W-:-:S02]  /*5500*/  ISETP.GE.AND P0, PT, R2, UR7, PT ;  /* 0x0000000702007c0c */ /* 0x000fc4000bf06270 */
[----:B--2---:R-:W-:Y:S02]  /*5510*/  IADD3 R2, P4, PT, R3, R23, RZ ;  /* 0x0000001703027210 */ /* 0x004fe40007f9e0ff */
[----:B------:R-:W2:Y:S04]  /*5520*/  LDL R3, [R1+0x618] ;  /* 0x0006180001037983 */ /* 0x000ea80000100800 */
[----:B---3--:R0:W-:Y:S04]  /*5530*/  STL [R1+0x220], R15 ;  /* 0x0002200f01007387 */ /* 0x0081e80000100800 */
[----:B0-----:R-:W3:Y:S04]  /*5540*/  LDL.LU R15, [R1+0xe6c] ;  /* 0x000e6c00010f7983 */ /* 0x001ee80000300800 */
[----:B------:R-:W2:Y:S01]  /*5550*/  LDL R5, [R1+0x61c] ;  /* 0x00061c0001057983 */ /* 0x000ea20000100800 */
[----:B------:R-:W-:-:S02]  /*5560*/  PRMT R13, RZ, 0x7610, R13 ;  /* 0x00007610ff0d7816 */ /* 0x000fc4000000000d */
[----:B--2---:R-:W-:Y:S02]  /*5570*/  IADD3 R4, P3, PT, R5, R23, RZ ;  /* 0x0000001705047210 */ /* 0x004fe40007f7e0ff */
[----:B------:R-:W2:Y:S01]  /*5580*/  LDL R5, [R1+0x61c] ;  /* 0x00061c0001057983 */ /* 0x000ea20000100800 */
[----:B------:R-:W-:Y:S02]  /*5590*/  LEA.HI.X.SX32 R3, R3, R22, 0x1, P4 ;  /* 0x0000001603037211 */ /* 0x000fe400020f0eff */
[----:B------:R-:W-:-:S03]  /*55a0*/  PRMT R26, RZ, 0x7610, R26 ;  /* 0x00007610ff1a7816 */ /* 0x000fc6000000001a */
[----:B------:R0:W3:Y:S02]  /*55b0*/  @!P1 LDG.E.U8 R13, desc[UR8][R2.64] ;  /* 0x00000008020d9981 */ /* 0x0000e4000c1e1100 */
[----:B0-----:R-:W0:Y:S01]  /*55c0*/  S2R R3, SR_TID.X ;  /* 0x0000000000037919 */ /* 0x001e220000002100 */
[----:B------:R-:W1:Y:S01]  /*55d0*/  S2R R14, SR_TID.X ;  /* 0x00000000000e7919 */ /* 0x000e620000002100 */
[----:B0-----:R-:W-:Y:S02]  /*55e0*/  SHF.R.U32.HI R3, RZ, 0x8, R3 ;  /* 0x00000008ff037819 */ /* 0x001fe40000011603 */
[----:B--2---:R-:W-:-:S05]  /*55f0*/  LEA.HI.X.SX32 R5, R5, R22, 0x1, P3 ;  /* 0x0000001605057211 */ /* 0x004fca00018f0eff */
[----:B------:R0:W2:Y:S01]  /*5600*/  @!P0 LDG.E.U8 R26, desc[UR8][R4.64] ;  /* 0x00000008041a8981 */ /* 0x0000a2000c1e1100 */
[----:B------:R-:W-:-:S04]  /*5610*/  SGXT.U32 R3, R3, 0x1 ;  /* 0x000000010303781a */ /* 0x000fc80000000000 */
[----:B------:R-:W-:-:S04]  /*5620*/  LOP3.LUT R3, R3, 0x10, RZ, 0xfc, !PT ;  /* 0x0000001003037812 */ /* 0x000fc800078efcff */
[----:B------:R-:W-:Y:S02]  /*5630*/  ISETP.GE.AND P1, PT, R3, UR7, PT ;  /* 0x0000000703007c0c */ /* 0x000fe4000bf26270 */
[----:B------:R-:W0:Y:S01]  /*5640*/  S2R R3, SR_TID.X ;  /* 0x0000000000037919 */ /* 0x000e220000002100 */
[----:B-1----:R-:W-:-:S04]  /*5650*/  SHF.R.U32.HI R14, RZ, 0x8, R14 ;  /* 0x00000008ff0e7819 */ /* 0x002fc8000001160e */
[----:B------:R-:W-:-:S04]  /*5660*/  SGXT.U32 R14, R14, 0x1 ;  /* 0x000000010e0e781a */ /* 0x000fc80000000000 */
[----:B------:R-:W-:-:S04]  /*5670*/  LOP3.LUT R14, R14, 0xe, RZ, 0xfc, !PT ;  /* 0x0000000e0e0e7812 */ /* 0x000fc800078efcff */
[----:B------:R-:W-:Y:S02]  /*5680*/  ISETP.GE.AND P2, PT, R14, UR7, PT ;  /* 0x000000070e007c0c */ /* 0x000fe4000bf46270 */
[----:B------:R-:W-:Y:S01]  /*5690*/  IADD3 R2, P4, PT, R11, R23, RZ ;  /* 0x000000170b027210 */ /* 0x000fe20007f9e0ff */
[----:B------:R-:W4:Y:S01]  /*56a0*/  LDL.LU R14, [R1+0xe68] ;  /* 0x000e6800010e7983 */ /* 0x000f220000300800 */
[----:B------:R-:W-:-:S03]  /*56b0*/  PRMT R25, RZ, 0x7610, R25 ;  /* 0x00007610ff197816 */ /* 0x000fc60000000019 */
[----:B---3--:R1:W-:Y:S04]  /*56c0*/  STL [R1+0x21c], R13 ;  /* 0x00021c0d01007387 */ /* 0x0083e80000100800 */
[----:B-1----:R-:W3:Y:S01]  /*56d0*/  LDL.LU R13, [R1+0xe64] ;  /* 0x000e6400010d7983 */ /* 0x002ee20000300800 */
[----:B0-----:R-:W-:-:S04]  /*56e0*/  SHF.R.U32.HI R3, RZ, 0x8, R3 ;  /* 0x00000008ff037819 */ /* 0x001fc80000011603 */
[----:B------:R-:W-:-:S04]  /*56f0*/  SGXT.U32 R3, R3, 0x1 ;  /* 0x000000010303781a */ /* 0x000fc80000000000 */
[----:B------:R-:W-:Y:S02]  /*5700*/  LOP3.LUT R5, R3, 0x12, RZ, 0xfc, !PT ;  /* 0x0000001203057812 */ /* 0x000fe400078efcff */
[----:B------:R-:W-:-:S05]  /*5710*/  LEA.HI.X.SX32 R3, R11, R22, 0x1, P4 ;  /* 0x000000160b037211 */ /* 0x000fca00020f0eff */
[----:B------:R0:W3:Y:S04]  /*5720*/  @!P2 LDG.E.U8 R25, desc[UR8][R2.64] ;  /* 0x000000080219a981 */ /* 0x0000e8000c1e1100 */
[----:B--2---:R-:W-:Y:S04]  /*5730*/  STL [R1+0xe40], R26 ;  /* 0x000e401a01007387 */ /* 0x004fe80000100800 */
[----:B------:R-:W2:Y:S01]  /*5740*/  LDL R3, [R1+0x628] ;  /* 0x0006280001037983 */ /* 0x000ea20000100800 */
[----:B------:R-:W1:Y:S01]  /*5750*/  S2R R11, SR_TID.X ;  /* 0x00000000000b7919 */ /* 0x000e620000002100 */
[----:B------:R-:W-:-:S02]  /*5760*/  IADD3 R4, P3, PT, R9, R23, RZ ;  /* 0x0000001709047210 */ /* 0x000fc40007f7e0ff */
[----:B------:R-:W-:Y:S02]  /*5770*/  ISETP.GE.AND P0, PT, R5, UR7, PT ;  /* 0x0000000705007c0c */ /* 0x000fe4000bf06270 */
[----:B------:R-:W-:Y:S02]  /*5780*/  PRMT R12, RZ, 0x7610, R12 ;  /* 0x00007610ff0c7816 */ /* 0x000fe4000000000c */
[----:B------:R-:W-:Y:S02]  /*5790*/  LEA.HI.X.SX32 R5, R9, R22, 0x1, P3 ;  /* 0x0000001609057211 */ /* 0x000fe400018f0eff */
[----:B------:R-:W4:Y:S04]  /*57a0*/  LDL R9, [R1+0x634] ;  /* 0x0006340001097983 */ /* 0x000f280000100800 */
[----:B------:R-:W4:Y:S01]  /*57b0*/  @!P1 LDG.E.U8 R12, desc[UR8][R4.64] ;  /* 0x00000008040c9981 */ /* 0x000f22000c1e1100 */
[----:B-1----:R-:W-:-:S04]  /*57c0*/  SHF.R.U32.HI R11, RZ, 0x8, R11 ;  /* 0x00000008ff0b7819 */ /* 0x002fc8000001160b */
[----:B------:R-:W-:-:S04]  /*57d0*/  SGXT.U32 R11, R11, 0x1 ;  /* 0x000000010b0b781a */ /* 0x000fc80000000000 */
[----:B0-----:R-:W-:-:S04]  /*57e0*/  LOP3.LUT R2, R11, 0x14, RZ, 0xfc, !PT ;  /* 0x000000140b027812 */ /* 0x001fc800078efcff */
[----:B------:R-:W-:Y:S01]  /*57f0*/  ISETP.GE.AND P2, PT, R2, UR7, PT ;  /* 0x0000000702007c0c */ /* 0x000fe2000bf46270 */
[----:B---3--:R-:W-:Y:S01]  /*5800*/  STL [R1+0xe44], R25 ;  /* 0x000e441901007387 */ /* 0x008fe20000100800 */
[----:B--2---:R-:W-:-:S03]  /*5810*/  IADD3 R2, P4, PT, R3, R23, RZ ;  /* 0x0000001703027210 */ /* 0x004fc60007f9e0ff */
[----:B------:R-:W2:Y:S01]  /*5820*/  LDL R3, [R1+0x628] ;  /* 0x0006280001037983 */ /* 0x000ea20000100800 */
[----:B------:R-:W-:-:S03]  /*5830*/  PRMT R8, RZ, 0x7610, R8 ;  /* 0x00007610ff087816 */ /* 0x000fc60000000008 */
[----:B----4-:R0:W-:Y:S04]  /*5840*/  STL [R1+0x210], R12 ;  /* 0x0002100c01007387 */ /* 0x0101e80000100800 */
[----:B0-----:R-:W3:Y:S04]  /*5850*/  LDL.LU R12, [R1+0xe60] ;  /* 0x000e6000010c7983 */ /* 0x001ee80000300800 */
[----:B------:R-:W4:Y:S01]  /*5860*/  LDL R5, [R1+0x62c] ;  /* 0x00062c0001057983 */ /* 0x000f220000100800 */
[----:B------:R-:W0:Y:S01]  /*5870*/  S2R R11, SR_TID.X ;  /* 0x00000000000b7919 */ /* 0x000e220000002100 */
[----:B--2---:R-:W-:-:S05]  /*5880*/  LEA.HI.X.SX32 R3, R3, R22, 0x1, P4 ;  /* 0x0000001603037211 */ /* 0x004fca00020f0eff */
[----:B------:R1:W2:Y:S02]  /*5890*/  @!P0 LDG.E.U8 R8, desc[UR8][R2.64] ;  /* 0x0000000802088981 */ /* 0x0002a4000c1e1100 */
[----:B-1----:R-:W1:Y:S01]  /*58a0*/  S2R R3, SR_TID.X ;  /* 0x0000000000037919 */ /* 0x002e620000002100 */
[----:B0-----:R-:W-:-:S04]  /*58b0*/  SHF.R.U32.HI R11, RZ, 0x8, R11 ;  /* 0x00000008ff0b7819 */ /* 0x001fc8000001160b */
[----:B------:R-:W-:-:S04]  /*58c0*/  SGXT.U32 R11, R11, 0x1 ;  /* 0x000000010b0b781a */ /* 0x000fc80000000000 */
[----:B------:R-:W-:-:S04]  /*58d0*/  LOP3.LUT R11, R11, 0x16, RZ, 0xfc, !PT ;  /* 0x000000160b0b7812 */ /* 0x000fc800078efcff */
[----:B------:R-:W-:Y:S02]  /*58e0*/  ISETP.GE.AND P1, PT, R11, UR7, PT ;  /* 0x000000070b007c0c */ /* 0x000fe4000bf26270 */
[----:B----4-:R-:W-:Y:S02]  /*58f0*/  IADD3 R4, P3, PT, R5, R23, RZ ;  /* 0x0000001705047210 */ /* 0x010fe40007f7e0ff */
[----:B------:R-:W4:Y:S04]  /*5900*/  LDL R5, [R1+0x62c] ;  /* 0x00062c0001057983 */ /* 0x000f280000100800 */
[----:B------:R-:W3:Y:S01]  /*5910*/  LDL.LU R11, [R1+0xe5c] ;  /* 0x000e5c00010b7983 */ /* 0x000ee20000300800 */
[----:B-1----:R-:W-:-:S04]  /*5920*/  SHF.R.U32.HI R3, RZ, 0x8, R3 ;  /* 0x00000008ff037819 */ /* 0x002fc80000011603 */
[----:B------:R-:W-:-:S04]  /*5930*/  SGXT.U32 R3, R3, 0x1 ;  /* 0x000000010303781a */ /* 0x000fc80000000000 */
[----:B------:R-:W-:Y:S01]  /*5940*/  LOP3.LUT R2, R3, 0x18, RZ, 0xfc, !PT ;  /* 0x0000001803027812 */ /* 0x000fe200078efcff */
[----:B--2---:R0:W-:Y:S04]  /*5950*/  STL [R1+0x20c], R8 ;  /* 0x00020c0801007387 */ /* 0x0041e80000100800 */
[----:B0-----:R-:W2:Y:S04]  /*5960*/  LDL.LU R8, [R1+0xe58] ;  /* 0x000e580001087983 */ /* 0x001ea80000300800 */
[----:B------:R-:W2:Y:S01]  /*5970*/  LDL R3, [R1+0x630] ;  /* 0x0006300001037983 */ /* 0x000ea20000100800 */
[----:B------:R-:W-:-:S02]  /*5980*/  ISETP.GE.AND P0, PT, R2, UR7, PT ;  /* 0x0000000702007c0c */ /* 0x000fc4000bf06270 */
[----:B------:R-:W-:Y:S02]  /*5990*/  PRMT R10, RZ, 0x7610, R10 ;  /* 0x00007610ff0a7816 */ /* 0x000fe4000000000a */
[----:B--2---:R-:W-:Y:S02]  /*59a0*/  IADD3 R2, P4, PT, R3, R23, RZ ;  /* 0x0000001703027210 */ /* 0x004fe40007f9e0ff */
[----:B------:R-:W2:Y:S01]  /*59b0*/  LDL R3, [R1+0x630] ;  /* 0x0006300001037983 */ /* 0x000ea20000100800 */
[----:B----4-:R-:W-:Y:S02]  /*59c0*/  LEA.HI.X.SX32 R5, R5, R22, 0x1, P3 ;  /* 0x0000001605057211 */ /* 0x010fe400018f0eff */
[----:B------:R-:W-:-:S03]  /*59d0*/  PRMT R25, RZ, 0x7610, R25 ;  /* 0x00007610ff197816 */ /* 0x000fc60000000019 */
[----:B------:R0:W4:Y:S02]  /*59e0*/  @!P2 LDG.E.U8 R10, desc[UR8][R4.64] ;  /* 0x00000008040aa981 */ /* 0x000124000c1e1100 */
[----:B0-----:R-:W0:Y:S01]  /*59f0*/  S2R R5, SR_TID.X ;  /* 0x0000000000057919 */ /* 0x001e220000002100 */
[----:B------:R-:W-:Y:S02]  /*5a00*/  IADD3 R4, P3, PT, R9, R23, RZ ;  /* 0x0000001709047210 */ /* 0x000fe40007f7e0ff */
[----:B------:R-:W-:Y:S02]  /*5a10*/  PRMT R26, RZ, 0x7610, R26 ;  /* 0x00007610ff1a7816 */ /* 0x000fe4000000001a */
[----:B0-----:R-:W-:-:S04]  /*5a20*/  SHF.R.U32.HI R5, RZ, 0x8, R5 ;  /* 0x00000008ff057819 */ /* 0x001fc80000011605 */
[----:B------:R-:W-:-:S04]  /*5a30*/  SGXT.U32 R5, R5, 0x1 ;  /* 0x000000010505781a */ /* 0x000fc80000000000 */
[----:B------:R-:W-:-:S04]  /*5a40*/  LOP3.LUT R5, R5, 0x1a, RZ, 0xfc, !PT ;  /* 0x0000001a05057812 */ /* 0x000fc800078efcff */
[----:B------:R-:W-:Y:S02]  /*5a50*/  ISETP.GE.AND P2, PT, R5, UR7, PT ;  /* 0x0000000705007c0c */ /* 0x000fe4000bf46270 */
[----:B------:R-:W-:-:S05]  /*5a60*/  LEA.HI.X.SX32 R5, R9, R22, 0x1, P3 ;  /* 0x0000001609057211 */ /* 0x000fca00018f0eff */
[----:B------:R-:W3:Y:S01]  /*5a70*/  @!P0 LDG.E.U8 R26, desc[UR8][R4.64] ;  /* 0x00000008041a8981 */ /* 0x000ee2000c1e1100 */
[----:B--2---:R-:W-:-:S05]  /*5a80*/  LEA.HI.X.SX32 R3, R3, R22, 0x1, P4 ;  /* 0x0000001603037211 */ /* 0x004fca00020f0eff */
[----:B------:R-:W2:Y:S04]  /*5a90*/  @!P1 LDG.E.U8 R25, desc[UR8][R2.64] ;  /* 0x0000000802199981 */ /* 0x000ea8000c1e1100 */
[----:B----4-:R0:W-:Y:S04]  /*5aa0*/  STL [R1+0x208], R10 ;  /* 0x0002080a01007387 */ /* 0x0101e80000100800 */
[----:B0-----:R-:W4:Y:S04]  /*5ab0*/  LDL.LU R10, [R1+0xe54] ;  /* 0x000e5400010a7983 */ /* 0x001f280000300800 */
[----:B------:R-:W4:Y:S04]  /*5ac0*/  LDL R9, [R1+0x644] ;  /* 0x0006440001097983 */ /* 0x000f280000100800 */
[----:B--2---:R0:W-:Y:S04]  /*5ad0*/  STL [R1+0xe48], R25 ;  /* 0x000e481901007387 */ /* 0x0041e80000100800 */
[----:B------:R-:W2:Y:S04]  /*5ae0*/  LDL R5, [R1+0x63c] ;  /* 0x00063c0001057983 */ /* 0x000ea80000100800 */
[----:B0-----:R-:W4:Y:S04]  /*5af0*/  LDL R25, [R1+0x638] ;  /* 0x0006380001197983 */ /* 0x001f280000100800 */
[----:B---3--:R0:W-:Y:S04]  /*5b00*/  STL [R1+0xe4c], R26 ;  /* 0x000e4c1a01007387 */ /* 0x0081e80000100800 */
[----:B0-----:R-:W3:Y:S01]  /*5b10*/  LDL R26, [R1+0x640] ;  /* 0x00064000011a7983 */ /* 0x001ee20000100800 */
[----:B------:R-:W0:Y:S01]  /*5b20*/  S2R R3, SR_TID.X ;  /* 0x0000000000037919 */ /* 0x000e220000002100 */
[----:B------:R-:W-:-:S02]  /*5b30*/  PRMT R24, RZ, 0x7610, R24 ;  /* 0x00007610ff187816 */ /* 0x000fc40000000018 */
[----:B0-----:R-:W-:-:S04]  /*5b40*/  SHF.R.U32.HI R3, RZ, 0x8, R3 ;  /* 0x00000008ff037819 */ /* 0x001fc80000011603 */
[----:B------:R-:W-:-:S04]  /*5b50*/  SGXT.U32 R3, R3, 0x1 ;  /* 0x000000010303781a */ /* 0x000fc80000000000 */
[----:B------:R-:W-:-:S04]  /*5b60*/  LOP3.LUT R3, R3, 0x1c, RZ, 0xfc, !PT ;  /* 0x0000001c03037812 */ /* 0x000fc800078efcff */
[----:B------:R-:W-:Y:S02]  /*5b70*/  ISETP.GE.AND P1, PT, R3, UR7, PT ;  /* 0x0000000703007c0c */ /* 0x000fe4000bf26270 */
[----:B------:R-:W-:Y:S02]  /*5b80*/  PRMT R28, RZ, 0x7610, R28 ;  /* 0x00007610ff1c7816 */ /* 0x000fe4000000001c */
[-C--:B--2---:R-:W-:Y:S02]  /*5b90*/  IADD3 R4, P3, PT, R5, R23.reuse, RZ ;  /* 0x0000001705047210 */ /* 0x084fe40007f7e0ff */
[----:B------:R-:W2:Y:S01]  /*5ba0*/  LDL R5, [R1+0x63c] ;  /* 0x00063c0001057983 */ /* 0x000ea20000100800 */
[----:B----4-:R-:W-:Y:S01]  /*5bb0*/  IMAD.MOV.U32 R3, RZ, RZ, R25 ;  /* 0x000000ffff037224 */ /* 0x010fe200078e0019 */
[----:B------:R-:W-:Y:S02]  /*5bc0*/  IADD3 R2, P4, PT, R25, R23, RZ ;  /* 0x0000001719027210 */ /* 0x000fe40007f9e0ff */
[----:B------:R-:W0:Y:S02]  /*5bd0*/  S2R R25, SR_TID.X ;  /* 0x0000000000197919 */ /* 0x000e240000002100 */
[----:B------:R-:W-:-:S05]  /*5be0*/  LEA.HI.X.SX32 R3, R3, R22, 0x1, P4 ;  /* 0x0000001603037211 */ /* 0x000fca00020f0eff */
[----:B------:R1:W4:Y:S02]  /*5bf0*/  @!P2 LDG.E.U8 R24, desc[UR8][R2.64] ;  /* 0x000000080218a981 */ /* 0x000324000c1e1100 */
[----:B-1----:R-:W1:Y:S01]  /*5c00*/  S2R R3, SR_TID.X ;  /* 0x0000000000037919 */ /* 0x002e620000002100 */
[----:B0-----:R-:W-:-:S04]  /*5c10*/  SHF.R.U32.HI R25, RZ, 0x8, R25 ;  /* 0x00000008ff197819 */ /* 0x001fc80000011619 */
[----:B------:R-:W-:-:S04]  /*5c20*/  SGXT.U32 R25, R25, 0x1 ;  /* 0x000000011919781a */ /* 0x000fc80000000000 */
[----:B------:R-:W-:-:S04]  /*5c30*/  LOP3.LUT R25, R25, 0x1e, RZ, 0xfc, !PT ;  /* 0x0000001e19197812 */ /* 0x000fc800078efcff */
[----:B------:R-:W-:Y:S02]  /*5c40*/  ISETP.GE.AND P0, PT, R25, UR7, PT ;  /* 0x0000000719007c0c */ /* 0x000fe4000bf06270 */
[----:B-1----:R-:W-:-:S04]  /*5c50*/  SHF.R.U32.HI R3, RZ, 0x8, R3 ;  /* 0x00000008ff037819 */ /* 0x002fc80000011603 */
[----:B------:R-:W-:Y:S02]  /*5c60*/  SGXT.U32 R3, R3, 0x1 ;  /* 0x000000010303781a */ /* 0x000fe40000000000 */
[----:B---3--:R-:W-:Y:S02]  /*5c70*/  IADD3 R2, P4, PT, R26, R23, RZ ;  /* 0x000000171a027210 */ /* 0x008fe40007f9e0ff */
[----:B------:R-:W-:-:S04]  /*5c80*/  LOP3.LUT R3, R3, 0x20, RZ, 0xfc, !PT ;  /* 0x0000002003037812 */ /* 0x000fc800078efcff */
[----:B------:R-:W-:Y:S02]  /*5c90*/  ISETP.GE.AND P2, PT, R3, UR7, PT ;  /* 0x0000000703007c0c */ /* 0x000fe4000bf46270 */
[----:B------:R-:W-:Y:S02]  /*5ca0*/  LEA.HI.X.SX32 R3, R26, R22, 0x1, P4 ;  /* 0x000000161a037211 */ /* 0x000fe400020f0eff */
[----:B------:R-:W-:Y:S01]  /*5cb0*/  PRMT R0, RZ, 0x7610, R0 ;  /* 0x00007610ff007816 */ /* 0x000fe20000000000 */
[----:B------:R-:W3:Y:S04]  /*5cc0*/  LDL R26, [R1+0x650] ;  /* 0x00065000011a7983 */ /* 0x000ee80000100800 */
[----:B------:R0:W3:Y:S02]  /*5cd0*/  @!P0 LDG.E.U8 R28, desc[UR8][R2.64] ;  /* 0x00000008021c8981 */ /* 0x0000e4000c1e1100 */
[----:B0-----:R-:W0:Y:S02]  /*5ce0*/  S2R R3, SR_TID.X ;  /* 0x0000000000037919 */ /* 0x001e240000002100 */
[----:B0-----:R-:W-:-:S04]  /*5cf0*/  SHF.R.U32.HI R3, RZ, 0x8, R3 ;  /* 0x00000008ff037819 */ /* 0x001fc80000011603 */
[----:B------:R-:W-:-:S04]  /*5d00*/  SGXT.U32 R3, R3, 0x1 ;  /* 0x000000010303781a */ /* 0x000fc80000000000 */
[----:B------:R-:W-:Y:S02]  /*5d10*/  LOP3.LUT R2, R3, 0x24, RZ, 0xfc, !PT ;  /* 0x0000002403027812 */ /* 0x000fe400078efcff */
[----:B------:R-:W3:Y:S01]  /*5d20*/  LDL R3, [R1+0x648] ;  /* 0x0006480001037983 */ /* 0x000ee20000100800 */
[----:B------:R-:W-:Y:S02]  /*5d30*/  PRMT R27, RZ, 0x7610, R27 ;  /* 0x00007610ff1b7816 */ /* 0x000fe4000000001b */
[----:B--2---:R-:W-:-:S05]  /*5d40*/  LEA.HI.X.SX32 R5, R5, R22, 0x1, P3 ;  /* 0x0000001605057211 */ /* 0x004fca00018f0eff */
[----:B------:R0:W2:Y:S02]  /*5d50*/  @!P1 LDG.E.U8 R0, desc[UR8][R4.64] ;  /* 0x0000000804009981 */ /* 0x0000a4000c1e1100 */
[----:B0-----:R-:W-:-:S04]  /*5d60*/  IADD3 R4, P3, PT, R9, R23, RZ ;  /* 0x0000001709047210 */ /* 0x001fc80007f7e0ff */
[----:B------:R-:W-:-:S05]  /*5d70*/  LEA.HI.X.SX32 R5, R9, R22, 0x1, P3 ;  /* 0x0000001609057211 */ /* 0x000fca00018f0eff */
[----:B------:R0:W2:Y:S04]  /*5d80*/  @!P2 LDG.E.U8 R27, desc[UR8][R4.64] ;  /* 0x00000008041ba981 */ /* 0x0000a8000c1e1100 */
[----:B------:R-:W0:Y:S01]  /*5d90*/  LDL R5, [R1+0x64c] ;  /* 0x00064c0001057983 */ /* 0x000e220000100800 */
[----:B------:R-:W-:Y:S02]  /*5da0*/  ISETP.GE.AND P0, PT, R2, UR7, PT ;  /* 0x0000000702007c0c */ /* 0x000fe4000bf06270 */
[-C--:B---3--:R-:W-:Y:S02]  /*5db0*/  IADD3 R2, P4, PT, R3, R23.reuse, RZ ;  /* 0x0000001703027210 */ /* 0x088fe40007f9e0ff */
[----:B------:R-:W3:Y:S01]  /*5dc0*/  LDL R3, [R1+0x648] ;  /* 0x0006480001037983 */ /* 0x000ee20000100800 */
[----:B------:R-:W1:Y:S01]  /*5dd0*/  S2R R25, SR_TID.X ;  /* 0x0000000000197919 */ /* 0x000e620000002100 */
[----:B0-----:R-:W-:-:S02]  /*5de0*/  IADD3 R4, P3, PT, R5, R23, RZ ;  /* 0x0000001705047210 */ /* 0x001fc40007f7e0ff */
[----:B------:R-:W2:Y:S01]  /*5df0*/  LDL R5, [R1+0x64c] ;  /* 0x00064c0001057983 */ /* 0x000ea20000100800 */
[----:B-1----:R-:W-:-:S04]  /*5e00*/  SHF.R.U32.HI R25, RZ, 0x8, R25 ;  /* 0x00000008ff197819 */ /* 0x002fc80000011619 */
[----:B------:R-:W-:-:S04]  /*5e10*/  SGXT.U32 R25, R25, 0x1 ;  /* 0x000000011919781a */ /* 0x000fc80000000000 */
[----:B------:R-:W-:-:S04]  /*5e20*/  LOP3.LUT R25, R25, 0x22, RZ, 0xfc, !PT ;  /* 0x0000002219197812 */ /* 0x000fc800078efcff */
[----:B------:R-:W-:Y:S01]  /*5e30*/  ISETP.GE.AND P1, PT, R25, UR7, PT ;  /* 0x0000000719007c0c */ /* 0x000fe2000bf26270 */
[----:B------:R-:W0:Y:S01]  /*5e40*/  S2R R9, SR_TID.X ;  /* 0x0000000000097919 */ /* 0x000e220000002100 */
[----:B------:R-:W-:Y:S01]  /*5e50*/  PRMT R20, RZ, 0x7610, R20 ;  /* 0x00007610ff147816 */ /* 0x000fe20000000014 */
[----:B------:R-:W4:Y:S01]  /*5e60*/  LDL R25, [R1+0x654] ;  /* 0x0006540001197983 */ /* 0x000f220000100800 */
[----:B---3--:R-:W-:-:S09]  /*5e70*/  LEA.HI.X.SX32 R3, R3, R22, 0x1, P4 ;  /* 0x0000001603037211 */ /* 0x008fd200020f0eff */
[----:B------:R1:W3:Y:S02]  /*5e80*/  @!P1 LDG.E.U8 R29, desc[UR8][R2.64] ;  /* 0x00000008021d9981 */ /* 0x0002e4000c1e1100 */
[----:B-1----:R-:W1:Y:S02]  /*5e90*/  S2R R3, SR_TID.X ;  /* 0x0000000000037919 */ /* 0x002e640000002100 */
[----:B-1----:R-:W-:-:S04]  /*5ea0*/  SHF.R.U32.HI R3, RZ, 0x8, R3 ;  /* 0x00000008ff037819 */ /* 0x002fc80000011603 */
[----:B------:R-:W-:-:S04]  /*5eb0*/  SGXT.U32 R3, R3, 0x1 ;  /* 0x000000010303781a */ /* 0x000fc80000000000 */
[----:B------:R-:W-:-:S04]  /*5ec0*/  LOP3.LUT R3, R3, 0x28, RZ, 0xfc, !PT ;  /* 0x0000002803037812 */ /* 0x000fc800078efcff */
[----:B------:R-:W-:Y:S02]  /*5ed0*/  ISETP.GE.AND P1, PT, R3, UR7, PT ;  /* 0x0000000703007c0c */ /* 0x000fe4000bf26270 */
[----:B------:R-:W1:Y:S01]  /*5ee0*/  S2R R3, SR_TID.X ;  /* 0x0000000000037919 */ /* 0x000e620000002100 */
[----:B0-----:R-:W-:-:S04]  /*5ef0*/  SHF.R.U32.HI R9, RZ, 0x8, R9 ;  /* 0x00000008ff097819 */ /* 0x001fc80000011609 */
[----:B------:R-:W-:-:S04]  /*5f00*/  SGXT.U32 R9, R9, 0x1 ;  /* 0x000000010909781a */ /* 0x000fc80000000000 */
[----:B------:R-:W-:-:S04]  /*5f10*/  LOP3.LUT R9, R9, 0x26, RZ, 0xfc, !PT ;  /* 0x0000002609097812 */ /* 0x000fc800078efcff */
[----:B------:R-:W-:Y:S02]  /*5f20*/  ISETP.GE.AND P2, PT, R9, UR7, PT ;  /* 0x0000000709007c0c */ /* 0x000fe4000bf46270 */
[----:B------:R-:W-:Y:S01]  /*5f30*/  IADD3 R2, P4, PT, R26, R23, RZ ;  /* 0x000000171a027210 */ /* 0x000fe20007f9e0ff */
[----:B------:R-:W3:Y:S01]  /*5f40*/  LDL.LU R9, [R1+0xe50] ;  /* 0x000e500001097983 */ /* 0x000ee20000300800 */
[----:B-1----:R-:W-:-:S04]  /*5f50*/  SHF.R.U32.HI R3, RZ, 0x8, R3 ;  /* 0x00000008ff037819 */ /* 0x002fc80000011603 */
[----:B------:R-:W-:Y:S02]  /*5f60*/  SGXT.U32 R3, R3, 0x1 ;  /* 0x000000010303781a */ /* 0x000fe40000000000 */
[----:B--2---:R-:W-:-:S05]  /*5f70*/  LEA.HI.X.SX32 R5, R5, R22, 0x1, P3 ;  /* 0x0000001605057211 */ /* 0x004fca00018f0eff */
[----:B------:R0:W2:Y:S02]  /*5f80*/  @!P0 LDG.E.U8 R21, desc[UR8][R4.64] ;  /* 0x0000000804158981 */ /* 0x0000a4000c1e1100 */
[----:B0-----:R-:W-:Y:S02]  /*5f90*/  LOP3.LUT R5, R3, 0x2a, RZ, 0xfc, !PT ;  /* 0x0000002a03057812 */ /* 0x001fe400078efcff */
[----:B------:R-:W-:-:S05]  /*5fa0*/  LEA.HI.X.SX32 R3, R26, R22, 0x1, P4 ;  /* 0x000000161a037211 */ /* 0x000fca00020f0eff */
[----:B------:R0:W2:Y:S04]  /*5fb0*/  @!P2 LDG.E.U8 R20, desc[UR8][R2.64] ;  /* 0x000000080214a981 */ /* 0x0000a8000c1e1100 */
[----:B------:R-:W2:Y:S01]  /*5fc0*/  LDL R3, [R1+0x658] ;  /* 0x0006580001037983 */ /* 0x000ea20000100800 */
[----:B------:R-:W1:Y:S02]  /*5fd0*/  S2R R26, SR_TID.X ;  /* 0x00000000001a7919 */ /* 0x000e640000002100 */
[----:B-1----:R-:W-:-:S04]  /*5fe0*/  SHF.R.U32.HI R26, RZ, 0x8, R26 ;  /* 0x00000008ff1a7819 */ /* 0x002fc8000001161a */
[----:B------:R-:W-:-:S04]  /*5ff0*/  SGXT.U32 R26, R26, 0x1 ;  /* 0x000000011a1a781a */ /* 0x000fc80000000000 */
[----:B0-----:R-:W-:-:S04]  /*6000*/  LOP3.LUT R2, R26, 0x2c, RZ, 0xfc, !PT ;  /* 0x0000002c1a027812 */ /* 0x001fc800078efcff */
[----:B------:R-:W-:Y:S02]  /*6010*/  ISETP.GE.AND P2, PT, R2, UR7, PT ;  /* 0x0000000702007c0c */ /* 0x000fe4000bf46270 */
[----:B--2---:R-:W-:Y:S02]  /*6020*/  IADD3 R2, P4, PT, R3, R23, RZ ;  /* 0x0000001703027210 */ /* 0x004fe40007f9e0ff */
[----:B------:R-:W2:Y:S01]  /*6030*/  LDL R3, [R1+0x658] ;  /* 0x0006580001037983 */ /* 0x000ea20000100800 */
[----:B------:R-:W-:Y:S02]  /*6040*/  ISETP.GE.AND P0, PT, R5, UR7, PT ;  /* 0x0000000705007c0c */ /* 0x000fe4000bf06270 */
[----:B------:R-:W-:Y:S02]  /*6050*/  PRMT R18, RZ, 0x7610, R18 ;  /* 0x00007610ff127816 */ /* 0x000fe40000000012 */
[----:B--2---:R-:W-:-:S09]  /*6060*/  LEA.HI.X.SX32 R3, R3, R22, 0x1, P4 ;  /* 0x0000001603037211 */ /* 0x004fd200020f0eff */
[----:B------:R0:W2:Y:S02]  /*6070*/  @!P0 LDG.E.U8 R18, desc[UR8][R2.64] ;  /* 0x0000000802128981 */ /* 0x0000a4000c1e1100 */
[----:B0-----:R-:W0:Y:S02]  /*6080*/  S2R R3, SR_TID.X ;  /* 0x0000000000037919 */ /* 0x001e240000002100 */
[----:B0-----:R-:W-:-:S04]  /*6090*/  SHF.R.U32.HI R3, RZ, 0x8, R3 ;  /* 0x00000008ff037819 */ /* 0x001fc80000011603 */
[----:B------:R-:W-:-:S04]  /*60a0*/  SGXT.U32 R3, R3, 0x1 ;  /* 0x000000010303781a */ /* 0x000fc80000000000 */
[----:B------:R-:W-:Y:S02]  /*60b0*/  LOP3.LUT R2, R3, 0x32, RZ, 0xfc, !PT ;  /* 0x0000003203027812 */ /* 0x000fe400078efcff */
[----:B------:R-:W2:Y:S02]  /*60c0*/  LDL R3, [R1+0x664] ;  /* 0x0006640001037983 */ /* 0x000ea40000100800 */
[----:B------:R-:W-:Y:S01]  /*60d0*/  ISETP.GE.AND P0, PT, R2, UR7, PT ;  /* 0x0000000702007c0c */ /* 0x000fe2000bf06270 */
[----:B------:R-:W0:Y:S01]  /*60e0*/  S2R R26, SR_TID.X ;  /* 0x00000000001a7919 */ /* 0x000e220000002100 */
[C---:B----4-:R-:W-:Y:S02]  /*60f0*/  IADD3 R4, P3, PT, R25.reuse, R23, RZ ;  /* 0x0000001719047210 */ /* 0x050fe40007f7e0ff */
[----:B------:R-:W-:Y:S02]  /*6100*/  PRMT R19, RZ, 0x7610, R19 ;  /* 0x00007610ff137816 */ /* 0x000fe40000000013 */
[----:B------:R-:W-:-:S02]  /*6110*/  LEA.HI.X.SX32 R5, R25, R22, 0x1, P3 ;  /* 0x0000001619057211 */ /* 0x000fc400018f0eff */
[----:B------:R-:W-:Y:S01]  /*6120*/  PRMT R16, RZ, 0x7610, R16 ;  /* 0x00007610ff107816 */ /* 0x000fe20000000010 */
[----:B------:R-:W4:Y:S04]  /*6130*/  LDL R25, [R1+0x668] ;  /* 0x0006680001197983 */ /* 0x000f280000100800 */
[----:B------:R-:W3:Y:S04]  /*6140*/  @!P1 LDG.E.U8 R19, desc[UR8][R4.64] ;  /* 0x0000000804139981 */ /* 0x000ee8000c1e1100 */
[----:B------:R-:W3:Y:S01]  /*6150*/  LDL R5, [R1+0x65c] ;  /* 0x00065c0001057983 */ /* 0x000ee20000100800 */
[----:B--2---:R-:W-:-:S03]  /*6160*/  IADD3 R2, P4, PT, R3, R23, RZ ;  /* 0x0000001703027210 */ /* 0x004fc60007f9e0ff */
[----:B------:R-:W2:Y:S01]  /*6170*/  LDL R3, [R1+0x664] ;  /* 0x0006640001037983 */ /* 0x000ea20000100800 */
[----:B0-----:R-:W-:-:S04]  /*6180*/  SHF.R.U32.HI R26, RZ, 0x8, R26 ;  /* 0x00000008ff1a7819 */ /* 0x001fc8000001161a */
[----:B------:R-:W-:-:S04]  /*6190*/  SGXT.U32 R26, R26, 0x1 ;  /* 0x000000011a1a781a */ /* 0x000fc80000000000 */
[----:B------:R-:W-:-:S04]  /*61a0*/  LOP3.LUT R26, R26, 0x30, RZ, 0xfc, !PT ;  /* 0x000000301a1a7812 */ /* 0x000fc800078efcff */
[----:B------:R-:W-:Y:S02]  /*61b0*/  ISETP.GE.AND P1, PT, R26, UR7, PT ;  /* 0x000000071a007c0c */ /* 0x000fe4000bf26270 */
[----:B------:R-:W-:Y:S01]  /*61c0*/  PRMT R17, RZ, 0x7610, R17 ;  /* 0x00007610ff117816 */ /* 0x000fe20000000011 */
[----:B------:R-:W3:Y:S01]  /*61d0*/  LDL R26, [R1+0x670] ;  /* 0x00067000011a7983 */ /* 0x000ee20000100800 */
[----:B--2---:R-:W-:-:S09]  /*61e0*/  LEA.HI.X.SX32 R3, R3, R22, 0x1, P4 ;  /* 0x0000001603037211 */ /* 0x004fd200020f0eff */
[----:B------:R0:W2:Y:S02]  /*61f0*/  @!P1 LDG.E.U8 R16, desc[UR8][R2.64] ;  /* 0x0000000802109981 */ /* 0x0000a4000c1e1100 */
[----:B0-----:R-:W0:Y:S02]  /*6200*/  S2R R3, SR_TID.X ;  /* 0x0000000000037919 */ /* 0x001e240000002100 */
[----:B0-----:R-:W-:-:S04]  /*6210*/  SHF.R.U32.HI R3, RZ, 0x8, R3 ;  /* 0x00000008ff037819 */ /* 0x001fc80000011603 */
[----:B------:R-:W-:-:S04]  /*6220*/  SGXT.U32 R3, R3, 0x1 ;  /* 0x000000010303781a */ /* 0x000fc80000000000 */
[----:B------:R-:W-:Y:S02]  /*6230*/  LOP3.LUT R2, R3, 0x36, RZ, 0xfc, !PT ;  /* 0x0000003603027812 */ /* 0x000fe400078efcff */
[----:B------:R-:W2:Y:S01]  /*6240*/  LDL R3, [R1+0x66c] ;  /* 0x00066c0001037983 */ /* 0x000ea20000100800 */
[----:B---3--:R-:W-:-:S03]  /*6250*/  IADD3 R4, P3, PT, R5, R23, RZ ;  /* 0x0000001705047210 */ /* 0x008fc60007f7e0ff */
[----:B------:R-:W3:Y:S01]  /*6260*/  LDL R5, [R1+0x65c] ;  /* 0x00065c0001057983 */ /* 0x000ee20000100800 */
[----:B------:R-:W-:Y:S02]  /*6270*/  ISETP.GE.AND P1, PT, R2, UR7, PT ;  /* 0x0000000702007c0c */ /* 0x000fe4000bf26270 */
[----:B--2---:R-:W-:Y:S02]  /*6280*/  IADD3 R2, P4, PT, R3, R23, RZ ;  /* 0x0000001703027210 */ /* 0x004fe40007f9e0ff */
[----:B------:R-:W2:Y:S01]  /*6290*/  LDL R3, [R1+0x66c] ;  /* 0x00066c0001037983 */ /* 0x000ea20000100800 */
[----:B---3--:R-:W-:-:S05]  /*62a0*/  LEA.HI.X.SX32 R5, R5, R22, 0x1, P3 ;  /* 0x0000001605057211 */ /* 0x008fca00018f0eff */
[----:B------:R0:W3:Y:S02]  /*62b0*/  @!P2 LDG.E.U8 R17, desc[UR8][R4.64] ;  /* 0x000000080411a981 */ /* 0x0000e4000c1e1100 */
[----:B0-----:R-:W0:Y:S01]  /*62c0*/  S2R R5, SR_TID.X ;  /* 0x0000000000057919 */ /* 0x001e220000002100 */
[----:B------:R-:W-:Y:S02]  /*62d0*/  PRMT R14, RZ, 0x7610, R14 ;  /* 0x00007610ff0e7816 */ /* 0x000fe4000000000e */
[----:B0-----:R-:W-:-:S04]  /*62e0*/  SHF.R.U32.HI R5, RZ, 0x8, R5 ;  /* 0x00000008ff057819 */ /* 0x001fc80000011605 */
[----:B------:R-:W-:-:S04]  /*62f0*/  SGXT.U32 R5, R5, 0x1 ;  /* 0x000000010505781a */ /* 0x000fc80000000000 */
[----:B------:R-:W-:-:S04]  /*6300*/  LOP3.LUT R5, R5, 0x34, RZ, 0xfc, !PT ;  /* 0x0000003405057812 */ /* 0x000fc800078efcff */
[----:B------:R-:W-:Y:S02]  /*6310*/  ISETP.GE.AND P2, PT, R5, UR7, PT ;  /* 0x0000000705007c0c */ /* 0x000fe4000bf46270 */
[----:B----4-:R-:W-:-:S04]  /*6320*/  IADD3 R4, P3, PT, R25, R23, RZ ;  /* 0x0000001719047210 */ /* 0x010fc80007f7e0ff */
[-C--:B------:R-:W-:Y:S02]  /*6330*/  LEA.HI.X.SX32 R5, R25, R22.reuse, 0x1, P3 ;  /* 0x0000001619057211 */ /* 0x080fe400018f0eff */
[----:B------:R-:W0:Y:S01]  /*6340*/  S2R R25, SR_TID.X ;  /* 0x0000000000197919 */ /* 0x000e220000002100 */
[----:B--2---:R-:W-:-:S05]  /*6350*/  LEA.HI.X.SX32 R3, R3, R22, 0x1, P4 ;  /* 0x0000001603037211 */ /* 0x004fca00020f0eff */
[----:B------:R-:W2:Y:S04]  /*6360*/  @!P2 LDG.E.U8 R14, desc[UR8][R2.64] ;  /* 0x00000008020ea981 */ /* 0x000ea8000c1e1100 */
[----:B------:R-:W4:Y:S01]  /*6370*/  LDL R3, [R1+0x674] ;  /* 0x0006740001037983 */ /* 0x000f220000100800 */
[----:B0-----:R-:W-:Y:S02]  /*6380*/  SHF.R.U32.HI R25, RZ, 0x8, R25 ;  /* 0x00000008ff197819 */ /* 0x001fe40000011619 */
[----:B------:R-:W-:Y:S02]  /*6390*/  PRMT R15, RZ, 0x7610, R15 ;  /* 0x00007610ff0f7816 */ /* 0x000fe4000000000f */
[----:B------:R-:W-:-:S04]  /*63a0*/  SGXT.U32 R25, R25, 0x1 ;  /* 0x000000011919781a */ /* 0x000fc80000000000 */
[----:B------:R0:W2:Y:S02]  /*63b0*/  @!P0 LDG.E.U8 R15, desc[UR8][R4.64] ;  /* 0x00000008040f8981 */ /* 0x0000a4000c1e1100 */
[----:B0-----:R-:W-:Y:S02]  /*63c0*/  LOP3.LUT R5, R25, 0x38, RZ, 0xfc, !PT ;  /* 0x0000003819057812 */ /* 0x001fe400078efcff */
[----:B------:R-:W0:Y:S01]  /*63d0*/  S2R R25, SR_TID.X ;  /* 0x0000000000197919 */ /* 0x000e220000002100 */
[C---:B------:R-:W-:Y:S01]  /*63e0*/  IADD3 R4, P3, PT, R26.reuse, R23, RZ ;  /* 0x000000171a047210 */ /* 0x040fe20007f7e0ff */
[----:B------:R-:W1:Y:S01]  /*63f0*/  S2R R2, SR_TID.X ;  /* 0x0000000000027919 */ /* 0x000e620000002100 */
[----:B------:R-:W-:Y:S02]  /*6400*/  ISETP.GE.AND P0, PT, R5, UR7, PT ;  /* 0x0000000705007c0c */ /* 0x000fe4000bf06270 */
[----:B------:R-:W-:Y:S02]  /*6410*/  LEA.HI.X.SX32 R5, R26, R22, 0x1, P3 ;  /* 0x000000161a057211 */ /* 0x000fe400018f0eff */
[----:B------:R-:W1:Y:S01]  /*6420*/  LDC R26, c[0x0][0x3a8] ;  /* 0x0000ea00ff1a7b82 */ /* 0x000e620000000800 */
[----:B------:R-:W-:-:S04]  /*6430*/  SHF.R.U32.HI R7, RZ, 0x8, R7 ;  /* 0x00000008ff077819 */ /* 0x000fc80000011607 */
[----:B------:R-:W-:Y:S02]  /*6440*/  SGXT.U32 R7, R7, 0x1 ;  /* 0x000000010707781a */ /* 0x000fe40000000000 */
[----:B0-----:R-:W-:-:S04]  /*6450*/  SHF.R.U32.HI R25, RZ, 0x8, R25 ;  /* 0x00000008ff197819 */ /* 0x001fc80000011619 */
[----:B------:R-:W-:-:S04]  /*6460*/  SGXT.U32 R25, R25, 0x1 ;  /* 0x000000011919781a */ /* 0x000fc80000000000 */
[----:B------:R-:W-:-:S04]  /*6470*/  LOP3.LUT R25, R25, 0x3a, RZ, 0xfc, !PT ;  /* 0x0000003a19197812 */ /* 0x000fc800078efcff */
[----:B------:R-:W-:Y:S02]  /*6480*/  ISETP.GE.AND P2, PT, R25, UR7, PT ;  /* 0x0000000719007c0c */ /* 0x000fe4000bf46270 */
[----:B------:R-:W-:Y:S02]  /*6490*/  LOP3.LUT R25, R7, 0x3a, RZ, 0xfc, !PT ;  /* 0x0000003a07197812 */ /* 0x000fe400078efcff */
[----:B------:R-:W-:Y:S01]  /*64a0*/  PRMT R12, RZ, 0x7610, R12 ;  /* 0x00007610ff0c7816 */ /* 0x000fe2000000000c */
[----:B------:R-:W2:Y:S02]  /*64b0*/  LDL R7, [R1+0x660] ;  /* 0x0006600001077983 */ /* 0x000ea40000100800 */
[----:B-1----:R-:W-:Y:S01]  /*64c0*/  IMAD R25, R25, R26, RZ ;  /* 0x0000001a19197224 */ /* 0x002fe200078e02ff */
[----:B------:R-:W-:Y:S02]  /*64d0*/  SHF.R.U32.HI R26, RZ, 0x8, R2 ;  /* 0x00000008ff1a7819 */ /* 0x000fe40000011602 */
[----:B----4-:R-:W-:-:S02]  /*64e0*/  IADD3 R2, P4, PT, R3, R23, RZ ;  /* 0x0000001703027210 */ /* 0x010fc40007f9e0ff */
[----:B------:R-:W4:Y:S01]  /*64f0*/  LDL R3, [R1+0x674] ;  /* 0x0006740001037983 */ /* 0x000f220000100800 */
[----:B------:R-:W-:Y:S02]  /*6500*/  PRMT R13, RZ, 0x7610, R13 ;  /* 0x00007610ff0d7816 */ /* 0x000fe4000000000d */
[----:B------:R-:W-:-:S04]  /*6510*/  SGXT.U32 R26, R26, 0x1 ;  /* 0x000000011a1a781a */ /* 0x000fc80000000000 */
[----:B------:R-:W-:Y:S01]  /*6520*/  LOP3.LUT R26, R26, 0x3c, RZ, 0xfc, !PT ;  /* 0x0000003c1a1a7812 */ /* 0x000fe200078efcff */
[----:B------:R0:W2:Y:S03]  /*6530*/  @!P1 LDG.E.U8 R13, desc[UR8][R4.64] ;  /* 0x00000008040d9981 */ /* 0x0000a6000c1e1100 */
[----:B------:R-:W-:Y:S02]  /*6540*/  ISETP.GE.AND P1, PT, R26, UR7, PT ;  /* 0x000000071a007c0c */ /* 0x000fe4000bf26270 */
[----:B------:R-:W2:Y:S01]  /*6550*/  LDL.LU R26, [R1+0x230] ;  /* 0x00023000011a7983 */ /* 0x000ea20000300800 */
[----:B0-----:R-:W-:-:S04]  /*6560*/  IADD3 R4, P3, PT, R25, R23, RZ ;  /* 0x0000001719047210 */ /* 0x001fc80007f7e0ff */
[-C--:B------:R-:W-:Y:S02]  /*6570*/  LEA.HI.X.SX32 R5, R25, R22.reuse, 0x1, P3 ;  /* 0x0000001619057211 */ /* 0x080fe400018f0eff */
[----:B------:R-:W2:Y:S01]  /*6580*/  LDL.LU R25, [R1+0x210] ;  /* 0x0002100001197983 */ /* 0x000ea20000300800 */
[----:B----4-:R-:W-:-:S05]  /*6590*/  LEA.HI.X.SX32 R3, R3, R22, 0x1, P4 ;  /* 0x0000001603037211 */ /* 0x010fca00020f0eff */
[----:B------:R0:W4:Y:S02]  /*65a0*/  @!P0 LDG.E.U8 R12, desc[UR8][R2.64] ;  /* 0x00000008020c8981 */ /* 0x000124000c1e1100 */
[----:B0-----:R-:W0:Y:S02]  /*65b0*/  S2R R3, SR_TID.X ;  /* 0x0000000000037919 */ /* 0x001e240000002100 */
[----:B0-----:R-:W-:-:S04]  /*65c0*/  SHF.R.U32.HI R3, RZ, 0x8, R3 ;  /* 0x00000008ff037819 */ /* 0x001fc80000011603 */
[----:B------:R-:W-:-:S04]  /*65d0*/  SGXT.U32 R3, R3, 0x1 ;  /* 0x000000010303781a */ /* 0x000fc80000000000 */
[----:B------:R-:W-:Y:S02]  /*65e0*/  LOP3.LUT R2, R3, 0x2e, RZ, 0xfc, !PT ;  /* 0x0000002e03027812 */ /* 0x000fe400078efcff */
[----:B------:R-:W3:Y:S01]  /*65f0*/  LDL R3, [R1+0x67c] ;  /* 0x00067c0001037983 */ /* 0x000ee20000100800 */
[----:B------:R-:W-:-:S06]  /*6600*/  PRMT R11, RZ, 0x7610, R11 ;  /* 0x00007610ff0b7816 */ /* 0x000fcc000000000b */
[----:B------:R0:W4:Y:S02]  /*6610*/  @!P2 LDG.E.U8 R11, desc[UR8][R4.64] ;  /* 0x00000008040ba981 */ /* 0x000124000c1e1100 */
[----:B0-----:R-:W0:Y:S01]  /*6620*/  S2R R5, SR_TID.X ;  /* 0x0000000000057919 */ /* 0x001e220000002100 */
[----:B--2---:R-:W-:Y:S02]  /*6630*/  IADD3 R4, P2, PT, R7, R23, RZ ;  /* 0x0000001707047210 */ /* 0x004fe40007f5e0ff */
[----:B0-----:R-:W-:-:S04]  /*6640*/  SHF.R.U32.HI R5, RZ, 0x8, R5 ;  /* 0x00000008ff057819 */ /* 0x001fc80000011605 */
[----:B------:R-:W-:-:S04]  /*6650*/  SGXT.U32 R5, R5, 0x1 ;  /* 0x000000010505781a */ /* 0x000fc80000000000 */
[----:B------:R-:W-:-:S04]  /*6660*/  LOP3.LUT R5, R5, 0x3e, RZ, 0xfc, !PT ;  /* 0x0000003e05057812 */ /* 0x000fc800078efcff */
[----:B------:R-:W-:Y:S01]  /*6670*/  ISETP.GE.AND P4, PT, R5, UR7, PT ;  /* 0x0000000705007c0c */ /* 0x000fe2000bf86270 */
[----:B------:R-:W-:Y:S02]  /*6680*/  IMAD.MOV.U32 R5, RZ, RZ, R7 ;  /* 0x000000ffff057224 */ /* 0x000fe400078e0007 */
[----:B------:R-:W0:Y:S01]  /*6690*/  LDC R7, c[0x0][0x3a8] ;  /* 0x0000ea00ff077b82 */ /* 0x000e220000000800 */
[----:B------:R-:W-:Y:S02]  /*66a0*/  ISETP.GE.AND P3, PT, R2, UR7, PT ;  /* 0x0000000702007c0c */ /* 0x000fe4000bf66270 */
[----:B------:R-:W-:-:S05]  /*66b0*/  LOP3.LUT R6, R6, 0x3e, RZ, 0xfc, !PT ;  /* 0x0000003e06067812 */ /* 0x000fca00078efcff */
[----:B0-----:R-:W-:Y:S02]  /*66c0*/  IMAD R6, R6, R7, RZ ;  /* 0x0000000706067224 */ /* 0x001fe400078e02ff */
[----:B------:R-:W2:Y:S01]  /*66d0*/  LDL R7, [R1+0x680] ;  /* 0x0006800001077983 */ /* 0x000ea20000100800 */
[----:B---3--:R-:W-:-:S03]  /*66e0*/  IADD3 R2, P0, PT, R3, R23, RZ ;  /* 0x0000001703027210 */ /* 0x008fc60007f1e0ff */
[----:B------:R-:W3:Y:S01]  /*66f0*/  LDL R3, [R1+0x67c] ;  /* 0x00067c0001037983 */ /* 0x000ee20000100800 */
[----:B------:R-:W-:Y:S02]  /*6700*/  PRMT R9, RZ, 0x7610, R9 ;  /* 0x00007610ff097816 */ /* 0x000fe40000000009 */
[----:B------:R-:W-:Y:S01]  /*6710*/  PRMT R8, RZ, 0x7610, R8 ;  /* 0x00007610ff087816 */ /* 0x000fe20000000008 */
[----:B------:R0:W-:Y:S01]  /*6720*/  STL [R1+0x694], R23 ;  /* 0x0006941701007387 */ /* 0x0001e20000100800 */
[----:B------:R-:W-:Y:S02]  /*6730*/  PRMT R10, RZ, 0x7610, R10 ;  /* 0x00007610ff0a7816 */ /* 0x000fe4000000000a */
[----:B------:R-:W-:-:S05]  /*6740*/  LEA.HI.X.SX32 R5, R5, R22, 0x1, P2 ;  /* 0x0000001605057211 */ /* 0x000fca00010f0eff */
[----:B------:R-:W4:Y:S01]  /*6750*/  @!P3 LDG.E.U8 R10, desc[UR8][R4.64] ;  /* 0x00000008040ab981 */ /* 0x000f22000c1e1100 */
[----:B---3--:R-:W-:Y:S02]  /*6760*/  LEA.HI.X.SX32 R3, R3, R22, 0x1, P0 ;  /* 0x0000001603037211 */ /* 0x008fe400000f0eff */
[----:B------:R-:W-:-:S03]  /*6770*/  IADD3 R6, P0, PT, R6, R23, RZ ;  /* 0x0000001706067210 */ /* 0x000fc60007f1e0ff */
[----:B------:R-:W3:Y:S01]  /*6780*/  @!P1 LDG.E.U8 R8, desc[UR8][R2.64] ;  /* 0x0000000802089981 */ /* 0x000ee2000c1e1100 */
[----:B--2---:R-:W-:-:S05]  /*6790*/  LEA.HI.X.SX32 R7, R7, R22, 0x1, P0 ;  /* 0x0000001607077211 */ /* 0x004fca00000f0eff */
[----:B------:R1:W2:Y:S04]  /*67a0*/  @!P4 LDG.E.U8 R9, desc[UR8][R6.64] ;  /* 0x000000080609c981 */ /* 0x0002a8000c1e1100 */
[----:B------:R-:W2:Y:S04]  /*67b0*/  LDL.LU R2, [R1+0x224] ;  /* 0x0002240001027983 */ /* 0x000ea80000300800 */
[----:B------:R-:W2:Y:S01]  /*67c0*/  LDL.LU R3, [R1+0x220] ;  /* 0x0002200001037983 */ /* 0x000ea20000300800 */
[----:B-1----:R-:W1:Y:S03]  /*67d0*/  S2R R6, SR_TID.X ;  /* 0x0000000000067919 */ /* 0x002e660000002100 */
[----:B0-----:R-:W2:Y:S04]  /*67e0*/  LDL.LU R23, [R1+0x21c] ;  /* 0x00021c0001177983 */ /* 0x001ea80000300800 */
[----:B------:R0:W-:Y:S04]  /*67f0*/  STL [R1+0x690], R22 ;  /* 0x0006901601007387 */ /* 0x0001e80000100800 */
[----:B0-----:R-:W2:Y:S04]  /*6800*/  LDL.LU R22, [R1+0x20c] ;  /* 0x00020c0001167983 */ /* 0x001ea80000300800 */
[----:B------:R-:W2:Y:S04]  /*6810*/  LDL.LU R4, [R1+0x228] ;  /* 0x0002280001047983 */ /* 0x000ea80000300800 */
[----:B------:R-:W2:Y:S01]  /*6820*/  LDL.LU R5, [R1+0x208] ;  /* 0x0002080001057983 */ /* 0x000ea20000300800 */
[----:B------:R-:W-:Y:S01]  /*6830*/  BAR.SYNC.DEFER_BLOCKING 0x0 ;  /* 0x0000000000007b1d */ /* 0x000fe20000010000 */
[----:B-1----:R-:W-:-:S04]  /*6840*/  LOP3.LUT P0, RZ, R6, 0x100, RZ, 0xc0, !PT ;  /* 0x0000010006ff7812 */ /* 0x002fc8000780c0ff */
[----:B------:R-:W-:-:S04]  /*6850*/  SEL R7, RZ, 0x108, !P0 ;  /* 0x00000108ff077807 */ /* 0x000fc80004000000 */
[----:B------:R-:W-:Y:S02]  /*6860*/  LOP3.LUT R7, R7, 0xff, R6, 0x78, !PT ;  /* 0x000000ff07077812 */ /* 0x000fe400078e7806 */
[----:B------:R-:W2:Y:S04]  /*6870*/  LDL.LU R6, [R1+0x22c] ;  /* 0x00022c0001067983 */ /* 0x000ea80000300800 */
[----:B------:R0:W-:Y:S04]  /*6880*/  STS.U8 [R7+UR5], R26 ;  /* 0x0000001a07007988 */ /* 0x0001e80008000005 */
[----:B------:R1:W-:Y:S04]  /*6890*/  STS.U8 [R7+UR5+0x1000], R25 ;  /* 0x0010001907007988 */ /* 0x0003e80008000005 */
[----:B0-----:R-:W3:Y:S04]  /*68a0*/  LDL.LU R26, [R1+0xe4c] ;  /* 0x000e4c00011a7983 */ /* 0x001ee80000300800 */
[----:B-1----:R-:W3:Y:S04]  /*68b0*/  LDL.LU R25, [R1+0xe48] ;  /* 0x000e480001197983 */ /* 0x002ee80000300800 */
[----:B------:R0:W-:Y:S02]  /*68c0*/  STS.U8 [R7+UR5+0x2000], R27 ;  /* 0x0020001b07007988 */ /* 0x0001e40008000005 */
[----:B0-----:R-:W0:Y:S02]  /*68d0*/  S2R R27, SR_TID.X ;  /* 0x00000000001b7919 */ /* 0x001e240000002100 */
[----:B------:R1:W-:Y:S01]  /*68e0*/  STS.U8 [R7+UR5+0x3000], R16 ;  /* 0x0030001007007988 */ /* 0x0003e20008000005 */
[----:B0-----:R-:W-:-:S04]  /*68f0*/  LOP3.LUT P0, RZ, R27, 0x100, RZ, 0xc0, !PT ;  /* 0x000001001bff7812 */ /* 0x001fc8000780c0ff */
[----:B-1----:R-:W-:-:S04]  /*6900*/  SEL R7, RZ, 0x108, !P0 ;  /* 0x00000108ff077807 */ /* 0x002fc80004000000 */
[----:B------:R-:W-:-:S04]  /*6910*/  LOP3.LUT R7, R7, 0xff, R27, 0x78, !PT ;  /* 0x000000ff07077812 */ /* 0x000fc800078e781b */
[----:B------:R-:W-:Y:S02]  /*6920*/  LOP3.LUT R7, R7, 0x10, RZ, 0x3c, !PT ;  /* 0x0000001007077812 */ /* 0x000fe400078e3cff */
[C---:B------:R-:W-:Y:S02]  /*6930*/  LOP3.LUT P1, RZ, R27.reuse, 0x100, RZ, 0xc0, !PT ;  /* 0x000001001bff7812 */ /* 0x040fe4000782c0ff */
[----:B------:R-:W-:Y:S01]  /*6940*/  LOP3.LUT P0, RZ, R27, 0x100, RZ, 0xc0, !PT ;  /* 0x000001001bff7812 */ /* 0x000fe2000780c0ff */
[----:B------:R-:W-:Y:S04]  /*6950*/  STL [R1+0xe08], R16 ;  /* 0x000e081001007387 */ /* 0x000fe80000100800 */
[----:B------:R-:W-:Y:S04]  /*6960*/  STL [R1+0xe18], R16 ;  /* 0x000e181001007387 */ /* 0x000fe80000100800 */
[----:B------:R-:W-:Y:S04]  /*6970*/  STL [R1+0xe20], R16 ;  /* 0x000e201001007387 */ /* 0x000fe80000100800 */
[----:B------:R-:W-:Y:S04]  /*6980*/  STL [R1+0xe2c], R16 ;  /* 0x000e2c1001007387 */ /* 0x000fe80000100800 */
[----:B------:R-:W-:Y:S04]  /*6990*/  STL [R1+0xe10], R29 ;  /* 0x000e101d01007387 */ /* 0x000fe80000100800 */
[----:B--2---:R-:W-:Y:S04]  /*69a0*/  STS.U8 [R7+UR5+0x200], R6 ;  /* 0x0002000607007988 */ /* 0x004fe80008000005 */
[----:B------:R0:W-:Y:S02]  /*69b0*/  STS.U8 [R7+UR5+0x1200], R22 ;  /* 0x0012001607007988 */ /* 0x0001e40008000005 */
[----:B0-----:R-:W-:-:S04]  /*69c0*/  SEL R22, RZ, 0x108, !P1 ;  /* 0x00000108ff167807 */ /* 0x001fc80004800000 */
[----:B------:R-:W-:Y:S01]  /*69d0*/  LOP3.LUT R22, R22, 0xff, R27, 0x78, !PT ;  /* 0x000000ff16167812 */ /* 0x000fe200078e781b */
[----:B------:R-:W-:Y:S03]  /*69e0*/  STS.U8 [R7+UR5+0x2200], R29 ;  /* 0x0022001d07007988 */ /* 0x000fe60008000005 */
[----:B------:R-:W-:Y:S01]  /*69f0*/  LOP3.LUT R22, R22, 0x20, RZ, 0x3c, !PT ;  /* 0x0000002016167812 */ /* 0x000fe200078e3cff */
[----:B------:R-:W-:Y:S04]  /*6a00*/  STS.U8 [R7+UR5+0x3200], R15 ;  /* 0x0032000f07007988 */ /* 0x000fe80008000005 */
[----:B------:R0:W-:Y:S02]  /*6a10*/  STS.U8 [R22+UR5+0x400], R4 ;  /* 0x0004000416007988 */ /* 0x0001e40008000005 */
[----:B0-----:R-:W-:-:S04]  /*6a20*/  SEL R4, RZ, 0x108, !P0 ;  /* 0x00000108ff047807 */ /* 0x001fc80004000000 */
[----:B------:R-:W-:Y:S01]  /*6a30*/  LOP3.LUT R4, R4, 0xff, R27, 0x78, !PT ;  /* 0x000000ff04047812 */ /* 0x000fe200078e781b */
[----:B------:R-:W-:Y:S01]  /*6a40*/  STS.U8 [R22+UR5+0x1400], R5 ;  /* 0x0014000516007988 */ /* 0x000fe20008000005 */
[----:B------:R-:W-:Y:S02]  /*6a50*/  LOP3.LUT P1, RZ, R27, 0x100, RZ, 0xc0, !PT ;  /* 0x000001001bff7812 */ /* 0x000fe4000782c0ff */
[----:B------:R-:W-:Y:S01]  /*6a60*/  LOP3.LUT R4, R4, 0x30, RZ, 0x3c, !PT ;  /* 0x0000003004047812 */ /* 0x000fe200078e3cff */
[----:B------:R-:W-:Y:S04]  /*6a70*/  STS.U8 [R22+UR5+0x2400], R21 ;  /* 0x0024001516007988 */ /* 0x000fe80008000005 */
[----:B------:R-:W-:Y:S04]  /*6a80*/  STS.U8 [R22+UR5+0x3400], R14 ;  /* 0x0034000e16007988 */ /* 0x000fe80008000005 */
[----:B------:R0:W-:Y:S02]  /*6a90*/  STS.U8 [R4+UR5+0x600], R2 ;  /* 0x0006000204007988 */ /* 0x0001e40008000005 */
[----:B0-----:R-:W-:-:S04]  /*6aa0*/  SEL R2, RZ, 0x108, !P1 ;  /* 0x00000108ff027807 */ /* 0x001fc80004800000 */
[----:B------:R-:W-:Y:S01]  /*6ab0*/  LOP3.LUT R2, R2, 0xff, R27, 0x78, !PT ;  /* 0x000000ff02027812 */ /* 0x000fe200078e781b */
[----:B---3--:R0:W-:Y:S03]  /*6ac0*/  STS.U8 [R4+UR5+0x1600], R25 ;  /* 0x0016001904007988 */ /* 0x0081e60008000005 */
[----:B------:R-:W-:Y:S01]  /*6ad0*/  LOP3.LUT R2, R2, 0x40, RZ, 0x3c, !PT ;  /* 0x0000004002027812 */ /* 0x000fe200078e3cff */
[----:B------:R-:W-:Y:S04]  /*6ae0*/  STS.U8 [R4+UR5+0x2600], R20 ;  /* 0x0026001404007988 */ /* 0x000fe80008000005 */
[----:B------:R-:W-:Y:S04]  /*6af0*/  STS.U8 [R4+UR5+0x3600], R13 ;  /* 0x0036000d04007988 */ /* 0x000fe80008000005 */
[----:B------:R-:W-:Y:S04]  /*6b00*/  STS.U8 [R2+UR5+0x800], R3 ;  /* 0x0008000302007988 */ /* 0x000fe80008000005 */
[----:B0-----:R-:W2:Y:S04]  /*6b10*/  LDL.LU R25, [R1+0xe44] ;  /* 0x000e440001197983 */ /* 0x001ea80000300800 */
[----:B------:R0:W-:Y:S04]  /*6b20*/  STS.U8 [R2+UR5+0x1800], R26 ;  /* 0x0018001a02007988 */ /* 0x0001e80008000005 */
[----:B0-----:R-:W3:Y:S01]  /*6b30*/  LDL.LU R26, [R1+0xe40] ;  /* 0x000e4000011a7983 */ /* 0x001ee20000300800 */
[----:B------:R-:W-:-:S02]  /*6b40*/  LOP3.LUT P0, RZ, R27, 0x100, RZ, 0xc0, !PT ;  /* 0x000001001bff7812 */ /* 0x000fc4000780c0ff */
[----:B------:R-:W-:Y:S02]  /*6b50*/  LOP3.LUT P1, RZ, R27, 0x100, RZ, 0xc0, !PT ;  /* 0x000001001bff7812 */ /* 0x000fe4000782c0ff */
[----:B------:R-:W-:Y:S02]  /*6b60*/  SEL R4, RZ, 0x108, !P0 ;  /* 0x00000108ff047807 */ /* 0x000fe40004000000 */
[----:B------:R-:W-:Y:S02]  /*6b70*/  SEL R3, RZ, 0x108, !P1 ;  /* 0x00000108ff037807 */ /* 0x000fe40004800000 */
[--C-:B------:R-:W-:Y:S02]  /*6b80*/  LOP3.LUT R4, R4, 0xff, R27.reuse, 0x78, !PT ;  /* 0x000000ff04047812 */ /* 0x100fe400078e781b */
[----:B------:R-:W-:Y:S02]  /*6b90*/  LOP3.LUT R3, R3, 0xff, R27, 0x78, !PT ;  /* 0x000000ff03037812 */ /* 0x000fe400078e781b */
[----:B------:R-:W-:Y:S01]  /*6ba0*/  LOP3.LUT R4, R4, 0x50, RZ, 0x3c, !PT ;  /* 0x0000005004047812 */ /* 0x000fe200078e3cff */
[----:B------:R-:W-:Y:S01]  /*6bb0*/  STS.U8 [R2+UR5+0x2800], R19 ;  /* 0x0028001302007988 */ /* 0x000fe20008000005 */
[----:B------:R-:W-:-:S03]  /*6bc0*/  LOP3.LUT R3, R3, 0x60, RZ, 0x3c, !PT ;  /* 0x0000006003037812 */ /* 0x000fc600078e3cff */
[----:B----4-:R-:W-:Y:S01]  /*6bd0*/  STS.U8 [R2+UR5+0x3800], R12 ;  /* 0x0038000c02007988 */ /* 0x010fe20008000005 */
[----:B------:R-:W-:-:S03]  /*6be0*/  LOP3.LUT P3, RZ, R27, 0x100, RZ, 0xc0, !PT ;  /* 0x000001001bff7812 */ /* 0x000fc6000786c0ff */
[----:B------:R-:W-:Y:S04]  /*6bf0*/  STS.U8 [R4+UR5+0xa00], R23 ;  /* 0x000a001704007988 */ /* 0x000fe80008000005 */
[----:B------:R0:W-:Y:S01]  /*6c00*/  STS.U8 [R4+UR5+0x1a00], R24 ;  /* 0x001a001804007988 */ /* 0x0001e20008000005 */
[----:B------:R-:W-:-:S03]  /*6c10*/  SEL R22, RZ, 0x108, !P3 ;  /* 0x00000108ff167807 */ /* 0x000fc60005800000 */
[----:B------:R-:W-:Y:S04]  /*6c20*/  STS.U8 [R4+UR5+0x2a00], R18 ;  /* 0x002a001204007988 */ /* 0x000fe80008000005 */
[----:B------:R1:W-:Y:S04]  /*6c30*/  STS.U8 [R4+UR5+0x3a00], R11 ;  /* 0x003a000b04007988 */ /* 0x0003e80008000005 */
[----:B0-----:R-:W4:Y:S04]  /*6c40*/  LDL.LU R24, [R1+0xe3c] ;  /* 0x000e3c0001187983 */ /* 0x001f280000300800 */
[----:B------:R-:W4:Y:S04]  /*6c50*/  LDL R2, [R1+0x380] ;  /* 0x0003800001027983 */ /* 0x000f280000100800 */
[----:B-1----:R-:W4:Y:S01]  /*6c60*/  LDL R4, [R1+0x390] ;  /* 0x0003900001047983 */ /* 0x002f220000100800 */
[----:B------:R-:W-:-:S02]  /*6c70*/  LOP3.LUT R5, R27, 0x3f, RZ, 0xc0, !PT ;  /* 0x0000003f1b057812 */ /* 0x000fc400078ec0ff */
[----:B------:R-:W-:Y:S01]  /*6c80*/  LOP3.LUT R22, R22, 0xff, R27, 0x78, !PT ;  /* 0x000000ff16167812 */ /* 0x000fe200078e781b */
[----:B---3--:R-:W-:Y:S04]  /*6c90*/  STS.U8 [R3+UR5+0xc00], R26 ;  /* 0x000c001a03007988 */ /* 0x008fe80008000005 */
[----:B------:R0:W-:Y:S04]  /*6ca0*/  STS.U8 [R3+UR5+0x1c00], R0 ;  /* 0x001c000003007988 */ /* 0x0001e80008000005 */
[----:B0-----:R-:W3:Y:S04]  /*6cb0*/  LDL.LU R0, [R1+0xe38] ;  /* 0x000e380001007983 */ /* 0x001ee80000300800 */
[----:B------:R-:W3:Y:S04]  /*6cc0*/  LDL R6, [R1+0x37c] ;  /* 0x00037c0001067983 */ /* 0x000ee80000100800 */
[----:B------:R-:W3:Y:S01]  /*6cd0*/  LDL R27, [R1+0x38c] ;  /* 0x00038c00011b7983 */ /* 0x000ee20000100800 */
[----:B------:R-:W-:-:S03]  /*6ce0*/  LOP3.LUT R22, R22, 0x70, RZ, 0x3c, !PT ;  /* 0x0000007016167812 */ /* 0x000fc600078e3cff */
[----:B------:R-:W-:Y:S04]  /*6cf0*/  STS.U8 [R3+UR5+0x2c00], R17 ;  /* 0x002c001103007988 */ /* 0x000fe80008000005 */
[----:B------:R-:W-:Y:S04]  /*6d00*/  STS.U8 [R3+UR5+0x3c00], R8 ;  /* 0x003c000803007988 */ /* 0x000fe80008000005 */
[----:B--2---:R0:W-:Y:S04]  /*6d10*/  STS.U8 [R22+UR5+0xe00], R25 ;  /* 0x000e001916007988 */ /* 0x0041e80008000005 */
[----:B------:R1:W-:Y:S04]  /*6d20*/  STS.U8 [R22+UR5+0x1e00], R28 ;  /* 0x001e001c16007988 */ /* 0x0003e80008000005 */
[----:B------:R-:W-:Y:S04]  /*6d30*/  STS.U8 [R22+UR5+0x2e00], R10 ;  /* 0x002e000a16007988 */ /* 0x000fe80008000005 */
[----:B------:R2:W-:Y:S01]  /*6d40*/  STS.U8 [R22+UR5+0x3e00], R9 ;  /* 0x003e000916007988 */ /* 0x0005e20008000005 */
[----:B------:R-:W-:-:S02]  /*6d50*/  IMAD R26, R5, UR12, RZ ;  /* 0x0000000c051a7c24 */ /* 0x000fc4000f8e02ff */
[C---:B0-----:R-:W-:Y:S01]  /*6d60*/  IMAD R25, R5.reuse, UR11, RZ ;  /* 0x0000000b05197c24 */ /* 0x041fe2000f8e02ff */
[----:B------:R-:W-:Y:S01]  /*6d70*/  ISETP.GE.AND P0, PT, R5, UR7, PT ;  /* 0x0000000705007c0c */ /* 0x000fe2000bf06270 */
[----:B-1----:R-:W2:Y:S01]  /*6d80*/  LDL.LU R28, [R1+0xe34] ;  /* 0x000e3400011c7983 */ /* 0x002ea20000300800 */
[C---:B----4-:R-:W-:Y:S02]  /*6d90*/  IADD3 R2, P1, PT, R26.reuse, R2, RZ ;  /* 0x000000021a027210 */ /* 0x050fe40007f3e0ff */
[----:B------:R-:W-:Y:S01]  /*6da0*/  SHF.R.S32.HI R25, RZ, 0x1f, R25 ;  /* 0x0000001fff197819 */ /* 0x000fe20000011419 */
[----:B------:R-:W4:Y:S01]  /*6db0*/  LDL R7, [R1+0x3a8] ;  /* 0x0003a80001077983 */ /* 0x000f220000100800 */
[----:B------:R-:W-:Y:S02]  /*6dc0*/  IADD3 R4, P2, PT, R26, R4, RZ ;  /* 0x000000041a047210 */ /* 0x000fe40007f5e0ff */
[----:B------:R-:W-:Y:S01]  /*6dd0*/  PRMT R24, RZ, 0x7610, R24 ;  /* 0x00007610ff187816 */ /* 0x000fe20000000018 */
[----:B------:R-:W-:Y:S01]  /*6de0*/  BAR.SYNC.DEFER_BLOCKING 0x0 ;  /* 0x0000000000007b1d */ /* 0x000fe20000010000 */
[----:B---3--:R-:W-:Y:S01]  /*6df0*/  PRMT R0, RZ, 0x7610, R0 ;  /* 0x00007610ff007816 */ /* 0x008fe20000000000 */
[----:B------:R-:W-:-:S04]  /*6e00*/  IMAD.X R3, R25, 0x1, R6, P1 ;  /* 0x0000000119037824 */ /* 0x000fc800008e0606 */
[----:B------:R-:W3:Y:S01]  /*6e10*/  LDL R6, [R1+0x3b0] ;  /* 0x0003b00001067983 */ /* 0x000ee20000100800 */
[----:B------:R-:W-:-:S03]  /*6e20*/  IMAD.X R5, R25, 0x1, R27, P2 ;  /* 0x0000000119057824 */ /* 0x000fc600010e061b */
[----:B------:R-:W3:Y:S04]  /*6e30*/  LDL.LU R23, [R1+0x42c] ;  /* 0x00042c0001177983 */ /* 0x000ee80000300800 */
[----:B--2---:R-:W2:Y:S04]  /*6e40*/  LDL.LU R22, [R1+0x43c] ;  /* 0x00043c0001167983 */ /* 0x004ea80000300800 */
[----:B------:R-:W2:Y:S04]  /*6e50*/  @!P0 LDG.E.U8 R24, desc[UR8][R2.64] ;  /* 0x0000000802188981 */ /* 0x000ea8000c1e1100 */
[----:B------:R-:W3:Y:S04]  /*6e60*/  @!P0 LDG.E.U8 R0, desc[UR8][R4.64] ;  /* 0x0000000804008981 */ /* 0x000ee8000c1e1100 */
[----:B------:R-:W3:Y:S04]  /*6e70*/  LDL R27, [R1+0x3b8] ;  /* 0x0003b800011b7983 */ /* 0x000ee80000100800 */
[----:B------:R-:W3:Y:S04]  /*6e80*/  LDL R3, [R1+0x3a0] ;  /* 0x0003a00001037983 */ /* 0x000ee80000100800 */
[----:B--2---:R-:W-:Y:S01]  /*6e90*/  STL [R1+0xde8], R24 ;  /* 0x000de81801007387 */ /* 0x004fe20000100800 */
[----:B---3--:R-:W-:-:S03]  /*6ea0*/  IADD3 R2, P1, PT, R26, R3, RZ ;  /* 0x000000031a027210 */ /* 0x008fc60007f3e0ff */
[----:B------:R-:W2:Y:S04]  /*6eb0*/  LDL R3, [R1+0x39c] ;  /* 0x00039c0001037983 */ /* 0x000ea80000100800 */
[----:B------:R0:W-:Y:S04]  /*6ec0*/  STL [R1+0x230], R0 ;  /* 0x0002300001007387 */ /* 0x0001e80000100800 */
[----:B0-----:R-:W3:Y:S04]  /*6ed0*/  LDL.LU R0, [R1+0xe30] ;  /* 0x000e300001007983 */ /* 0x001ee80000300800 */
[----:B------:R-:W3:Y:S01]  /*6ee0*/  LDL R5, [R1+0x3a4] ;  /* 0x0003a40001057983 */ /* 0x000ee20000100800 */
[----:B----4-:R-:W-:-:S02]  /*6ef0*/  IADD3 R4, P2, PT, R26, R7, RZ ;  /* 0x000000071a047210 */ /* 0x010fc40007f5e0ff */
[----:B------:R-:W-:Y:S01]  /*6f00*/  PRMT R16, RZ, 0x7610, R16 ;  /* 0x00007610ff107816 */ /* 0x000fe20000000010 */
[----:B------:R-:W4:Y:S01]  /*6f10*/  LDL R7, [R1+0x3ac] ;  /* 0x0003ac0001077983 */ /* 0x000f220000100800 */
[----:B------:R-:W-:Y:S01]  /*6f20*/  PRMT R28, RZ, 0x7610, R28 ;  /* 0x00007610ff1c7816 */ /* 0x000fe2000000001c */
[----:B--2---:R-:W-:-:S05]  /*6f30*/  IMAD.X R3, R25, 0x1, R3, P1 ;  /* 0x0000000119037824 */ /* 0x004fca00008e0603 */
[----:B------:R-:W2:Y:S01]  /*6f40*/  @!P0 LDG.E.U8 R16, desc[UR8][R2.64] ;  /* 0x0000000802108981 */ /* 0x000ea2000c1e1100 */
[----:B---3--:R-:W-:-:S05]  /*6f50*/  IMAD.X R5, R25, 0x1, R5, P2 ;  /* 0x0000000119057824 */ /* 0x008fca00010e0605 */
[----:B------:R-:W3:Y:S01]  /*6f60*/  @!P0 LDG.E.U8 R28, desc[UR8][R4.64] ;  /* 0x00000008041c8981 */ /* 0x000ee2000c1e1100 */
[----:B------:R-:W-:Y:S02]  /*6f70*/  IADD3 R6, P3, PT, R26, R6, RZ ;  /* 0x000000061a067210 */ /* 0x000fe40007f7e0ff */
[----:B------:R-:W-:-:S03]  /*6f80*/  PRMT R0, RZ, 0x7610, R0 ;  /* 0x00007610ff007816 */ /* 0x000fc60000000000 */
[----:B----4-:R-:W-:-:S05]  /*6f90*/  IMAD.X R7, R25, 0x1, R7, P3 ;  /* 0x0000000119077824 */ /* 0x010fca00018e0607 */
[----:B------:R-:W4:Y:S04]  /*6fa0*/  @!P0 LDG.E.U8 R0, desc[UR8][R6.64] ;  /* 0x0000000806008981 */ /* 0x000f28000c1e1100 */
[----:B--2---:R0:W-:Y:S04]  /*6fb0*/  STL [R1+0x220], R16 ;  /* 0x0002201001007387 */ /* 0x0041e80000100800 */
[----:B0-----:R-:W2:Y:S04]  /*6fc0*/  LDL.LU R16, [R1+0xe2c] ;  /* 0x000e2c0001107983 */ /* 0x001ea80000300800 */
[----:B---3--:R0:W-:Y:S04]  /*6fd0*/  STL [R1+0x224], R28 ;  /* 0x0002241c01007387 */ /* 0x0081e80000100800 */
[----:B0-----:R-:W3:Y:S04]  /*6fe0*/  LDL.LU R28, [R1+0xe28] ;  /* 0x000e2800011c7983 */ /* 0x001ee80000300800 */
[----:B------:R-:W2:Y:S04]  /*6ff0*/  LDL R5, [R1+0x3c0] ;  /* 0x0003c00001057983 */ /* 0x000ea80000100800 */
[----:B----4-:R0:W-:Y:S04]  /*7000*/  STL [R1+0x228], R0 ;  /* 0x0002280001007387 */ /* 0x0101e80000100800 */
[----:B0-----:R-:W4:Y:S04]  /*7010*/  LDL.LU R0, [R1+0xe24] ;  /* 0x000e240001007983 */ /* 0x001f280000300800 */
[----:B------:R-:W3:Y:S04]  /*7020*/  LDL R3, [R1+0x3b4] ;  /* 0x0003b40001037983 */ /* 0x000ee80000100800 */
[----:B------:R-:W3:Y:S01]  /*7030*/  LDL R7, [R1+0x3c8] ;  /* 0x0003c80001077983 */ /* 0x000ee20000100800 */
[----:B--2---:R-:W-:-:S03]  /*7040*/  IADD3 R4, P2, PT, R26, R5, RZ ;  /* 0x000000051a047210 */ /* 0x004fc60007f5e0ff */
[----:B------:R-:W2:Y:S01]  /*7050*/  LDL R5, [R1+0x3bc] ;  /* 0x0003bc0001057983 */ /* 0x000ea20000100800 */
[C---:B------:R-:W-:Y:S02]  /*7060*/  IADD3 R2, P1, PT, R26.reuse, R27, RZ ;  /* 0x0000001b1a027210 */ /* 0x040fe40007f3e0ff */
[----:B------:R-:W-:Y:S01]  /*7070*/  PRMT R16, RZ, 0x7610, R16 ;  /* 0x00007610ff107816 */ /* 0x000fe20000000010 */
[----:B------:R-:W2:Y:S01]  /*7080*/  LDL R27, [R1+0x3e0] ;  /* 0x0003e000011b7983 */ /* 0x000ea20000100800 */
[----:B----4-:R-:W-:Y:S01]  /*7090*/  PRMT R0, RZ, 0x7610, R0 ;  /* 0x00007610ff007816 */ /* 0x010fe20000000000 */
[----:B---3--:R-:W-:Y:S01]  /*70a0*/  IMAD.X R3, R25, 0x1, R3, P1 ;  /* 0x0000000119037824 */ /* 0x008fe200008e0603 */
[----:B------:R-:W-:-:S04]  /*70b0*/  IADD3 R6, P3, PT, R26, R7, RZ ;  /* 0x000000071a067210 */ /* 0x000fc80007f7e0ff */
[----:B------:R-:W3:Y:S04]  /*70c0*/  @!P0 LDG.E.U8 R16, desc[UR8][R2.64] ;  /* 0x0000000802108981 */ /* 0x000ee8000c1e1100 */
[----:B------:R-:W4:Y:S01]  /*70d0*/  LDL R7, [R1+0x3c4] ;  /* 0x0003c40001077983 */ /* 0x000f220000100800 */
[----:B--2---:R-:W-:-:S05]  /*70e0*/  IMAD.X R5, R25, 0x1, R5, P2 ;  /* 0x0000000119057824 */ /* 0x004fca00010e0605 */
[----:B------:R-:W2:Y:S01]  /*70f0*/  @!P0 LDG.E.U8 R0, desc[UR8][R4.64] ;  /* 0x0000000804008981 */ /* 0x000ea2000c1e1100 */
[----:B------:R-:W-:-:S03]  /*7100*/  PRMT R28, RZ, 0x7610, R28 ;  /* 0x00007610ff1c7816 */ /* 0x000fc6000000001c */
[----:B---3--:R0:W-:Y:S01]  /*7110*/  STL [R1+0x214], R16 ;  /* 0x0002141001007387 */ /* 0x0081e20000100800 */
[----:B----4-:R-:W-:-:S05]  /*7120*/  IMAD.X R7, R25, 0x1, R7, P3 ;  /* 0x0000000119077824 */ /* 0x010fca00018e0607 */
[----:B------:R-:W3:Y:S04]  /*7130*/  @!P0 LDG.E.U8 R28, desc[UR8][R6.64] ;  /* 0x00000008061c8981 */ /* 0x000ee8000c1e1100 */
[----:B0-----:R-:W4:Y:S04]  /*7140*/  LDL.LU R16, [R1+0xe20] ;  /* 0x000e200001107983 */ /* 0x001f280000300800 */
[----:B------:R-:W4:Y:S04]  /*7150*/  LDL R3, [R1+0x3d0] ;  /* 0x0003d00001037983 */ /* 0x000f280000100800 */
[----:B--2---:R0:W-:Y:S04]  /*7160*/  STL [R1+0x218], R0 ;  /* 0x0002180001007387 */ /* 0x0041e80000100800 */
[----:B0-----:R-:W2:Y:S04]  /*7170*/  LDL.LU R0, [R1+0xe1c] ;  /* 0x000e1c0001007983 */ /* 0x001ea80000300800 */
[----:B------:R-:W2:Y:S04]  /*7180*/  LDL R5, [R1+0x3d8] ;  /* 0x0003d80001057983 */ /* 0x000ea80000100800 */
[----:B---3--:R0:W-:Y:S04]  /*7190*/  STL [R1+0x21c], R28 ;  /* 0x00021c1c01007387 */ /* 0x0081e80000100800 */
[----:B------:R-:W3:Y:S01]  /*71a0*/  LDL R7, [R1+0x3dc] ;  /* 0x0003dc0001077983 */ /* 0x000ee20000100800 */
[----:B----4-:R-:W-:-:S03]  /*71b0*/  IADD3 R2, P1, PT, R26, R3, RZ ;  /* 0x000000031a027210 */ /* 0x010fc60007f3e0ff */
[----:B------:R-:W4:Y:S01]  /*71c0*/  LDL R3, [R1+0x3cc] ;  /* 0x0003cc0001037983 */ /* 0x000f220000100800 */
[----:B------:R-:W-:Y:S02]  /*71d0*/  PRMT R16, RZ, 0x7610, R16 ;  /* 0x00007610ff107816 */ /* 0x000fe40000000010 */
[----:B------:R-:W-:Y:S01]  /*71e0*/  IADD3 R6, P3, PT, R26, R27, RZ ;  /* 0x0000001b1a067210 */ /* 0x000fe20007f7e0ff */
[----:B0-----:R-:W4:Y:S01]  /*71f0*/  LDL R28, [R1+0x3e8] ;  /* 0x0003e800011c7983 */ /* 0x001f220000100800 */
[----:B------:R-:W-:-:S03]  /*7200*/  PRMT R24, RZ, 0x7610, R24 ;  /* 0x00007610ff187816 */ /* 0x000fc60000000018 */
[----:B------:R-:W4:Y:S01]  /*7210*/  LDL R27, [R1+0x3e4] ;  /* 0x0003e400011b7983 */ /* 0x000f220000100800 */
[----:B--2---:R-:W-:-:S03]  /*7220*/  IADD3 R4, P2, PT, R26, R5, RZ ;  /* 0x000000051a047210 */ /* 0x004fc60007f5e0ff */
[----:B------:R-:W2:Y:S01]  /*7230*/  LDL R5, [R1+0x3d4] ;  /* 0x0003d40001057983 */ /* 0x000ea20000100800 */
[----:B------:R-:W-:Y:S01]  /*7240*/  PRMT R0, RZ, 0x7610, R0 ;  /* 0x00007610ff007816 */ /* 0x000fe20000000000 */
[----:B---3--:R-:W-:-:S05]  /*7250*/  IMAD.X R7, R25, 0x1, R7, P3 ;  /* 0x0000000119077824 */ /* 0x008fca00018e0607 */
[----:B------:R-:W3:Y:S01]  /*7260*/  @!P0 LDG.E.U8 R0, desc[UR8][R6.64] ;  /* 0x0000000806008981 */ /* 0x000ee2000c1e1100 */
[----:B----4-:R-:W-:-:S05]  /*7270*/  IMAD.X R3, R25, 0x1, R3, P1 ;  /* 0x0000000119037824 */ /* 0x010fca00008e0603 */
[----:B------:R-:W4:Y:S01]  /*7280*/  @!P0 LDG.E.U8 R16, desc[UR8][R2.64] ;  /* 0x0000000802108981 */ /* 0x000f22000c1e1100 */
[----:B--2---:R-:W-:-:S05]  /*7290*/  IMAD.X R5, R25, 0x1, R5, P2 ;  /* 0x0000000119057824 */ /* 0x004fca00010e0605 */
[----:B------:R-:W2:Y:S04]  /*72a0*/  @!P0 LDG.E.U8 R24, desc[UR8][R4.64] ;  /* 0x0000000804188981 */ /* 0x000ea8000c1e1100 */
[----:B----4-:R0:W-:Y:S04]  /*72b0*/  STL [R1+0x208], R16 ;  /* 0x0002081001007387 */ /* 0x0101e80000100800 */
[----:B0-----:R-:W4:Y:S04]  /*72c0*/  LDL.LU R16, [R1+0xe18] ;  /* 0x000e180001107983 */ /* 0x001f280000300800 */
[----:B------:R-:W4:Y:S04]  /*72d0*/  LDL R5, [R1+0x3f8] ;  /* 0x0003f80001057983 */ /* 0x000f280000100800 */
[----:B--2---:R-:W-:Y:S04]  /*72e0*/  STL [R1+0xdec], R24 ;  /* 0x000dec1801007387 */ /* 0x004fe80000100800 */
[----:B---3--:R0:W-:Y:S04]  /*72f0*/  STL [R1+0x210], R0 ;  /* 0x0002100001007387 */ /* 0x0081e80000100800 */
[----:B0-----:R-:W2:Y:S04]  /*7300*/  LDL.LU R0, [R1+0xe14] ;  /* 0x000e140001007983 */ /* 0x001ea80000300800 */
[----:B------:R-:W3:Y:S01]  /*7310*/  LDL R7, [R1+0x408] ;  /* 0x0004080001077983 */ /* 0x000ee20000100800 */
[----:B------:R-:W-:-:S02]  /*7320*/  IADD3 R2, P1, PT, R26, R28, RZ ;  /* 0x0000001c1a027210 */ /* 0x000fc40007f3e0ff */
[----:B------:R-:W-:Y:S01]  /*7330*/  PRMT R29, RZ, 0x7610, R29 ;  /* 0x00007610ff1d7816 */ /* 0x000fe2000000001d */
[----:B------:R-:W2:Y:S02]  /*7340*/  LDL R28, [R1+0x414] ;  /* 0x00041400011c7983 */ /* 0x000ea40000100800 */
[----:B------:R-:W-:Y:S02]  /*7350*/  IMAD.X R3, R25, 0x1, R27, P1 ;  /* 0x0000000119037824 */ /* 0x000fe400008e061b */
[----:B------:R-:W2:Y:S04]  /*7360*/  LDL R27, [R1+0x424] ;  /* 0x00042400011b7983 */ /* 0x000ea80000100800 */
[----:B------:R-:W2:Y:S01]  /*7370*/  @!P0 LDG.E.U8 R29, desc[UR8][R2.64] ;  /* 0x00000008021d8981 */ /* 0x000ea2000c1e1100 */
[----:B----4-:R-:W-:-:S03]  /*7380*/  IADD3 R4, P2, PT, R26, R5, RZ ;  /* 0x000000051a047210 */ /* 0x010fc60007f5e0ff */
[----:B------:R-:W4:Y:S01]  /*7390*/  LDL R5, [R1+0x3f4] ;  /* 0x0003f40001057983 */ /* 0x000f220000100800 */
[----:B---3--:R-:W-:-:S03]  /*73a0*/  IADD3 R6, P3, PT, R26, R7, RZ ;  /* 0x000000071a067210 */ /* 0x008fc60007f7e0ff */
[----:B------:R-:W3:Y:S01]  /*73b0*/  LDL R7, [R1+0x404] ;  /* 0x0004040001077983 */ /* 0x000ee20000100800 */
[----:B--2---:R-:W-:Y:S02]  /*73c0*/  PRMT R0, RZ, 0x7610, R0 ;  /* 0x00007610ff007816 */ /* 0x004fe40000000000 */
[----:B------:R-:W-:Y:S01]  /*73d0*/  PRMT R16, RZ, 0x7610, R16 ;  /* 0x00007610ff107816 */ /* 0x000fe20000000010 */
[----:B------:R0:W-:Y:S01]  /*73e0*/  STL [R1+0x1fc], R29 ;  /* 0x0001fc1d01007387 */ /* 0x0001e20000100800 */
[----:B----4-:R-:W-:-:S05]  /*73f0*/  IMAD.X R5, R25, 0x1, R5, P2 ;  /* 0x0000000119057824 */ /* 0x010fca00010e0605 */
[----:B------:R-:W2:Y:S04]  /*7400*/  @!P0 LDG.E.U8 R0, desc[UR8][R4.64] ;  /* 0x0000000804008981 */ /* 0x000ea8000c1e1100 */
[----:B0-----:R-:W4:Y:S04]  /*7410*/  LDL.LU R29, [R1+0xe10] ;  /* 0x000e1000011d7983 */ /* 0x001f280000300800 */
[----:B------:R-:W4:Y:S01]  /*7420*/  LDL R3, [R1+0x418] ;  /* 0x0004180001037983 */ /* 0x000f220000100800 */
[----:B---3--:R-:W-:-:S05]  /*7430*/  IMAD.X R7, R25, 0x1, R7, P3 ;  /* 0x0000000119077824 */ /* 0x008fca00018e0607 */
[----:B------:R-:W3:Y:S01]  /*7440*/  @!P0 LDG.E.U8 R16, desc[UR8][R6.64] ;  /* 0x0000000806108981 */ /* 0x000ee2000c1e1100 */
[----:B------:R-:W-:-:S03]  /*7450*/  PRMT R24, RZ, 0x7610, R24 ;  /* 0x00007610ff187816 */ /* 0x000fc60000000018 */
[----:B--2---:R0:W-:Y:S01]  /*7460*/  STL [R1+0x200], R0 ;  /* 0x0002000001007387 */ /* 0x0041e20000100800 */
[----:B----4-:R-:W-:-:S03]  /*7470*/  IADD3 R2, P1, PT, R26, R3, RZ ;  /* 0x000000031a027210 */ /* 0x010fc60007f3e0ff */
[----:B0-----:R-:W2:Y:S04]  /*7480*/  LDL.LU R0, [R1+0xe0c] ;  /* 0x000e0c0001007983 */ /* 0x001ea80000300800 */
[----:B------:R-:W4:Y:S01]  /*7490*/  LDL R5, [R1+0x420] ;  /* 0x0004200001057983 */ /* 0x000f220000100800 */
[----:B------:R-:W-:-:S05]  /*74a0*/  IMAD.X R3, R25, 0x1, R28, P1 ;  /* 0x0000000119037824 */ /* 0x000fca00008e061c */
[----:B------:R-:W4:Y:S04]  /*74b0*/  @!P0 LDG.E.U8 R24, desc[UR8][R2.64] ;  /* 0x0000000802188981 */ /* 0x000f28000c1e1100 */
[----:B---3--:R0:W-:Y:S04]  /*74c0*/  STL [R1+0x204], R16 ;  /* 0x0002041001007387 */ /* 0x0081e80000100800 */
[----:B0-----:R-:W3:Y:S04]  /*74d0*/  LDL.LU R16, [R1+0xe08] ;  /* 0x000e080001107983 */ /* 0x001ee80000300800 */
[----:B------:R-:W3:Y:S01]  /*74e0*/  LDL R6, [R1+0x428] ;  /* 0x0004280001067983 */ /* 0x000ee20000100800 */
[----:B------:R-:W-:-:S03]  /*74f0*/  PRMT R7, RZ, 0x7610, R7 ;  /* 0x00007610ff077816 */ /* 0x000fc60000000007 */
[----:B------:R-:W3:Y:S01]  /*7500*/  LDL R28, [R1+0x440] ;  /* 0x00044000011c7983 */ /* 0x000ee20000100800 */
[----:B--2---:R-:W-:Y:S02]  /*7510*/  PRMT R0, RZ, 0x7610, R0 ;  /* 0x00007610ff007816 */ /* 0x004fe40000000000 */
[C---:B----4-:R-:W-:Y:S02]  /*7520*/  IADD3 R4, P2, PT, R26.reuse, R5, RZ ;  /* 0x000000051a047210 */ /* 0x050fe40007f5e0ff */
[----:B------:R-:W2:Y:S04]  /*7530*/  LDL R5, [R1+0x41c] ;  /* 0x00041c0001057983 */ /* 0x000ea80000100800 */
[----:B------:R0:W-:Y:S04]  /*7540*/  STL.S16 [R1+0x1f4], R0 ;  /* 0x0001f40001007387 */ /* 0x0001e80000100600 */
[----:B0-----:R-:W4:Y:S04]  /*7550*/  LDL.LU R0, [R1+0xe04] ;  /* 0x000e040001007983 */ /* 0x001f280000300800 */
[----:B------:R0:W-:Y:S04]  /*7560*/  STL.S16 [R1+0x1f8], R7 ;  /* 0x0001f80701007387 */ /* 0x0001e80000100600 */
[----:B------:R-:W4:Y:S01]  /*7570*/  LDL R3, [R1+0x430] ;  /* 0x0004300001037983 */ /* 0x000f220000100800 */
[----:B---3--:R-:W-:-:S05]  /*7580*/  IADD3 R6, P3, PT, R26, R6, RZ ;  /* 0x000000061a067210 */ /* 0x008fca0007f7e0ff */
[C---:B0-----:R-:W-:Y:S02]  /*7590*/  IMAD.X R7, R25.reuse, 0x1, R27, P3 ;  /* 0x0000000119077824 */ /* 0x041fe400018e061b */
[----:B------:R-:W3:Y:S04]  /*75a0*/  LDL R27, [R1+0x434] ;  /* 0x00043400011b7983 */ /* 0x000ee80000100800 */
[----:B------:R0:W-:Y:S04]  /*75b0*/  STL [R1+0xdf0], R24 ;  /* 0x000df01801007387 */ /* 0x0001e80000100800 */
[----:B0-----:R-:W3:Y:S01]  /*75c0*/  LDL.LU R24, [R1+0x1f4] ;  /* 0x0001f40001187983 */ /* 0x001ee20000300800 */
[----:B--2---:R-:W-:-:S05]  /*75d0*/  IMAD.X R5, R25, 0x1, R5, P2 ;  /* 0x0000000119057824 */ /* 0x004fca00010e0605 */
[----:B---3--:R-:W2:Y:S04]  /*75e0*/  @!P0 LDG.E.U8 R24, desc[UR8][R4.64] ;  /* 0x0000000804188981 */ /* 0x008ea8000c1e1100 */
[----:B------:R-:W3:Y:S04]  /*75f0*/  LDL R5, [R1+0x438] ;  /* 0x0004380001057983 */ /* 0x000ee80000100800 */
[----:B--2---:R0:W-:Y:S04]  /*7600*/  STL [R1+0xdf4], R24 ;  /* 0x000df41801007387 */ /* 0x0041e80000100800 */
[----:B0-----:R-:W2:Y:S01]  /*7610*/  LDL.LU R24, [R1+0x1f8] ;  /* 0x0001f80001187983 */ /* 0x001ea20000300800 */
[----:B----4-:R-:W-:-:S02]  /*7620*/  IADD3 R2, P1, PT, R26, R3, RZ ;  /* 0x000000031a027210 */ /* 0x010fc40007f3e0ff */
[----:B------:R-:W-:-:S03]  /*7630*/  PRMT R20, RZ, 0x7610, R20 ;  /* 0x00007610ff147816 */ /* 0x000fc60000000014 */
[----:B------:R-:W-:Y:S01]  /*7640*/  IMAD.X R3, R25, 0x1, R23, P1 ;  /* 0x0000000119037824 */ /* 0x000fe200008e0617 */
[----:B---3--:R-:W-:-:S04]  /*7650*/  IADD3 R4, P2, PT, R26, R5, RZ ;  /* 0x000000051a047210 */ /* 0x008fc80007f5e0ff */
[----:B------:R-:W3:Y:S04]  /*7660*/  @!P0 LDG.E.U8 R20, desc[UR8][R2.64] ;  /* 0x0000000802148981 */ /* 0x000ee8000c1e1100 */
[----:B--2---:R0:W2:Y:S01]  /*7670*/  @!P0 LDG.E.U8 R24, desc[UR8][R6.64] ;  /* 0x0000000806188981 */ /* 0x0040a2000c1e1100 */
[----:B------:R-:W-:Y:S01]  /*7680*/  IMAD.X R5, R25, 0x1, R27, P2 ;  /* 0x0000000119057824 */ /* 0x000fe200010e061b */
[----:B0-----:R-:W-:-:S05]  /*7690*/  IADD3 R6, P3, PT, R26, R28, RZ ;  /* 0x0000001c1a067210 */ /* 0x001fca0007f7e0ff */
[----:B------:R-:W-:Y:S01]  /*76a0*/  IMAD.X R7, R25, 0x1, R22, P3 ;  /* 0x0000000119077824 */ /* 0x000fe200018e0616 */
[----:B--2---:R-:W-:Y:S04]  /*76b0*/  STL [R1+0xdfc], R24 ;  /* 0x000dfc1801007387 */ /* 0x004fe80000100800 */
[----:B------:R0:W-:Y:S04]  /*76c0*/  STL [R1+0x69c], R23 ;  /* 0x00069c1701007387 */ /* 0x0001e80000100800 */
[----:B0-----:R-:W2:Y:S04]  /*76d0*/  LDL.LU R23, [R1+0x448] ;  /* 0x0004480001177983 */ /* 0x001ea80000300800 */
[----:B------:R-:W4:Y:S04]  /*76e0*/  LDL R28, [R1+0x444] ;  /* 0x00044400011c7983 */ /* 0x000f280000100800 */
[----:B------:R-:W4:Y:S04]  /*76f0*/  LDL R27, [R1+0x454] ;  /* 0x00045400011b7983 */ /* 0x000f280000100800 */
[----:B------:R-:W4:Y:S04]  /*7700*/  LDL R24, [R1+0x460] ;  /* 0x0004600001187983 */ /* 0x000f280000100800 */
[----:B------:R0:W-:Y:S04]  /*7710*/  STL [R1+0x698], R22 ;  /* 0x0006981601007387 */ /* 0x0001e80000100800 */
[----:B0-----:R-:W4:Y:S01]  /*7720*/  LDL.LU R22, [R1+0x458] ;  /* 0x0004580001167983 */ /* 0x001f220000300800 */
[----:B------:R-:W-:-:S03]  /*7730*/  PRMT R21, RZ, 0x7610, R21 ;  /* 0x00007610ff157816 */ /* 0x000fc60000000015 */
[----:B---3--:R0:W-:Y:S04]  /*7740*/  STL [R1+0xe00], R20 ;  /* 0x000e001401007387 */ /* 0x0081e80000100800 */
[----:B------:R-:W3:Y:S01]  /*7750*/  @!P0 LDG.E.U8 R21, desc[UR8][R4.64] ;  /* 0x0000000804158981 */ /* 0x000ee2000c1e1100 */
[----:B------:R-:W-:-:S03]  /*7760*/  PRMT R29, RZ, 0x7610, R29 ;  /* 0x00007610ff1d7816 */ /* 0x000fc6000000001d */
[----:B0-----:R-:W3:Y:S04]  /*7770*/  LDL R20, [R1+0x44c] ;  /* 0x00044c0001147983 */ /* 0x001ee80000100800 */
[----:B------:R-:W3:Y:S04]  /*7780*/  LDL R5, [R1+0x450] ;  /* 0x0004500001057983 */ /* 0x000ee80000100800 */
[----:B------:R0:W3:Y:S04]  /*7790*/  @!P0 LDG.E.U8 R29, desc[UR8][R6.64] ;  /* 0x00000008061d8981 */ /* 0x0000e8000c1e1100 */
[----:B--2---:R1:W-:Y:S01]  /*77a0*/  STL [R1+0x6a4], R23 ;  /* 0x0006a41701007387 */ /* 0x0043e20000100800 */
[----:B------:R-:W-:-:S05]  /*77b0*/  IADD3 R2, P1, PT, R26, R23, RZ ;  /* 0x000000171a027210 */ /* 0x000fca0007f3e0ff */
[----:B----4-:R-:W-:Y:S01]  /*77c0*/  IMAD.X R3, R25, 0x1, R28, P1 ;  /* 0x0000000119037824 */ /* 0x010fe200008e061c */
[----:B0-----:R-:W-:Y:S01]  /*77d0*/  IADD3 R6, P3, PT, R26, R22, RZ ;  /* 0x000000161a067210 */ /* 0x001fe20007f7e0ff */
[----:B------:R0:W-:Y:S04]  /*77e0*/  STL [R1+0x6a0], R22 ;  /* 0x0006a01601007387 */ /* 0x0001e80000100800 */
[----:B------:R-:W2:Y:S04]  /*77f0*/  LDL R28, [R1+0x468] ;  /* 0x00046800011c7983 */ /* 0x000ea80000100800 */
[----:B-1----:R-:W4:Y:S04]  /*7800*/  LDL R23, [R1+0x45c] ;  /* 0x00045c0001177983 */ /* 0x002f280000100800 */
[----:B0-----:R-:W2:Y:S01]  /*7810*/  LDL R22, [R1+0x470] ;  /* 0x0004700001167983 */ /* 0x001ea20000100800 */
[----:B------:R-:W-:-:S02]  /*7820*/  PRMT R17, RZ, 0x7610, R17 ;  /* 0x00007610ff117816 */ /* 0x000fc40000000011 */
[C---:B---3--:R-:W-:Y:S02]  /*7830*/  IADD3 R4, P2, PT, R26.reuse, R5, RZ ;  /* 0x000000051a047210 */ /* 0x048fe40007f5e0ff */
[----:B------:R-:W-:Y:S01]  /*7840*/  PRMT R18, RZ, 0x7610, R18 ;  /* 0x00007610ff127816 */ /* 0x000fe20000000012 */
[C---:B------:R-:W-:Y:S01]  /*7850*/  IMAD.X R7, R25.reuse, 0x1, R27, P3 ;  /* 0x0000000119077824 */ /* 0x040fe200018e061b */
[----:B------:R-:W-:Y:S01]  /*7860*/  PRMT R19, RZ, 0x7610, R19 ;  /* 0x00007610ff137816 */ /* 0x000fe20000000013 */
[----:B------:R-:W-:Y:S01]  /*7870*/  IMAD.X R5, R25, 0x1, R20, P2 ;  /* 0x0000000119057824 */ /* 0x000fe200010e0614 */
[----:B------:R0:W3:Y:S04]  /*7880*/  @!P0 LDG.E.U8 R17, desc[UR8][R2.64] ;  /* 0x0000000802118981 */ /* 0x0000e8000c1e1100 */
[----:B------:R2:W3:Y:S04]  /*7890*/  @!P0 LDG.E.U8 R18, desc[UR8][R4.64] ;  /* 0x0000000804128981 */ /* 0x0004e8000c1e1100 */
[----:B------:R-:W3:Y:S01]  /*78a0*/  LDL R27, [R1+0x410] ;  /* 0x00041000011b7983 */ /* 0x000ee20000100800 */
[----:B0-----:R-:W-:-:S03]  /*78b0*/  IADD3 R2, P1, PT, R26, R24, RZ ;  /* 0x000000181a027210 */ /* 0x001fc60007f3e0ff */
[----:B------:R-:W3:Y:S04]  /*78c0*/  LDL R24, [R1+0x474] ;  /* 0x0004740001187983 */ /* 0x000ee80000100800 */
[----:B------:R-:W3:Y:S04]  /*78d0*/  LDL R20, [R1+0x400] ;  /* 0x0004000001147983 */ /* 0x000ee80000100800 */
[----:B------:R-:W3:Y:S04]  /*78e0*/  LDL R5, [R1+0x46c] ;  /* 0x00046c0001057983 */ /* 0x000ee80000100800 */
[----:B------:R0:W3:Y:S01]  /*78f0*/  @!P0 LDG.E.U8 R19, desc[UR8][R6.64] ;  /* 0x0000000806138981 */ /* 0x0000e2000c1e1100 */
[----:B--2---:R-:W-:-:S03]  /*7900*/  IADD3 R4, P3, PT, R26, R22, RZ ;  /* 0x000000161a047210 */ /* 0x004fc60007f7e0ff */
[----:B------:R-:W2:Y:S04]  /*7910*/  LDL.LU R22, [R1+0x3fc] ;  /* 0x0003fc0001167983 */ /* 0x000ea80000300800 */
[----:B------:R-:W2:Y:S01]  /*7920*/  LDL R7, [R1+0x464] ;  /* 0x0004640001077983 */ /* 0x000ea20000100800 */
[----:B0-----:R-:W-:Y:S01]  /*7930*/  IADD3 R6, P2, PT, R26, R28, RZ ;  /* 0x0000001c1a067210 */ /* 0x001fe20007f5e0ff */
[----:B----4-:R-:W-:Y:S02]  /*7940*/  IMAD.X R3, R25, 0x1, R23, P1 ;  /* 0x0000000119037824 */ /* 0x010fe400008e0617 */
[----:B------:R-:W4:Y:S04]  /*7950*/  LDL R28, [R1+0x40c] ;  /* 0x00040c00011c7983 */ /* 0x000f280000100800 */
[----:B------:R-:W4:Y:S01]  /*7960*/  LDL.LU R23, [R1+0x3f0] ;  /* 0x0003f00001177983 */ /* 0x000f220000300800 */
[----:B------:R-:W-:-:S02]  /*7970*/  PRMT R15, RZ, 0x7610, R15 ;  /* 0x00007610ff0f7816 */ /* 0x000fc4000000000f */
[----:B------:R-:W-:Y:S02]  /*7980*/  PRMT R14, RZ, 0x7610, R14 ;  /* 0x00007610ff0e7816 */ /* 0x000fe4000000000e */
[----:B------:R-:W-:-:S04]  /*7990*/  PRMT R16, RZ, 0x7610, R16 ;  /* 0x00007610ff107816 */ /* 0x000fc80000000010 */
[----:B------:R0:W4:Y:S01]  /*79a0*/  @!P0 LDG.E.U8 R14, desc[UR8][R2.64] ;  /* 0x00000008020e8981 */ /* 0x000122000c1e1100 */
[----:B---3--:R-:W-:Y:S01]  /*79b0*/  IMAD.X R5, R25, 0x1, R5, P3 ;  /* 0x0000000119057824 */ /* 0x008fe200018e0605 */
[C---:B0-----:R-:W-:Y:S02]  /*79c0*/  IADD3 R2, P3, PT, R26.reuse, R27, RZ ;  /* 0x0000001b1a027210 */ /* 0x041fe40007f7e0ff */
[----:B------:R-:W3:Y:S04]  /*79d0*/  LDL R27, [R1+0x388] ;  /* 0x00038800011b7983 */ /* 0x000ee80000100800 */
[----:B------:R0:W3:Y:S02]  /*79e0*/  @!P0 LDG.E.U8 R16, desc[UR8][R4.64] ;  /* 0x0000000804108981 */ /* 0x0000e4000c1e1100 */
[----:B0-----:R-:W-:-:S02]  /*79f0*/  IADD3 R4, P1, PT, R26, R24, RZ ;  /* 0x000000181a047210 */ /* 0x001fc40007f3e0ff */
[----:B------:R-:W3:Y:S01]  /*7a00*/  LDL R24, [R1+0x378] ;  /* 0x0003780001187983 */ /* 0x000ee20000100800 */
[----:B--2---:R-:W-:-:S05]  /*7a10*/  IMAD.X R7, R25, 0x1, R7, P2 ;  /* 0x0000000119077824 */ /* 0x004fca00010e0607 */
[----:B------:R0:W2:Y:S02]  /*7a20*/  @!P0 LDG.E.U8 R15, desc[UR8][R6.64] ;  /* 0x00000008060f8981 */ /* 0x0000a4000c1e1100 */
[----:B0-----:R-:W-:Y:S02]  /*7a30*/  IADD3 R6, P2, PT, R26, R20, RZ ;  /* 0x000000141a067210 */ /* 0x001fe40007f5e0ff */
[----:B------:R-:W2:Y:S03]  /*7a40*/  LDL R20, [R1+0x384] ;  /* 0x0003840001147983 */ /* 0x000ea60000100800 */
[C---:B------:R-:W-:Y:S01]  /*7a50*/  IMAD.X R7, R25.reuse, 0x1, R22, P2 ;  /* 0x0000000119077824 */ /* 0x040fe200010e0616 */
[----:B------:R0:W-:Y:S01]  /*7a60*/  STL [R1+0x6a8], R22 ;  /* 0x0006a81601007387 */ /* 0x0001e20000100800 */
[----:B----4-:R-:W-:-:S03]  /*7a70*/  IMAD.X R5, R25, 0x1, R23, P1 ;  /* 0x0000000119057824 */ /* 0x010fc600008e0617 */
[----:B0-----:R-:W4:Y:S04]  /*7a80*/  LDL.LU R22, [R1+0x398] ;  /* 0x0003980001167983 */ /* 0x001f280000300800 */
[----:B------:R0:W-:Y:S04]  /*7a90*/  STL [R1+0x6ac], R23 ;  /* 0x0006ac1701007387 */ /* 0x0001e80000100800 */
[----:B0-----:R-:W2:Y:S01]  /*7aa0*/  LDL.LU R23, [R1+0x394] ;  /* 0x0003940001177983 */ /* 0x001ea20000300800 */
[----:B------:R-:W-:Y:S01]  /*7ab0*/  PRMT R13, RZ, 0x7610, R13 ;  /* 0x00007610ff0d7816 */ /* 0x000fe2000000000d */
[----:B------:R-:W-:-:S05]  /*7ac0*/  IMAD.X R3, R25, 0x1, R28, P3 ;  /* 0x0000000119037824 */ /* 0x000fca00018e061c */
[----:B------:R-:W2:Y:S01]  /*7ad0*/  @!P0 LDG.E.U8 R13, desc[UR8][R2.64] ;  /* 0x00000008020d8981 */ /* 0x000ea2000c1e1100 */
[----:B------:R-:W-:-:S06]  /*7ae0*/  PRMT R11, RZ, 0x7610, R11 ;  /* 0x00007610ff0b7816 */ /* 0x000fcc000000000b */
[----:B------:R3:W2:Y:S02]  /*7af0*/  @!P0 LDG.E.U8 R11, desc[UR8][R4.64] ;  /* 0x00000008040b8981 */ /* 0x0006a4000c1e1100 */
[C---:B---3--:R-:W-:Y:S02]  /*7b00*/  IADD3 R4, P2, PT, R26.reuse, R27, RZ ;  /* 0x0000001b1a047210 */ /* 0x048fe40007f5e0ff */
[----:B----4-:R-:W-:Y:S01]  /*7b10*/  IADD3 R2, P3, PT, R26, R22, RZ ;  /* 0x000000161a027210 */ /* 0x010fe20007f7e0ff */
[----:B------:R-:W-:Y:S02]  /*7b20*/  STL [R1+0x728], R22 ;  /* 0x0007281601007387 */ /* 0x000fe40000100800 */
[----:B--2---:R-:W-:Y:S02]  /*7b30*/  IMAD.X R5, R25, 0x1, R20, P2 ;  /* 0x0000000119057824 */ /* 0x004fe400010e0614 */
[----:B------:R-:W0:Y:S01]  /*7b40*/  LDS.U8 R20, [R0+UR5+0x2000] ;  /* 0x0020000500147984 */ /* 0x000e220008000000 */
[----:B------:R-:W-:-:S03]  /*7b50*/  PRMT R12, RZ, 0x7610, R12 ;  /* 0x00007610ff0c7816 */ /* 0x000fc6000000000c */
[----:B------:R-:W-:Y:S04]  /*7b60*/  LDS.U8 R22, [R0+UR5+0x2008] ;  /* 0x0020080500167984 */ /* 0x000fe80008000000 */
[----:B------:R1:W2:Y:S01]  /*7b70*/  @!P0 LDG.E.U8 R12, desc[UR8][R6.64] ;  /* 0x00000008060c8981 */ /* 0x0002a2000c1e1100 */
[----:B------:R-:W-:-:S03]  /*7b80*/  IMAD.X R3, R25, 0x1, R23, P3 ;  /* 0x0000000119037824 */ /* 0x000fc600018e0617 */
[----:B------:R3:W-:Y:S04]  /*7b90*/  STL [R1+0x6b0], R23 ;  /* 0x0006b01701007387 */ /* 0x0007e80000100800 */
[----:B---3--:R-:W3:Y:S01]  /*7ba0*/  LDL.LU R23, [R1+0x374] ;  /* 0x0003740001177983 */ /* 0x008ee20000300800 */
[----:B-1----:R-:W-:Y:S02]  /*7bb0*/  IADD3 R6, P1, PT, R26, R24, RZ ;  /* 0x000000181a067210 */ /* 0x002fe40007f3e0ff */
[----:B------:R-:W-:Y:S01]  /*7bc0*/  PRMT R9, RZ, 0x7610, R9 ;  /* 0x00007610ff097816 */ /* 0x000fe20000000009 */
[----:B------:R-:W-:Y:S04]  /*7bd0*/  LDS.U8 R26, [R0+UR5+0x1100] ;  /* 0x00110005001a7984 */ /* 0x000fe80008000000 */
[----:B---3--:R-:W-:Y:S01]  /*7be0*/  STL [R1+0x72c], R23 ;  /* 0x00072c1701007387 */ /* 0x008fe20000100800 */
[----:B------:R-:W-:-:S03]  /*7bf0*/  IMAD.X R7, R25, 0x1, R23, P1 ;  /* 0x0000000119077824 */ /* 0x000fc600008e0617 */
[----:B------:R-:W1:Y:S04]  /*7c00*/  LDS.U8 R23, [R0+UR5+0x2108] ;  /* 0x0021080500177984 */ /* 0x000e680008000000 */
[----:B0-----:R-:W-:Y:S04]  /*7c10*/  STL [R1+0x358], R20 ;  /* 0x0003581401007387 */ /* 0x001fe80000100800 */
[----:B------:R-:W0:Y:S01]  /*7c20*/  LDS.U8 R20, [R0+UR5+0x2100] ;  /* 0x0021000500147984 */ /* 0x000e220008000000 */
[----:B------:R-:W-:Y:S02]  /*7c30*/  PRMT R10, RZ, 0x7610, R10 ;  /* 0x00007610ff0a7816 */ /* 0x000fe4000000000a */
[----:B------:R-:W-:Y:S01]  /*7c40*/  PRMT R8, RZ, 0x7610, R8 ;  /* 0x00007610ff087816 */ /* 0x000fe20000000008 */
[----:B------:R3:W4:Y:S01]  /*7c50*/  @!P0 LDG.E.U8 R9, desc[UR8][R4.64] ;  /* 0x0000000804098981 */ /* 0x000722000c1e1100 */
[----:B------:R-:W-:-:S03]  /*7c60*/  LOP3.LUT R24, R0, 0x210, RZ, 0x3c, !PT ;  /* 0x0000021000187812 */ /* 0x000fc600078e3cff */
[----:B------:R2:W4:Y:S04]  /*7c70*/  @!P0 LDG.E.U8 R10, desc[UR8][R2.64] ;  /* 0x00000008020a8981 */ /* 0x000528000c1e1100 */
[----:B------:R0:W4:Y:S04]  /*7c80*/  @!P0 LDG.E.U8 R8, desc[UR8][R6.64] ;  /* 0x0000000806088981 */ /* 0x000128000c1e1100 */
[----:B---3--:R-:W-:Y:S04]  /*7c90*/  LDS.U8 R5, [R0+UR5+0x8] ;  /* 0x0000080500057984 */ /* 0x008fe80008000000 */
[----:B--2---:R-:W-:Y:S04]  /*7ca0*/  LDS.U8 R3, [R0+UR5] ;  /* 0x0000000500037984 */ /* 0x004fe80008000000 */
[----:B------:R-:W-:Y:S04]  /*7cb0*/  LDS.U8 R2, [R0+UR5+0x108] ;  /* 0x0001080500027984 */ /* 0x000fe80008000000 */
[----:B------:R-:W-:Y:S04]  /*7cc0*/  LDS.U8 R4, [R0+UR5+0x100] ;  /* 0x0001000500047984 */ /* 0x000fe80008000000 */
[----:B-1----:R-:W-:Y:S04]  /*7cd0*/  STL [R1+0x354], R23 ;  /* 0x0003541701007387 */ /* 0x002fe80000100800 */
[----:B------:R-:W1:Y:S04]  /*7ce0*/  LDS.U8 R23, [R0+UR5+0x3000] ;  /* 0x0030000500177984 */ /* 0x000e680008000000 */
[----:B------:R-:W-:Y:S04]  /*7cf0*/  STL [R1+0x360], R22 ;  /* 0x0003601601007387 */ /* 0x000fe80000100800 */
[----:B------:R-:W2:Y:S04]  /*7d00*/  LDS.U8 R22, [R0+UR5+0x3108] ;  /* 0x0031080500167984 */ /* 0x000ea80008000000 */
[----:B0-----:R-:W-:Y:S04]  /*7d10*/  STL [R1+0x35c], R20 ;  /* 0x00035c1401007387 */ /* 0x001fe80000100800 */
[----:B------:R-:W0:Y:S04]  /*7d20*/  LDS.U8 R20, [R0+UR5+0x3008] ;  /* 0x0030080500147984 */ /* 0x000e280008000000 */
[----:B------:R-:W-:Y:S04]  /*7d30*/  LDS.U8 R7, [R0+UR5+0x1000] ;  /* 0x0010000500077984 */ /* 0x000fe80008000000 */
[----:B------:R-:W-:Y:S04]  /*7d40*/  LDS.U8 R6, [R0+UR5+0x1108] ;  /* 0x0011080500067984 */ /* 0x000fe80008000000 */
[----:B------:R-:W-:Y:S01]  /*7d50*/  LDS.U8 R25, [R0+UR5+0x1008] ;  /* 0x0010080500197984 */ /* 0x000fe20008000000 */
[----:B------:R-:W3:Y:S03]  /*7d60*/  S2R R28, SR_TID.X ;  /* 0x00000000001c7919 */ /* 0x000ee60000002100 */
[----:B------:R-:W-:Y:S04]  /*7d70*/  LDS.U8 R27, [R24+UR5] ;  /* 0x00000005181b7984 */ /* 0x000fe80008000000 */
[----:B-1----:R-:W-:Y:S04]  /*7d80*/  STL [R1+0x368], R23 ;  /* 0x0003681701007387 */ /* 0x002fe80000100800 */
[----:B------:R-:W1:Y:S04]  /*7d90*/  LDS.U8 R23, [R0+UR5+0x3100] ;  /* 0x0031000500177984 */ /* 0x000e680008000000 */
[----:B--2---:R-:W-:Y:S04]  /*7da0*/  STL [R1+0x364], R22 ;  /* 0x0003641601007387 */ /* 0x004fe80000100800 */
[----:B------:R-:W2:Y:S04]  /*7db0*/  LDS.U8 R22, [R0+UR5+0x80] ;  /* 0x0000800500167984 */ /* 0x000ea80008000000 */
[----:B0-----:R-:W-:Y:S04]  /*7dc0*/  STL [R1+0x370], R20 ;  /* 0x0003701401007387 */ /* 0x001fe80000100800 */
[----:B------:R-:W0:Y:S04]  /*7dd0*/  LDS.U8 R20, [R0+UR5+0x188] ;  /* 0x0001880500147984 */ /* 0x000e280008000000 */
        /* <DEDUP_REMOVED lines=25> */
[----:B------:R-:W-:Y:S04]  /*7f70*/  LDS.U8 R23, [R24+UR5+0x2080] ;  /* 0x0020800518177984 */ /* 0x000fe80008000000 */
[----:B--2---:R-:W-:Y:S04]  /*7f80*/  STL [R1+0x4ac], R22 ;  /* 0x0004ac1601007387 */ /* 0x004fe80000100800 */
[----:B------:R-:W1:Y:S04]  /*7f90*/  LDS.U8 R22, [R0+UR5+0x3088] ;  /* 0x0030880500167984 */ /* 0x000e680008000000 */
[----:B0-----:R-:W-:Y:S04]  /*7fa0*/  STL [R1+0x4a8], R20 ;  /* 0x0004a81401007387 */ /* 0x001fe80000100800 */
[----:B------:R-:W0:Y:S04]  /*7fb0*/  LDS.U8 R20, [R0+UR5+0x3180] ;  /* 0x0031800500147984 */ /* 0x000e280008000000 */
[----:B------:R-:W-:Y:S04]  /*7fc0*/  STL [R1+0x730], R0 ;  /* 0x0007300001007387 */ /* 0x000fe80000100800 */
[----:B------:R-:W-:Y:S04]  /*7fd0*/  LDS.U8 R0, [R24+UR5+0x100] ;  /* 0x0001000518007984 */ /* 0x000fe80008000000 */
[----:B-1----:R-:W-:Y:S04]  /*7fe0*/  STL [R1+0x4b4], R22 ;  /* 0x0004b41601007387 */ /* 0x002fe80000100800 */
[----:B------:R-:W1:Y:S04]  /*7ff0*/  LDS.U8 R22, [R24+UR5+0x108] ;  /* 0x0001080518167984 */ /* 0x000e680008000000 */
[----:B0-----:R-:W-:Y:S04]  /*8000*/  STL [R1+0x4b0], R20 ;  /* 0x0004b01401007387 */ /* 0x001fe80000100800 */
[----:B------:R-:W0:Y:S04]  /*8010*/  LDS.U8 R20, [R24+UR5+0x8] ;  /* 0x0000080518147984 */ /* 0x000e280008000000 */
[----:B-1----:R-:W-:Y:S04]  /*8020*/  STL [R1+0x2d8], R22 ;  /* 0x0002d81601007387 */ /* 0x002fe80000100800 */
[----:B------:R-:W1:Y:S04]  /*8030*/  LDS.U8 R22, [R24+UR5+0x1000] ;  /* 0x0010000518167984 */ /* 0x000e680008000000 */
[----:B0-----:R-:W-:Y:S04]  /*8040*/  STL [R1+0x2e0], R20 ;  /* 0x0002e01401007387 */ /* 0x001fe80000100800 */
[----:B------:R-:W0:Y:S04]  /*8050*/  LDS.U8 R20, [R24+UR5+0x1108] ;  /* 0x0011080518147984 */ /* 0x000e280008000000 */
[----:B------:R-:W-:Y:S04]  /*8060*/  STL [R1+0x2dc], R0 ;  /* 0x0002dc0001007387 */ /* 0x000fe80000100800 */
[----:B------:R-:W2:Y:S04]  /*8070*/  LDS.U8 R0, [R24+UR5+0x1008] ;  /* 0x0010080518007984 */ /* 0x000ea80008000000 */
[----:B-1----:R-:W-:Y:S04]  /*8080*/  STL [R1+0x2e8], R22 ;  /* 0x0002e81601007387 */ /* 0x002fe80000100800 */
[----:B------:R-:W1:Y:S04]  /*8090*/  LDS.U8 R22, [R24+UR5+0x1100] ;  /* 0x0011000518167984 */ /* 0x000e680008000000 */
[----:B0-----:R-:W-:Y:S04]  /*80a0*/  STL [R1+0x2e4], R20 ;  /* 0x0002e41401007387 */ /* 0x001fe80000100800 */
[----:B------:R-:W0:Y:S04]  /*80b0*/  LDS.U8 R20, [R24+UR5+0x2000] ;  /* 0x0020000518147984 */ /* 0x000e280008000000 */
[----:B--2---:R-:W-:Y:S04]  /*80c0*/  STL [R1+0x2f0], R0 ;  /* 0x0002f00001007387 */ /* 0x004fe80000100800 */
        /* <DEDUP_REMOVED lines=27> */
[----:B0-----:R0:W-:Y:S04]  /*8280*/  STL [R1+0x328], R20 ;  /* 0x0003281401007387 */ /* 0x0011e80000100800 */
[----:B--2---:R-:W-:Y:S04]  /*8290*/  STL [R1+0x324], R0 ;  /* 0x0003240001007387 */ /* 0x004fe80000100800 */
[----:B------:R-:W2:Y:S01]  /*82a0*/  LDS.U8 R0, [R24+UR5+0x1180] ;  /* 0x0011800518007984 */ /* 0x000ea20008000000 */
[----:B0-----:R-:W0:Y:S03]  /*82b0*/  S2R R20, SR_TID.X ;  /* 0x0000000000147919 */ /* 0x001e260000002100 */
[----:B-1----:R3:W-:Y:S02]  /*82c0*/  STL [R1+0x330], R22 ;  /* 0x0003301601007387 */ /* 0x0027e40000100800 */
[----:B---3--:R-:W-:-:S02]  /*82d0*/  LOP3.LUT R22, R28, 0x3, RZ, 0xc0, !PT ;  /* 0x000000031c167812 */ /* 0x008fc400078ec0ff */
[--C-:B0-----:R-:W-:Y:S01]  /*82e0*/  SHF.R.U32.HI R28, RZ, 0x3, R20.reuse ;  /* 0x00000003ff1c7819 */ /* 0x101fe20000011614 */
[----:B--2---:R-:W-:Y:S04]  /*82f0*/  STL [R1+0x32c], R0 ;  /* 0x00032c0001007387 */ /* 0x004fe80000100800 */
[----:B------:R0:W-:Y:S04]  /*8300*/  STL [R1+0x51c], R23 ;  /* 0x00051c1701007387 */ /* 0x0001e80000100800 */
[----:B------:R-:W1:Y:S01]  /*8310*/  LDS.U8 R0, [R24+UR5+0x2188] ;  /* 0x0021880518007984 */ /* 0x000e620008000000 */
[----:B0-----:R-:W-:-:S03]  /*8320*/  SHF.R.U32.HI R23, RZ, 0x2, R20 ;  /* 0x00000002ff177819 */ /* 0x001fc60000011614 */
[----:B------:R-:W0:Y:S04]  /*8330*/  LDS.U8 R20, [R24+UR5+0x2088] ;  /* 0x0020880518147984 */ /* 0x000e280008000000 */
[----:B-1----:R-:W-:Y:S04]  /*8340*/  STL [R1+0x518], R0 ;  /* 0x0005180001007387 */ /* 0x002fe80000100800 */
[----:B------:R-:W1:Y:S04]  /*8350*/  LDS.U8 R0, [R24+UR5+0x2180] ;  /* 0x0021800518007984 */ /* 0x000e680008000000 */
[----:B0-----:R-:W-:Y:S04]  /*8360*/  STL [R1+0x524], R20 ;  /* 0x0005241401007387 */ /* 0x001fe80000100800 */
[----:B------:R-:W0:Y:S04]  /*8370*/  LDS.U8 R20, [R24+UR5+0x3080] ;  /* 0x0030800518147984 */ /* 0x000e280008000000 */
[----:B-1----:R-:W-:Y:S04]  /*8380*/  STL [R1+0x520], R0 ;  /* 0x0005200001007387 */ /* 0x002fe80000100800 */
[----:B0-----:R-:W-:Y:S04]  /*8390*/  STL [R1+0x52c], R20 ;  /* 0x00052c1401007387 */ /* 0x001fe80000100800 */
[----:B------:R-:W0:Y:S01]  /*83a0*/  LDS.U8 R20, [R24+UR5+0x3188] ;  /* 0x0031880518147984 */ /* 0x000e220008000000 */
[----:B------:R-:W-:Y:S01]  /*83b0*/  IMAD R22, R22, 0x420, RZ ;  /* 0x0000042016167824 */ /* 0x000fe200078e02ff */
[----:B------:R-:W-:-:S02]  /*83c0*/  SGXT.U32 R23, R23, 0x3 ;  /* 0x000000031717781a */ /* 0x000fc40000000000 */
[----:B------:R-:W-:Y:S01]  /*83d0*/  LOP3.LUT R28, R28, 0x30, RZ, 0xc0, !PT ;  /* 0x000000301c1c7812 */ /* 0x000fe200078ec0ff */
[----:B0-----:R-:W-:Y:S04]  /*83e0*/  STL [R1+0x528], R20 ;  /* 0x0005281401007387 */ /* 0x001fe80000100800 */
[----:B------:R-:W0:Y:S04]  /*83f0*/  LDS.U8 R20, [R24+UR5+0x3088] ;  /* 0x0030880518147984 */ /* 0x000e280008000000 */
[----:B------:R-:W1:Y:S01]  /*8400*/  LDS.U8 R24, [R24+UR5+0x3180] ;  /* 0x0031800518187984 */ /* 0x000e620008000000 */
[----:B------:R-:W-:-:S04]  /*8410*/  LOP3.LUT R0, R22, R23, R28, 0x1e, !PT ;  /* 0x0000001716007212 */ /* 0x000fc800078e1e1c */
[----:B------:R-:W-:Y:S01]  /*8420*/  LOP3.LUT R0, R0, 0x40, RZ, 0x3c, !PT ;  /* 0x0000004000007812 */ /* 0x000fe200078e3cff */
[----:B0-----:R0:W-:Y:S04]  /*8430*/  STL [R1+0x534], R20 ;  /* 0x0005341401007387 */ /* 0x0011e80000100800 */
[----:B0-----:R-:W2:Y:S04]  /*8440*/  LDL.LU R20, [R1+0xe00] ;  /* 0x000e000001147983 */ /* 0x001ea80000300800 */
[----:B-1----:R-:W-:Y:S04]  /*8450*/  STL [R1+0x530], R24 ;  /* 0x0005301801007387 */ /* 0x002fe80000100800 */
[----:B------:R-:W0:Y:S04]  /*8460*/  LDS.U8 R24, [R0+UR5] ;  /* 0x0000000500187984 */ /* 0x000e280008000000 */
[----:B0-----:R-:W-:Y:S04]  /*8470*/  STL [R1+0x278], R24 ;  /* 0x0002781801007387 */ /* 0x001fe80000100800 */
[----:B------:R-:W0:Y:S04]  /*8480*/  LDS.U8 R24, [R0+UR5+0x108] ;  /* 0x0001080500187984 */ /* 0x000e280008000000 */
        /* <DEDUP_REMOVED lines=51> */
[----:B------:R-:W0:Y:S01]  /*87c0*/  LDS.U8 R24, [R0+UR5+0x2180] ;  /* 0x0021800500187984 */ /* 0x000e220008000000 */
[----:B------:R-:W-:-:S03]  /*87d0*/  LOP3.LUT R22, R22, R23, R28, 0x1e, !PT ;  /* 0x0000001716167212 */ /* 0x000fc600078e1e1c */
[----:B------:R-:W-:Y:S04]  /*87e0*/  LDS.U8 R23, [R0+UR5+0x3188] ;  /* 0x0031880500177984 */ /* 0x000fe80008000000 */
[----:B0-----:R-:W-:Y:S04]  /*87f0*/  STL [R1+0x4c0], R24 ;  /* 0x0004c01801007387 */ /* 0x001fe80000100800 */
[----:B------:R-:W0:Y:S04]  /*8800*/  LDS.U8 R24, [R0+UR5+0x3080] ;  /* 0x0030800500187984 */ /* 0x000e280008000000 */
[----:B0-----:R0:W-:Y:S04]  /*8810*/  STL [R1+0x4cc], R24 ;  /* 0x0004cc1801007387 */ /* 0x0011e80000100800 */
[----:B0-----:R-:W3:Y:S04]  /*8820*/  LDL.LU R24, [R1+0xdfc] ;  /* 0x000dfc0001187983 */ /* 0x001ee80000300800 */
[----:B------:R-:W2:Y:S04]  /*8830*/  LDL.LU R28, [R1+0xdf8] ;  /* 0x000df800011c7983 */ /* 0x000ea80000300800 */
[----:B------:R-:W-:Y:S04]  /*8840*/  STL [R1+0x4c8], R23 ;  /* 0x0004c81701007387 */ /* 0x000fe80000100800 */
[----:B------:R-:W0:Y:S04]  /*8850*/  LDS.U8 R23, [R0+UR5+0x3088] ;  /* 0x0030880500177984 */ /* 0x000e280008000000 */
[----:B------:R-:W1:Y:S01]  /*8860*/  LDS.U8 R0, [R0+UR5+0x3180] ;  /* 0x0031800500007984 */ /* 0x000e620008000000 */
[----:B------:R-:W-:-:S03]  /*8870*/  LOP3.LUT R22, R22, 0x250, RZ, 0x3c, !PT ;  /* 0x0000025016167812 */ /* 0x000fc600078e3cff */
[----:B0-----:R-:W-:Y:S04]  /*8880*/  STL [R1+0x4d4], R23 ;  /* 0x0004d41701007387 */ /* 0x001fe80000100800 */
[----:B------:R-:W0:Y:S04]  /*8890*/  LDS.U8 R23, [R22+UR5] ;  /* 0x0000000516177984 */ /* 0x000e280008000000 */
        /* <DEDUP_REMOVED lines=51> */
[----:B------:R-:W-:Y:S04]  /*8bd0*/  LDS.U8 R23, [R22+UR5+0x2088] ;  /* 0x0020880516177984 */ /* 0x000fe80008000000 */
[----:B-1----:R-:W-:Y:S04]  /*8be0*/  STL [R1+0x538], R0 ;  /* 0x0005380001007387 */ /* 0x002fe80000100800 */
[----:B------:R-:W0:Y:S04]  /*8bf0*/  LDS.U8 R0, [R22+UR5+0x2180] ;  /* 0x0021800516007984 */ /* 0x000e280008000000 */
[----:B0-----:R-:W-:Y:S04]  /*8c00*/  STL [R1+0x754], R0 ;  /* 0x0007540001007387 */ /* 0x001fe80000100800 */
[----:B------:R-:W-:Y:S04]  /*8c10*/  STL [R1+0x544], R23 ;  /* 0x0005441701007387 */ /* 0x000fe80000100800 */
[----:B------:R-:W0:Y:S04]  /*8c20*/  LDS.U8 R23, [R22+UR5+0x3188] ;  /* 0x0031880516177984 */ /* 0x000e280008000000 */
[----:B------:R-:W1:Y:S04]  /*8c30*/  LDS.U8 R0, [R22+UR5+0x3080] ;  /* 0x0030800516007984 */ /* 0x000e680008000000 */
[----:B0-----:R0:W-:Y:S04]  /*8c40*/  STL [R1+0x750], R23 ;  /* 0x0007501701007387 */ /* 0x0011e80000100800 */
[----:B-1----:R-:W-:Y:S04]  /*8c50*/  STL [R1+0x54c], R0 ;  /* 0x00054c0001007387 */ /* 0x002fe80000100800 */
[----:B------:R-:W1:Y:S04]  /*8c60*/  LDS.U8 R0, [R22+UR5+0x3088] ;  /* 0x0030880516007984 */ /* 0x000e680008000000 */
[----:B------:R-:W3:Y:S01]  /*8c70*/  LDS.U8 R22, [R22+UR5+0x3180] ;  /* 0x0031800516167984 */ /* 0x000ee20008000000 */
[----:B------:R-:W-:Y:S06]  /*8c80*/  BAR.SYNC.DEFER_BLOCKING 0x0 ;  /* 0x0000000000007b1d */ /* 0x000fec0000010000 */
[----:B0-----:R-:W4:Y:S04]  /*8c90*/  LDL.LU R23, [R1+0x220] ;  /* 0x0002200001177983 */ /* 0x001f280000300800 */
[----:B--2---:R-:W-:Y:S04]  /*8ca0*/  STS.U8 [R28+UR5], R16 ;  /* 0x000000101c007988 */ /* 0x004fe80008000005 */
[----:B------:R-:W-:Y:S04]  /*8cb0*/  STS.U8 [R28+UR5+0x200], R15 ;  /* 0x0002000f1c007988 */ /* 0x000fe80008000005 */
[----:B-1----:R0:W-:Y:S04]  /*8cc0*/  STL [R1+0x554], R0 ;  /* 0x0005540001007387 */ /* 0x0021e80000100800 */
[----:B------:R-:W-:Y:S04]  /*8cd0*/  STS.U8 [R28+UR5+0x400], R14 ;  /* 0x0004000e1c007988 */ /* 0x000fe80008000005 */
[----:B0-----:R-:W2:Y:S04]  /*8ce0*/  LDL.LU R0, [R1+0x230] ;  /* 0x0002300001007983 */ /* 0x001ea80000300800 */
[----:B---3--:R0:W-:Y:S04]  /*8cf0*/  STL [R1+0x74c], R22 ;  /* 0x00074c1601007387 */ /* 0x0081e80000100800 */
[----:B------:R1:W-:Y:S04]  /*8d00*/  STS.U8 [R28+UR5+0x600], R19 ;  /* 0x000600131c007988 */ /* 0x0003e80008000005 */
[----:B0-----:R-:W3:Y:S04]  /*8d10*/  LDL.LU R22, [R1+0x224] ;  /* 0x0002240001167983 */ /* 0x001ee80000300800 */
[----:B------:R-:W2:Y:S04]  /*8d20*/  LDL.LU R16, [R1+0x210] ;  /* 0x0002100001107983 */ /* 0x000ea80000300800 */
[----:B------:R-:W2:Y:S04]  /*8d30*/  LDL.LU R15, [R1+0x228] ;  /* 0x00022800010f7983 */ /* 0x000ea80000300800 */
[----:B------:R-:W2:Y:S04]  /*8d40*/  LDL.LU R14, [R1+0x214] ;  /* 0x00021400010e7983 */ /* 0x000ea80000300800 */
[----:B-1----:R-:W2:Y:S04]  /*8d50*/  LDL.LU R19, [R1+0x218] ;  /* 0x0002180001137983 */ /* 0x002ea80000300800 */
[----:B------:R0:W-:Y:S04]  /*8d60*/  STS.U8 [R28+UR5+0x800], R18 ;  /* 0x000800121c007988 */ /* 0x0001e80008000005 */
[----:B------:R1:W-:Y:S04]  /*8d70*/  STS.U8 [R28+UR5+0xa00], R17 ;  /* 0x000a00111c007988 */ /* 0x0003e80008000005 */
[----:B------:R1:W-:Y:S04]  /*8d80*/  STS.U8 [R28+UR5+0xc00], R29 ;  /* 0x000c001d1c007988 */ /* 0x0003e80008000005 */
[----:B0-----:R-:W2:Y:S04]  /*8d90*/  LDL.LU R18, [R1+0x21c] ;  /* 0x00021c0001127983 */ /* 0x001ea80000300800 */
[----:B-1----:R-:W2:Y:S04]  /*8da0*/  LDL.LU R17, [R1+0x208] ;  /* 0x0002080001117983 */ /* 0x002ea80000300800 */
[----:B------:R-:W2:Y:S04]  /*8db0*/  LDL.LU R29, [R1+0x1fc] ;  /* 0x0001fc00011d7983 */ /* 0x000ea80000300800 */
[----:B------:R0:W-:Y:S04]  /*8dc0*/  STS.U8 [R28+UR5+0xe00], R21 ;  /* 0x000e00151c007988 */ /* 0x0001e80008000005 */
[----:B------:R1:W-:Y:S04]  /*8dd0*/  STS.U8 [R28+UR5+0x1000], R20 ;  /* 0x001000141c007988 */ /* 0x0003e80008000005 */
[----:B------:R1:W-:Y:S04]  /*8de0*/  STS.U8 [R28+UR5+0x1200], R24 ;  /* 0x001200181c007988 */ /* 0x0003e80008000005 */
[----:B0-----:R-:W2:Y:S04]  /*8df0*/  LDL.LU R21, [R1+0x200] ;  /* 0x0002000001157983 */ /* 0x001ea80000300800 */
[----:B-1----:R-:W2:Y:S04]  /*8e00*/  LDL.LU R20, [R1+0x204] ;  /* 0x0002040001147983 */ /* 0x002ea80000300800 */
[----:B------:R-:W2:Y:S04]  /*8e10*/  LDL.LU R24, [R1+0xdf4] ;  /* 0x000df40001187983 */ /* 0x000ea80000300800 */
[----:B--2---:R0:W-:Y:S04]  /*8e20*/  STS.U8 [R28+UR5+0x1400], R24 ;  /* 0x001400181c007988 */ /* 0x0041e80008000005 */
[----:B0-----:R-:W2:Y:S04]  /*8e30*/  LDL.LU R24, [R1+0xdf0] ;  /* 0x000df00001187983 */ /* 0x001ea80000300800 */
[----:B--2---:R0:W-:Y:S04]  /*8e40*/  STS.U8 [R28+UR5+0x1600], R24 ;  /* 0x001600181c007988 */ /* 0x0041e80008000005 */
[----:B0-----:R-:W2:Y:S04]  /*8e50*/  LDL.LU R24, [R1+0xdec] ;  /* 0x000dec0001187983 */ /* 0x001ea80000300800 */
[----:B------:R0:W-:Y:S04]  /*8e60*/  STS.U8 [R28+UR5+0x2400], R16 ;  /* 0x002400101c007988 */ /* 0x0001e80008000005 */
[----:B0-----:R-:W3:Y:S04]  /*8e70*/  LDL R16, [R1+0x270] ;  /* 0x0002700001107983 */ /* 0x001ee80000100800 */
[----:B--2---:R0:W-:Y:S04]  /*8e80*/  STS.U8 [R28+UR5+0x2600], R24 ;  /* 0x002600181c007988 */ /* 0x0041e80008000005 */
[----:B0-----:R-:W2:Y:S04]  /*8e90*/  LDL.LU R24, [R1+0xde8] ;  /* 0x000de80001187983 */ /* 0x001ea80000300800 */
[----:B------:R-:W-:Y:S04]  /*8ea0*/  STS.U8 [R28+UR5+0x1800], R13 ;  /* 0x0018000d1c007988 */ /* 0x000fe80008000005 */
        /* <DEDUP_REMOVED lines=10> */
[----:B---3--:R-:W-:Y:S04]  /*8f50*/  STS.U8 [R28+UR5+0x3200], R22 ;  /* 0x003200161c007988 */ /* 0x008fe80008000005 */
[----:B----4-:R-:W-:Y:S04]  /*8f60*/  STS.U8 [R28+UR5+0x3400], R23 ;  /* 0x003400171c007988 */ /* 0x010fe80008000005 */
[----:B------:R-:W-:Y:S04]  /*8f70*/  STS.U8 [R28+UR5+0x3600], R10 ;  /* 0x0036000a1c007988 */ /* 0x000fe80008000005 */
[----:B------:R-:W-:Y:S04]  /*8f80*/  STS.U8 [R28+UR5+0x3800], R0 ;  /* 0x003800001c007988 */ /* 0x000fe80008000005 */
[----:B------:R-:W-:Y:S04]  /*8f90*/  STS.U8 [R28+UR5+0x3a00], R9 ;  /* 0x003a00091c007988 */ /* 0x000fe80008000005 */
[----:B------:R-:W-:Y:S04]  /*8fa0*/  STS.U8 [R28+UR5+0x3e00], R8 ;  /* 0x003e00081c007988 */ /* 0x000fe80008000005 */
[----:B--2---:R0:W-:Y:S01]  /*8fb0*/  STS.U8 [R28+UR5+0x3c00], R24 ;  /* 0x003c00181c007988 */ /* 0x0041e20008000005 */
[----:B------:R-:W-:Y:S06]  /*8fc0*/  BAR.SYNC.DEFER_BLOCKING 0x0 ;  /* 0x0000000000007b1d */ /* 0x000fec0000010000 */
[----:B0-----:R-:W2:Y:S04]  /*8fd0*/  LDL.LU R24, [R1+0xde4] ;  /* 0x000de40001187983 */ /* 0x001ea80000300800 */
[----:B------:R-:W0:Y:S04]  /*8fe0*/  LDSM.16.M88.4 R12, [R16] ;  /* 0x00000000100c783b */ /* 0x000e280000000200 */
[----:B------:R-:W1:Y:S04]  /*8ff0*/  LDSM.16.M88.4 R8, [R16+0x800] ;  /* 0x000800001008783b */ /* 0x000e680000000200 */
[----:B------:R-:W-:Y:S04]  /*9000*/  STL [R1+0x748], R28 ;  /* 0x0007481c01007387 */ /* 0x000fe80000100800 */
[----:B0-----:R0:W-:Y:S04]  /*9010*/  STL.64 [R1+0x1f0], R12 ;  /* 0x0001f00c01007387 */ /* 0x0011e80000100a00 */
[----:B------:R3:W-:Y:S01]  /*9020*/  STL.64 [R1+0x1f8], R14 ;  /* 0x0001f80e01007387 */ /* 0x0007e20000100a00 */
[----:B-1----:R-:W-:-:S02]  /*9030*/  IMAD.MOV.U32 R17, RZ, RZ, R8 ;  /* 0x000000ffff117224 */ /* 0x002fc400078e0008 */
[----:B------:R-:W-:Y:S01]  /*9040*/  IMAD.MOV.U32 R0, RZ, RZ, R9 ;  /* 0x000000ffff007224 */ /* 0x000fe200078e0009 */
[----:B------:R-:W-:Y:S04]  /*9050*/  STL.64 [R1+0x200], R8 ;  /* 0x0002000801007387 */ /* 0x000fe80000100a00 */
[----:B------:R-:W-:Y:S04]  /*9060*/  STL.64 [R1+0x208], R10 ;  /* 0x0002080a01007387 */ /* 0x000fe80000100a00 */
[----:B------:R-:W1:Y:S01]  /*9070*/  LDSM.16.M88.4 R8, [R16+0x1000] ;  /* 0x001000001008783b */ /* 0x000e620000000200 */
[----:B------:R-:W-:-:S02]  /*9080*/  IMAD.MOV.U32 R19, RZ, RZ, R12 ;  /* 0x000000ffff137224 */ /* 0x000fc400078e000c */
[----:B0-----:R-:W-:Y:S02]  /*9090*/  IMAD R12, R2, 0x100, R3 ;  /* 0x00000100020c7824 */ /* 0x001fe400078e0203 */
[----:B------:R-:W-:Y:S02]  /*90a0*/  IMAD.MOV.U32 R18, RZ, RZ, R13 ;  /* 0x000000ffff127224 */ /* 0x000fe400078e000d */
[----:B------:R-:W-:Y:S02]  /*90b0*/  IMAD R13, R4, 0x100, R5 ;  /* 0x00000100040d7824 */ /* 0x000fe400078e0205 */
[----:B---3--:R-:W-:Y:S01]  /*90c0*/  IMAD R14, R6, 0x100, R7 ;  /* 0x00000100060e7824 */ /* 0x008fe200078e0207 */
[----:B-1----:R0:W-:Y:S01]  /*90d0*/  STL.64 [R1+0x210], R8 ;  /* 0x0002100801007387 */ /* 0x0021e20000100a00 */
[----:B------:R-:W-:Y:S02]  /*90e0*/  IMAD.MOV.U32 R2, RZ, RZ, R8 ;  /* 0x000000ffff027224 */ /* 0x000fe400078e0008 */
[----:B------:R-:W-:Y:S01]  /*90f0*/  IMAD.MOV.U32 R3, RZ, RZ, R9 ;  /* 0x000000ffff037224 */ /* 0x000fe200078e0009 */
[----:B------:R1:W-:Y:S04]  /*9100*/  STL.64 [R1+0x218], R10 ;  /* 0x0002180a01007387 */ /* 0x0003e80000100a00 */
[----:B0-----:R-:W3:Y:S04]  /*9110*/  LDL.LU.64 R8, [R1+0x40] ;  /* 0x0000400001087983 */ /* 0x001ee80000300a00 */
[----:B-1----:R-:W3:Y:S04]  /*9120*/  LDL.LU.64 R10, [R1+0x48] ;  /* 0x00004800010a7983 */ /* 0x002ee80000300a00 */
[----:B------:R-:W4:Y:S04]  /*9130*/  LDL.LU.64 R4, [R1+0x10] ;  /* 0x0000100001047983 */ /* 0x000f280000300a00 */
[----:B------:R-:W4:Y:S01]  /*9140*/  LDL.LU.64 R6, [R1+0x18] ;  /* 0x0000180001067983 */ /* 0x000f220000300a00 */
[----:B------:R-:W-:Y:S01]  /*9150*/  IMAD R15, R26, 0x100, R25 ;  /* 0x000001001a0f7824 */ /* 0x000fe200078e0219 */
[----:B------:R-:W-:-:S02]  /*9160*/  F2FP.F16.E4M3.UNPACK_B R12, R12 ;  /* 0x0000000cff0c723e */ /* 0x000fc400020006ff */
[----:B------:R-:W-:Y:S01]  /*9170*/  F2FP.F16.E4M3.UNPACK_B R13, R13 ;  /* 0x0000000dff0d723e */ /* 0x000fe200020006ff */
[----:B------:R-:W2:Y:S01]  /*9180*/  LDL.LU R25, [R1+0xde0] ;  /* 0x000de00001197983 */ /* 0x000ea20000300800 */
[----:B------:R-:W-:Y:S02]  /*9190*/  F2FP.F16.E4M3.UNPACK_B R14, R14 ;  /* 0x0000000eff0e723e */ /* 0x000fe400020006ff */
[----:B------:R-:W-:Y:S02]  /*91a0*/  F2FP.F16.E4M3.UNPACK_B R15, R15 ;  /* 0x0000000fff0f723e */ /* 0x000fe400020006ff */
[----:B------:R-:W-:Y:S02]  /*91b0*/  F2FP.F16.E4M3.UNPACK_B R20, R19 ;  /* 0x00000013ff14723e */ /* 0x000fe400020006ff */
[----:B------:R-:W-:-:S05]  /*91c0*/  F2FP.F16.E4M3.UNPACK_B R21, R18 ;  /* 0x00000012ff15723e */ /* 0x000fca00020006ff */
[----:B------:R-:W-:Y:S01]  /*91d0*/  STL.64 [R1+0xdb0], R20 ;  /* 0x000db01401007387 */ /* 0x000fe20000100a00 */
[----:B------:R-:W-:Y:S02]  /*91e0*/  F2FP.F16.E4M3.UNPACK_B R18, R17 ;  /* 0x00000011ff12723e */ /* 0x000fe400020006ff */
[----:B------:R-:W-:Y:S01]  /*91f0*/  F2FP.F16.E4M3.UNPACK_B R19, R0 ;  /* 0x00000000ff13723e */ /* 0x000fe200020006ff */
[C---:B----4-:R-:W-:Y:S01]  /*9200*/  HMMA.16816.F32 R4, R12.reuse, R20, R4 ;  /* 0x000000140c04723c */ /* 0x050fe20000001804 */
[----:B------:R-:W0:Y:S07]  /*9210*/  LDSM.16.M88.4 R20, [R16+0x1800] ;  /* 0x001800001014783b */ /* 0x000e2e0000000200 */
[----:B---3--:R-:W-:Y:S11]  /*9220*/  HMMA.16816.F32 R8, R12, R18, R8 ;  /* 0x000000120c08723c */ /* 0x008ff60000001808 */
[----:B------:R1:W-:Y:S04]  /*9230*/  STL.64 [R1+0x10], R4 ;  /* 0x0000100401007387 */ /* 0x0003e80000100a00 */
[----:B------:R-:W-:Y:S04]  /*9240*/  STL.64 [R1+0x18], R6 ;  /* 0x0000180601007387 */ /* 0x000fe80000100a00 */
[----:B------:R-:W-:Y:S01]  /*9250*/  IMAD.MOV.U32 R26, RZ, RZ, R8 ;  /* 0x000000ffff1a7224 */ /* 0x000fe200078e0008 */
[----:B0-----:R0:W-:Y:S01]  /*9260*/  STL.64 [R1+0x220], R20 ;  /* 0x0002201401007387 */ /* 0x0011e20000100a00 */
[----:B-1----:R-:W-:-:S03]  /*9270*/  IMAD.MOV.U32 R4, RZ, RZ, R20 ;  /* 0x000000ffff047224 */ /* 0x002fc600078e0014 */
[----:B------:R1:W-:Y:S01]  /*9280*/  STL.64 [R1+0x228], R22 ;  /* 0x0002281601007387 */ /* 0x0003e20000100a00 */
[----:B------:R-:W-:-:S03]  /*9290*/  IMAD.MOV.U32 R5, RZ, RZ, R21 ;  /* 0x000000ffff057224 */ /* 0x000fc600078e0015 */
[----:B------:R-:W-:Y:S04]  /*92a0*/  STL [R1+0x44], R9 ;  /* 0x0000440901007387 */ /* 0x000fe80000100800 */
[----:B------:R-:W-:Y:S04]  /*92b0*/  STL.64 [R1+0x48], R10 ;  /* 0x0000480a01007387 */ /* 0x000fe80000100a00 */
[----:B0-----:R-:W3:Y:S04]  /*92c0*/  LDL.LU.64 R20, [R1+0x60] ;  /* 0x0000600001147983 */ /* 0x001ee80000300a00 */
[----:B-1----:R-:W3:Y:S04]  /*92d0*/  LDL.LU.64 R22, [R1+0x68] ;  /* 0x0000680001167983 */ /* 0x002ee80000300a00 */
[----:B------:R0:W-:Y:S04]  /*92e0*/  STL [R1+0xdc8], R19 ;  /* 0x000dc81301007387 */ /* 0x0001e80000100800 */
[----:B------:R-:W1:Y:S04]  /*92f0*/  LDSM.16.M88.4 R8, [R16+0x2000] ;  /* 0x002000001008783b */ /* 0x000e680000000200 */
[----:B0-----:R-:W4:Y:S04]  /*9300*/  LDL.LU R19, [R1+0x278] ;  /* 0x0002780001137983 */ /* 0x001f280000300800 */
[----:B------:R-:W4:Y:S04]  /*9310*/  LDL.LU R29, [R1+0x274] ;  /* 0x00027400011d7983 */ /* 0x000f280000300800 */
[----:B------:R-:W3:Y:S04]  /*9320*/  LDL.LU R28, [R1+0x28c] ;  /* 0x00028c00011c7983 */ /* 0x000ee80000300800 */
[----:B------:R-:W3:Y:S04]  /*9330*/  LDL.LU R0, [R1+0x288] ;  /* 0x0002880001007983 */ /* 0x000ee80000300800 */
[----:B------:R0:W-:Y:S04]  /*9340*/  STL.64 [R1+0xcb8], R26 ;  /* 0x000cb81a01007387 */ /* 0x0001e80000100a00 */
[----:B0-----:R-:W3:Y:S04]  /*9350*/  LDL.LU R26, [R1+0x284] ;  /* 0x00028400011a7983 */ /* 0x001ee80000300800 */
[----:B------:R-:W3:Y:S04]  /*9360*/  LDL.LU R27, [R1+0x280] ;  /* 0x00028000011b7983 */ /* 0x000ee80000300800 */
[----:B--2---:R-:W-:Y:S01]  /*9370*/  STL.64 [R1+0xcb0], R24 ;  /* 0x000cb01801007387 */ /* 0x004fe20000100a00 */
[----:B------:R-:W-:-:S02]  /*9380*/  F2FP.F16.E4M3.UNPACK_B R2, R2 ;  /* 0x00000002ff02723e */ /* 0x000fc400020006ff */
[----:B------:R-:W-:Y:S01]  /*9390*/  F2FP.F16.E4M3.UNPACK_B R3, R3 ;  /* 0x00000003ff03723e */ /* 0x000fe200020006ff */
[----:B-1----:R-:W-:Y:S02]  /*93a0*/  IMAD.MOV.U32 R6, RZ, RZ, R8 ;  /* 0x000000ffff067224 */ /* 0x002fe400078e0008 */
[----:B------:R-:W-:Y:S01]  /*93b0*/  IMAD.MOV.U32 R7, RZ, RZ, R9 ;  /* 0x000000ffff077224 */ /* 0x000fe200078e0009 */
[----:B---3--:R-:W-:Y:S04]  /*93c0*/  STL.64 [R1+0xda8], R26 ;  /* 0x000da81a01007387 */ /* 0x008fe80000100a00 */
[----:B------:R-:W0:Y:S04]  /*93d0*/  LDSM.16.M88.4 R24, [R16+0x2800] ;  /* 0x002800001018783b */ /* 0x000e280000000200 */
[----:B------:R1:W-:Y:S04]  /*93e0*/  STL.64 [R1+0x230], R8 ;  /* 0x0002300801007387 */ /* 0x0003e80000100a00 */
[----:B------:R-:W-:Y:S04]  /*93f0*/  STL.64 [R1+0x238], R10 ;  /* 0x0002380a01007387 */ /* 0x000fe80000100a00 */
[----:B0-----:R-:W-:Y:S01]  /*9400*/  STL.64 [R1+0x240], R24 ;  /* 0x0002401801007387 */ /* 0x001fe20000100a00 */
[----:B-1----:R-:W-:-:S02]  /*9410*/  IMAD.MOV.U32 R8, RZ, RZ, R24 ;  /* 0x000000ffff087224 */ /* 0x002fc400078e0018 */
[----:B------:R-:W-:Y:S01]  /*9420*/  IMAD.MOV.U32 R9, RZ, RZ, R25 ;  /* 0x000000ffff097224 */ /* 0x000fe200078e0019 */
[----:B------:R0:W-:Y:S02]  /*9430*/  STL.64 [R1+0x248], R26 ;  /* 0x0002481a01007387 */ /* 0x0001e40000100a00 */
[----:B0-----:R-:W-:Y:S02]  /*9440*/  HMMA.16816.F32 R24, R12, R2, R20 ;  /* 0x000000020c18723c */ /* 0x001fe40000001814 */
[----:B------:R-:W0:-:S15]  /*9450*/  LDSM.16.M88.4 R20, [R16+0x3000] ;  /* 0x003000001014783b */ /* 0x000e1e0000000200 */
[----:B------:R-:W-:Y:S02]  /*9460*/  NOP ;  /* 0x0000000000007918 */ /* 0x000fe40000000000 */
[----:B------:R-:W-:Y:S04]  /*9470*/  STL.64 [R1+0x60], R24 ;  /* 0x0000601801007387 */ /* 0x000fe80000100a00 */
[----:B------:R-:W-:Y:S04]  /*9480*/  STL.64 [R1+0x68], R26 ;  /* 0x0000681a01007387 */ /* 0x000fe80000100a00 */
[----:B------:R-:W1:Y:S01]  /*9490*/  LDSM.16.M88.4 R24, [R16+0x3800] ;  /* 0x003800001018783b */ /* 0x000e620000000200 */
[----:B0-----:R-:W-:Y:S02]  /*94a0*/  IMAD.MOV.U32 R10, RZ, RZ, R20 ;  /* 0x000000ffff0a7224 */ /* 0x001fe400078e0014 */
[----:B------:R-:W-:Y:S01]  /*94b0*/  IMAD.MOV.U32 R11, RZ, RZ, R21 ;  /* 0x000000ffff0b7224 */ /* 0x000fe200078e0015 */
[----:B------:R-:W-:Y:S04]  /*94c0*/  STL.64 [R1+0x250], R20 ;  /* 0x0002501401007387 */ /* 0x000fe80000100a00 */
[----:B------:R-:W-:Y:S04]  /*94d0*/  STL.64 [R1+0x258], R22 ;  /* 0x0002581601007387 */ /* 0x000fe80000100a00 */
[----:B------:R-:W-:Y:S04]  /*94e0*/  STL.64 [R1+0xdc0], R10 ;  /* 0x000dc00a01007387 */ /* 0x000fe80000100a00 */
[----:B------:R0:W-:Y:S04]  /*94f0*/  STL.64 [R1+0xdb8], R8 ;  /* 0x000db80801007387 */ /* 0x0001e80000100a00 */
[----:B0-----:R-:W2:Y:S04]  /*9500*/  LDL.LU.64 R8, [R1+0xa0] ;  /* 0x0000a00001087983 */ /* 0x001ea80000300a00 */
[----:B------:R-:W3:Y:S01]  /*9510*/  LDL.LU.64 R10, [R1+0xa8] ;  /* 0x0000a800010a7983 */ /* 0x000ee20000300a00 */
[----:B------:R-:W-:-:S02]  /*9520*/  F2FP.F16.E4M3.UNPACK_B R4, R4 ;  /* 0x00000004ff04723e */ /* 0x000fc400020006ff */
[----:B------:R-:W-:Y:S01]  /*9530*/  F2FP.F16.E4M3.UNPACK_B R5, R5 ;  /* 0x00000005ff05723e */ /* 0x000fe200020006ff */
[----:B---3--:R-:W-:Y:S04]  /*9540*/  STL.64 [R1+0xdd8], R10 ;  /* 0x000dd80a01007387 */ /* 0x008fe80000100a00 */
[----:B--2---:R0:W-:Y:S04]  /*9550*/  STL.64 [R1+0xdd0], R8 ;  /* 0x000dd00801007387 */ /* 0x0041e80000100a00 */
[----:B0-----:R-:W2:Y:S04]  /*9560*/  LDL.LU.64 R8, [R1+0x80] ;  /* 0x0000800001087983 */ /* 0x001ea80000300a00 */
[----:B------:R-:W2:Y:S01]  /*9570*/  LDL.LU.64 R10, [R1+0x88] ;  /* 0x00008800010a7983 */ /* 0x000ea20000300a00 */
[----:B-1----:R-:W-:-:S03]  /*9580*/  IMAD.MOV.U32 R16, RZ, RZ, R24 ;  /* 0x000000ffff107224 */ /* 0x002fc600078e0018 */
[----:B------:R-:W3:Y:S01]  /*9590*/  LDL.LU.64 R20, [R1+0xf0] ;  /* 0x0000f00001147983 */ /* 0x000ee20000300a00 */
[----:B------:R-:W-:-:S03]  /*95a0*/  IMAD.MOV.U32 R17, RZ, RZ, R25 ;  /* 0x000000ffff117224 */ /* 0x000fc600078e0019 */
[----:B------:R-:W3:Y:S04]  /*95b0*/  LDL.LU.64 R22, [R1+0xf8] ;  /* 0x0000f80001167983 */ /* 0x000ee80000300a00 */
[----:B------:R0:W-:Y:S04]  /*95c0*/  STL.64 [R1+0x260], R24 ;  /* 0x0002601801007387 */ /* 0x0001e80000100a00 */
[----:B------:R1:W-:Y:S04]  /*95d0*/  STL.64 [R1+0x268], R26 ;  /* 0x0002681a01007387 */ /* 0x0003e80000100a00 */
[----:B0-----:R-:W3:Y:S04]  /*95e0*/  LDL.LU.64 R24, [R1+0x1e0] ;  /* 0x0001e00001187983 */ /* 0x001ee80000300a00 */
[----:B-1----:R-:W3:Y:S01]  /*95f0*/  LDL.LU.64 R26, [R1+0x1e8] ;  /* 0x0001e800011a7983 */ /* 0x002ee20000300a00 */
[----:B--2---:R-:W-:-:S15]  /*9600*/  HMMA.16816.F32 R8, R12, R4, R8 ;  /* 0x000000040c08723c */ /* 0x004fde0000001808 */
[----:B------:R-:W-:-:S04]  /*9610*/  NOP ;  /* 0x0000000000007918 */ /* 0x000fc80000000000 */
[----:B------:R-:W-:Y:S04]  /*9620*/  STL.64 [R1+0x80], R8 ;  /* 0x0000800801007387 */ /* 0x000fe80000100a00 */
[----:B------:R0:W-:Y:S04]  /*9630*/  STL.64 [R1+0x88], R10 ;  /* 0x0000880a01007387 */ /* 0x0001e80000100a00 */
[----:B0-----:R-:W2:Y:S04]  /*9640*/  LDL.LU.64 R10, [R1+0xdd8] ;  /* 0x000dd800010a7983 */ /* 0x001ea80000300a00 */
[----:B------:R-:W2:Y:S01]  /*9650*/  LDL.LU.64 R8, [R1+0xdd0] ;  /* 0x000dd00001087983 */ /* 0x000ea20000300a00 */
[----:B------:R-:W-:-:S02]  /*9660*/  F2FP.F16.E4M3.UNPACK_B R6, R6 ;  /* 0x00000006ff06723e */ /* 0x000fc400020006ff */
[----:B------:R-:W-:Y:S01]  /*9670*/  F2FP.F16.E4M3.UNPACK_B R7, R7 ;  /* 0x00000007ff07723e */ /* 0x000fe200020006ff */
[----:B----4-:R-:W-:Y:S02]  /*9680*/  IMAD R29, R29, 0x100, R19 ;  /* 0x000001001d1d7824 */ /* 0x010fe400078e0213 */
[----:B------:R-:W4:Y:S04]  /*9690*/  LDL.LU R19, [R1+0xdc8] ;  /* 0x000dc80001137983 */ /* 0x000f280000300800 */
[----:B--2---:R-:W-:-:S15]  /*96a0*/  HMMA.16816.F32 R8, R12, R6, R8 ;  /* 0x000000060c08723c */ /* 0x004fde0000001808 */
[----:B------:R-:W-:-:S04]  /*96b0*/  NOP ;  /* 0x0000000000007918 */ /* 0x000fc80000000000 */
[----:B------:R-:W-:Y:S04]  /*96c0*/  STL.64 [R1+0xa0], R8 ;  /* 0x0000a00801007387 */ /* 0x000fe80000100a00 */
[----:B------:R0:W-:Y:S04]  /*96d0*/  STL.64 [R1+0xa8], R10 ;  /* 0x0000a80a01007387 */ /* 0x0001e80000100a00 */
[----:B0-----:R-:W2:Y:S04]  /*96e0*/  LDL.LU.64 R10, [R1+0xdc0] ;  /* 0x000dc000010a7983 */ /* 0x001ea80000300a00 */
[----:B------:R-:W2:Y:S04]  /*96f0*/  LDL.LU.64 R8, [R1+0xdb8] ;  /* 0x000db80001087983 */ /* 0x000ea80000300a00 */
[----:B------:R-:W-:Y:S04]  /*9700*/  STL.64 [R1+0xd90], R6 ;  /* 0x000d900601007387 */ /* 0x000fe80000100a00 */
[----:B------:R0:W-:Y:S04]  /*9710*/  STL.64 [R1+0xd88], R4 ;  /* 0x000d880401007387 */ /* 0x0001e80000100a00 */
[----:B0-----:R-:W4:Y:S04]  /*9720*/  LDL.LU.64 R4, [R1+0xe0] ;  /* 0x0000e00001047983 */ /* 0x001f280000300a00 */
[----:B------:R-:W4:Y:S01]  /*9730*/  LDL.LU.64 R6, [R1+0xe8] ;  /* 0x0000e80001067983 */ /* 0x000f220000300a00 */
[----:B------:R-:W-:-:S02]  /*9740*/  F2FP.F16.E4M3.UNPACK_B R16, R16 ;  /* 0x00000010ff10723e */ /* 0x000fc400020006ff */
[----:B------:R-:W-:Y:S02]  /*9750*/  F2FP.F16.E4M3.UNPACK_B R17, R17 ;  /* 0x00000011ff11723e */ /* 0x000fe400020006ff */
[----:B--2---:R-:W-:Y:S02]  /*9760*/  F2FP.F16.E4M3.UNPACK_B R8, R8 ;  /* 0x00000008ff08723e */ /* 0x004fe400020006ff */
[----:B------:R-:W-:Y:S02]  /*9770*/  F2FP.F16.E4M3.UNPACK_B R9, R9 ;  /* 0x00000009ff09723e */ /* 0x000fe400020006ff */
[----:B------:R-:W-:Y:S02]  /*9780*/  F2FP.F16.E4M3.UNPACK_B R10, R10 ;  /* 0x0000000aff0a723e */ /* 0x000fe400020006ff */
[----:B------:R-:W-:-:S03]  /*9790*/  F2FP.F16.E4M3.UNPACK_B R11, R11 ;  /* 0x0000000bff0b723e */ /* 0x000fc600020006ff */
[C---:B---3--:R-:W-:Y:S08]  /*97a0*/  HMMA.16816.F32 R20, R12.reuse, R8, R20 ;  /* 0x000000080c14723c */ /* 0x048ff00000001814 */
[C---:B------:R-:W-:Y:S08]  /*97b0*/  HMMA.16816.F32 R24, R12.reuse, R10, R24 ;  /* 0x0000000a0c18723c */ /* 0x040ff00000001818 */
[----:B----4-:R-:W-:Y:S03]  /*97c0*/  HMMA.16816.F32 R4, R12, R16, R4 ;  /* 0x000000100c04723c */ /* 0x010fe60000001804 */
[----:B------:R0:W-:Y:S04]  /*97d0*/  STL.64 [R1+0xf0], R20 ;  /* 0x0000f01401007387 */ /* 0x0001e80000100a00 */
[----:B------:R1:W-:Y:S04]  /*97e0*/  STL.64 [R1+0xf8], R22 ;  /* 0x0000f81601007387 */ /* 0x0003e80000100a00 */
[----:B0-----:R-:W2:Y:S04]  /*97f0*/  LDL.LU.64 R20, [R1+0xdb0] ;  /* 0x000db00001147983 */ /* 0x001ea80000300a00 */
[----:B-1----:R-:W3:Y:S04]  /*9800*/  LDL.LU R22, [R1+0x294] ;  /* 0x0002940001167983 */ /* 0x002ee80000300800 */
[----:B------:R-:W3:Y:S04]  /*9810*/  LDL.LU R23, [R1+0x290] ;  /* 0x0002900001177983 */ /* 0x000ee80000300800 */
[----:B------:R-:W-:Y:S04]  /*9820*/  STL.64 [R1+0x1e0], R24 ;  /* 0x0001e01801007387 */ /* 0x000fe80000100a00 */
[----:B------:R0:W-:Y:S04]  /*9830*/  STL.64 [R1+0x1e8], R26 ;  /* 0x0001e81a01007387 */ /* 0x0001e80000100a00 */
[----:B0-----:R-:W4:Y:S04]  /*9840*/  LDL.LU.64 R26, [R1+0xda8] ;  /* 0x000da800011a7983 */ /* 0x001f280000300a00 */
[----:B------:R-:W-:Y:S04]  /*9850*/  STL.64 [R1+0xd70], R10 ;  /* 0x000d700a01007387 */ /* 0x000fe80000100a00 */
[----:B------:R-:W-:Y:S04]  /*9860*/  STL.64 [R1+0xd68], R8 ;  /* 0x000d680801007387 */ /* 0x000fe80000100a00 */
[----:B------:R-:W-:Y:S04]  /*9870*/  STL.64 [R1+0xda0], R18 ;  /* 0x000da01201007387 */ /* 0x000fe80000100a00 */
[----:B------:R0:W-:Y:S04]  /*9880*/  STL.64 [R1+0xd98], R16 ;  /* 0x000d981001007387 */ /* 0x0001e80000100a00 */
[----:B------:R1:W-:Y:S04]  /*9890*/  STL.64 [R1+0xe0], R4 ;  /* 0x0000e00401007387 */ /* 0x0003e80000100a00 */
[----:B------:R1:W-:Y:S04]  /*98a0*/  STL.64 [R1+0xe8], R6 ;  /* 0x0000e80601007387 */ /* 0x0003e80000100a00 */
[----:B0-----:R-:W2:Y:S04]  /*98b0*/  LDL.LU.64 R16, [R1+0x1d0] ;  /* 0x0001d00001107983 */ /* 0x001ea80000300a00 */
[----:B------:R-:W2:Y:S04]  /*98c0*/  LDL.LU.64 R18, [R1+0x1d8] ;  /* 0x0001d80001127983 */ /* 0x000ea80000300a00 */
[----:B-1----:R-:W2:Y:S04]  /*98d0*/  LDL.LU.64 R4, [R1+0x1b0] ;  /* 0x0001b00001047983 */ /* 0x002ea80000300a00 */
[----:B------:R-:W2:Y:S04]  /*98e0*/  LDL.LU.64 R6, [R1+0x1b8] ;  /* 0x0001b80001067983 */ /* 0x000ea80000300a00 */
[----:B------:R-:W2:Y:S04]  /*98f0*/  LDL.LU.64 R8, [R1+0x190] ;  /* 0x0001900001087983 */ /* 0x000ea80000300a00 */
[----:B------:R-:W2:Y:S01]  /*9900*/  LDL.LU.64 R10, [R1+0x198] ;  /* 0x00019800010a7983 */ /* 0x000ea20000300a00 */
[----:B----4-:R-:W-:-:S03]  /*9910*/  IMAD R13, R27, 0x100, R26 ;  /* 0x000001001b0d7824 */ /* 0x010fc600078e021a */
[----:B--2---:R-:W-:Y:S04]  /*9920*/  STL.64 [R1+0xd80], R10 ;  /* 0x000d800a01007387 */ /* 0x004fe80000100a00 */
[----:B------:R0:W-:Y:S04]  /*9930*/  STL.64 [R1+0xd78], R8 ;  /* 0x000d780801007387 */ /* 0x0001e80000100a00 */
[----:B0-----:R-:W2:Y:S04]  /*9940*/  LDL.LU.64 R8, [R1+0x1a0] ;  /* 0x0001a00001087983 */ /* 0x001ea80000300a00 */
[----:B------:R-:W2:Y:S04]  /*9950*/  LDL.LU.64 R10, [R1+0x1a8] ;  /* 0x0001a800010a7983 */ /* 0x000ea80000300a00 */
[----:B------:R-:W4:Y:S04]  /*9960*/  LDL.LU R24, [R1+0x2a4] ;  /* 0x0002a40001187983 */ /* 0x000f280000300800 */
[----:B------:R-:W4:Y:S04]  /*9970*/  LDL.LU R25, [R1+0x2a0] ;  /* 0x0002a00001197983 */ /* 0x000f280000300800 */
[----:B------:R-:W2:Y:S04]  /*9980*/  LDL.LU R26, [R1+0x2ac] ;  /* 0x0002ac00011a7983 */ /* 0x000ea80000300800 */
[----:B------:R-:W2:Y:S01]  /*9990*/  LDL.LU R27, [R1+0x2a8] ;  /* 0x0002a800011b7983 */ /* 0x000ea20000300800 */
[----:B------:R-:W-:-:S02]  /*99a0*/  IMAD R14, R0, 0x100, R28 ;  /* 0x00000100000e7824 */ /* 0x000fc400078e021c */
[----:B---3--:R-:W-:Y:S01]  /*99b0*/  IMAD R15, R23, 0x100, R22 ;  /* 0x00000100170f7824 */ /* 0x008fe200078e0216 */
[----:B------:R-:W-:Y:S02]  /*99c0*/  F2FP.F16.E4M3.UNPACK_B R12, R29 ;  /* 0x0000001dff0c723e */ /* 0x000fe400020006ff */
[----:B------:R-:W-:Y:S02]  /*99d0*/  F2FP.F16.E4M3.UNPACK_B R13, R13 ;  /* 0x0000000dff0d723e */ /* 0x000fe400020006ff */
[----:B------:R-:W-:Y:S02]  /*99e0*/  F2FP.F16.E4M3.UNPACK_B R14, R14 ;  /* 0x0000000eff0e723e */ /* 0x000fe400020006ff */
[----:B------:R-:W-:-:S07]  /*99f0*/  F2FP.F16.E4M3.UNPACK_B R15, R15 ;  /* 0x0000000fff0f723e */ /* 0x000fce00020006ff */
[C---:B------:R-:W-:Y:S01]  /*9a00*/  HMMA.16816.F32 R16, R12.reuse, R20, R16 ;  /* 0x000000140c10723c */ /* 0x040fe20000001810 */
[----:B--2---:R-:W-:Y:S04]  /*9a10*/  STL.64 [R1+0xd50], R26 ;  /* 0x000d501a01007387 */ /* 0x004fe80000100a00 */
[----:B----4-:R0:W-:Y:S04]  /*9a20*/  STL.64 [R1+0xd48], R24 ;  /* 0x000d481801007387 */ /* 0x0101e80000100a00 */
[----:B0-----:R-:W2:Y:S04]  /*9a30*/  LDL.LU.64 R24, [R1+0x1c0] ;  /* 0x0001c00001187983 */ /* 0x001ea80000300a00 */
[----:B------:R-:W2:Y:S04]  /*9a40*/  LDL.LU.64 R26, [R1+0x1c8] ;  /* 0x0001c800011a7983 */ /* 0x000ea80000300a00 */
[----:B------:R-:W3:Y:S04]  /*9a50*/  LDL.LU R28, [R1+0x2b4] ;  /* 0x0002b400011c7983 */ /* 0x000ee80000300800 */
[----:B------:R-:W3:Y:S04]  /*9a60*/  LDL.LU R0, [R1+0x2b0] ;  /* 0x0002b00001007983 */ /* 0x000ee80000300800 */
[----:B------:R-:W4:Y:S04]  /*9a70*/  LDL.LU R29, [R1+0x298] ;  /* 0x00029800011d7983 */ /* 0x000f280000300800 */
[----:B------:R-:W-:Y:S04]  /*9a80*/  STL.64 [R1+0x1d0], R16 ;  /* 0x0001d01001007387 */ /* 0x000fe80000100a00 */
[----:B------:R0:W-:Y:S04]  /*9a90*/  STL.64 [R1+0x1d8], R18 ;  /* 0x0001d81201007387 */ /* 0x0001e80000100a00 */
[----:B0-----:R-:W2:Y:S04]  /*9aa0*/  LDL.LU.64 R18, [R1+0xda0] ;  /* 0x000da00001127983 */ /* 0x001ea80000300a00 */
[----:B------:R-:W3:Y:S01]  /*9ab0*/  LDL.LU.64 R16, [R1+0xd98] ;  /* 0x000d980001107983 */ /* 0x000ee20000300a00 */
[C---:B------:R-:W-:Y:S08]  /*9ac0*/  HMMA.16816.F32 R4, R12.reuse, R2, R4 ;  /* 0x000000020c04723c */ /* 0x040ff00000001804 */
[----:B--2---:R-:W-:Y:S01]  /*9ad0*/  HMMA.16816.F32 R24, R12, R18, R24 ;  /* 0x000000120c18723c */ /* 0x004fe20000001818 */
[----:B------:R-:W-:Y:S04]  /*9ae0*/  STL.64 [R1+0xd60], R18 ;  /* 0x000d601201007387 */ /* 0x000fe80000100a00 */
[----:B---3--:R0:W-:-:S14]  /*9af0*/  STL.64 [R1+0xd58], R16 ;  /* 0x000d581001007387 */ /* 0x0081dc0000100a00 */
[----:B------:R1:W-:Y:S04]  /*9b00*/  STL.64 [R1+0x1c0], R24 ;  /* 0x0001c01801007387 */ /* 0x0003e80000100a00 */
[----:B------:R2:W-:Y:S04]  /*9b10*/  STL.64 [R1+0x1c8], R26 ;  /* 0x0001c81a01007387 */ /* 0x0005e80000100a00 */
[----:B0-----:R-:W3:Y:S04]  /*9b20*/  LDL.LU.64 R16, [R1+0x180] ;  /* 0x0001800001107983 */ /* 0x001ee80000300a00 */
[----:B------:R-:W3:Y:S04]  /*9b30*/  LDL.LU.64 R18, [R1+0x188] ;  /* 0x0001880001127983 */ /* 0x000ee80000300a00 */
[----:B-1----:R-:W3:Y:S04]  /*9b40*/  LDL.LU.64 R24, [R1+0xd0] ;  /* 0x0000d00001187983 */ /* 0x002ee80000300a00 */
[----:B--2---:R-:W2:Y:S04]  /*9b50*/  LDL.LU.64 R26, [R1+0xd8] ;  /* 0x0000d800011a7983 */ /* 0x004ea80000300a00 */
[----:B------:R-:W-:Y:S04]  /*9b60*/  STL.64 [R1+0x1b0], R4 ;  /* 0x0001b00401007387 */ /* 0x000fe80000100a00 */
[----:B------:R0:W-:Y:S04]  /*9b70*/  STL.64 [R1+0x1b8], R6 ;  /* 0x0001b80601007387 */ /* 0x0001e80000100a00 */
[----:B0-----:R-:W2:Y:S04]  /*9b80*/  LDL.LU.64 R6, [R1+0xd90] ;  /* 0x000d900001067983 */ /* 0x001ea80000300a00 */
[----:B------:R-:W2:Y:S02]  /*9b90*/  LDL.LU.64 R4, [R1+0xd88] ;  /* 0x000d880001047983 */ /* 0x000ea40000300a00 */
[----:B--2---:R-:W-:-:S15]  /*9ba0*/  HMMA.16816.F32 R8, R12, R4, R8 ;  /* 0x000000040c08723c */ /* 0x004fde0000001808 */
[----:B------:R-:W-:-:S04]  /*9bb0*/  NOP ;  /* 0x0000000000007918 */ /* 0x000fc80000000000 */
        /* <DEDUP_REMOVED lines=9> */
[----:B------:R-:W3:Y:S04]  /*9c50*/  LDL.LU.64 R8, [R1+0xd68] ;  /* 0x000d680001087983 */ /* 0x000ee80000300a00 */
[----:B------:R-:W-:Y:S04]  /*9c60*/  STL.64 [R1+0xd40], R6 ;  /* 0x000d400601007387 */ /* 0x000fe80000100a00 */
[----:B------:R0:W-:Y:S04]  /*9c70*/  STL.64 [R1+0xd38], R4 ;  /* 0x000d380401007387 */ /* 0x0001e80000100a00 */
[----:B0-----:R-:W2:Y:S04]  /*9c80*/  LDL.LU.64 R4, [R1+0x170] ;  /* 0x0001700001047983 */ /* 0x001ea80000300a00 */
[----:B------:R-:W2:Y:S01]  /*9c90*/  LDL.LU.64 R6, [R1+0x178] ;  /* 0x0001780001067983 */ /* 0x000ea20000300a00 */
[----:B---3--:R-:W-:-:S15]  /*9ca0*/  HMMA.16816.F32 R16, R12, R8, R16 ;  /* 0x000000080c10723c */ /* 0x008fde0000001810 */
[----:B------:R-:W-:-:S04]  /*9cb0*/  NOP ;  /* 0x0000000000007918 */ /* 0x000fc80000000000 */
[----:B------:R-:W-:Y:S01]  /*9cc0*/  IMAD.MOV.U32 R23, RZ, RZ, R18 ;  /* 0x000000ffff177224 */ /* 0x000fe200078e0012 */
[----:B------:R0:W-:Y:S01]  /*9cd0*/  STL.64 [R1+0x180], R16 ;  /* 0x0001801001007387 */ /* 0x0001e20000100a00 */
[----:B------:R-:W-:-:S03]  /*9ce0*/  IMAD.MOV.U32 R22, RZ, RZ, R19 ;  /* 0x000000ffff167224 */ /* 0x000fc600078e0013 */
[----:B------:R-:W3:Y:S04]  /*9cf0*/  LDL.LU.64 R18, [R1+0xd60] ;  /* 0x000d600001127983 */ /* 0x000ee80000300a00 */
[----:B0-----:R-:W3:Y:S01]  /*9d00*/  LDL.LU.64 R16, [R1+0xd58] ;  /* 0x000d580001107983 */ /* 0x001ee20000300a00 */
[----:B--2---:R-:W-:Y:S03]  /*9d10*/  HMMA.16816.F32 R4, R12, R10, R4 ;  /* 0x0000000a0c04723c */ /* 0x004fe60000001804 */
[----:B------:R-:W-:Y:S04]  /*9d20*/  STL [R1+0xc3c], R22 ;  /* 0x000c3c1601007387 */ /* 0x000fe80000100800 */
[----:B------:R-:W-:-:S12]  /*9d30*/  STL [R1+0xc38], R23 ;  /* 0x000c381701007387 */ /* 0x000fd80000100800 */
[----:B------:R0:W-:Y:S04]  /*9d40*/  STL.64 [R1+0x170], R4 ;  /* 0x0001700401007387 */ /* 0x0001e80000100a00 */
[----:B------:R1:W-:Y:S04]  /*9d50*/  STL.64 [R1+0x178], R6 ;  /* 0x0001780601007387 */ /* 0x0003e80000100a00 */
[----:B0-----:R-:W2:Y:S04]  /*9d60*/  LDL.LU.64 R4, [R1+0x160] ;  /* 0x0001600001047983 */ /* 0x001ea80000300a00 */
[----:B-1----:R-:W2:Y:S04]  /*9d70*/  LDL.LU.64 R6, [R1+0x168] ;  /* 0x0001680001067983 */ /* 0x002ea80000300a00 */
[----:B------:R0:W-:Y:S04]  /*9d80*/  STL.64 [R1+0xd20], R10 ;  /* 0x000d200a01007387 */ /* 0x0001e80000100a00 */
[----:B0-----:R-:W4:Y:S04]  /*9d90*/  LDL.LU R11, [R1+0x29c] ;  /* 0x00029c00010b7983 */ /* 0x001f280000300800 */
[----:B------:R-:W-:Y:S01]  /*9da0*/  STL.64 [R1+0xd18], R8 ;  /* 0x000d180801007387 */ /* 0x000fe20000100a00 */
[----:B---3--:R-:W-:Y:S03]  /*9db0*/  HMMA.16816.F32 R12, R12, R16, R24 ;  /* 0x000000100c0c723c */ /* 0x008fe60000001818 */
[----:B------:R-:W3:Y:S04]  /*9dc0*/  LDL.LU.64 R26, [R1+0xd50] ;  /* 0x000d5000011a7983 */ /* 0x000ee80000300a00 */
[----:B------:R-:W2:-:S12]  /*9dd0*/  LDL.LU.64 R24, [R1+0xd48] ;  /* 0x000d480001187983 */ /* 0x000e980000300a00 */
[----:B------:R-:W-:Y:S01]  /*9de0*/  IMAD.MOV.U32 R22, RZ, RZ, R14 ;  /* 0x000000ffff167224 */ /* 0x000fe200078e000e */
[----:B------:R4:W-:Y:S01]  /*9df0*/  STL.64 [R1+0xd0], R12 ;  /* 0x0000d00c01007387 */ /* 0x0009e20000100a00 */
[----:B------:R-:W-:Y:S02]  /*9e00*/  IMAD.MOV.U32 R23, RZ, RZ, R15 ;  /* 0x000000ffff177224 */ /* 0x000fe400078e000f */
[----:B------:R-:W-:-:S05]  /*9e10*/  IMAD R15, R0, 0x100, R28 ;  /* 0x00000100000f7824 */ /* 0x000fca00078e021c */
[----:B------:R-:W-:Y:S01]  /*9e20*/  F2FP.F16.E4M3.UNPACK_B R15, R15 ;  /* 0x0000000fff0f723e */ /* 0x000fe200020006ff */
[----:B------:R-:W-:Y:S04]  /*9e30*/  STL [R1+0xc44], R23 ;  /* 0x000c441701007387 */ /* 0x000fe80000100800 */
[----:B------:R-:W-:Y:S01]  /*9e40*/  STL [R1+0xc40], R22 ;  /* 0x000c401601007387 */ /* 0x000fe20000100800 */
[----:B----4-:R-:W-:-:S05]  /*9e50*/  IMAD R12, R29, 0x100, R11 ;  /* 0x000001001d0c7824 */ /* 0x010fca00078e020b */
[----:B------:R-:W-:Y:S01]  /*9e60*/  F2FP.F16.E4M3.UNPACK_B R12, R12 ;  /* 0x0000000cff0c723e */ /* 0x000fe200020006ff */
[----:B---3--:R-:W-:Y:S02]  /*9e70*/  IMAD R14, R27, 0x100, R26 ;  /* 0x000001001b0e7824 */ /* 0x008fe400078e021a */
[----:B--2---:R-:W-:-:S03]  /*9e80*/  IMAD R13, R25, 0x100, R24 ;  /* 0x00000100190d7824 */ /* 0x004fc600078e0218 */
[----:B------:R-:W-:Y:S01]  /*9e90*/  F2FP.F16.E4M3.UNPACK_B R14, R14 ;  /* 0x0000000eff0e723e */ /* 0x000fe200020006ff */
[----:B------:R-:W2:Y:S01]  /*9ea0*/  LDL.LU.64 R24, [R1+0x150] ;  /* 0x0001500001187983 */ /* 0x000ea20000300a00 */
[----:B------:R-:W-:-:S03]  /*9eb0*/  F2FP.F16.E4M3.UNPACK_B R13, R13 ;  /* 0x0000000dff0d723e */ /* 0x000fc600020006ff */
[----:B------:R-:W2:Y:S04]  /*9ec0*/  LDL.LU.64 R26, [R1+0x158] ;  /* 0x00015800011a7983 */ /* 0x000ea80000300a00 */
[----:B------:R-:W-:Y:S01]  /*9ed0*/  HMMA.16816.F32 R8, R12, R20, R4 ;  /* 0x000000140c08723c */ /* 0x000fe20000001804 */
[----:B------:R-:W3:Y:S04]  /*9ee0*/  LDL.LU.64 R4, [R1+0x140] ;  /* 0x0001400001047983 */ /* 0x000ee80000300a00 */
[----:B------:R-:W3:-:S14]  /*9ef0*/  LDL.LU.64 R6, [R1+0x148] ;  /* 0x0001480001067983 */ /* 0x000edc0000300a00 */
[----:B------:R0:W-:Y:S04]  /*9f00*/  STL.64 [R1+0x160], R8 ;  /* 0x0001600801007387 */ /* 0x0001e80000100a00 */
[----:B------:R1:W-:Y:S04]  /*9f10*/  STL.64 [R1+0x168], R10 ;  /* 0x0001680a01007387 */ /* 0x0003e80000100a00 */
[----:B0-----:R-:W4:Y:S04]  /*9f20*/  LDL.LU.64 R8, [R1+0x120] ;  /* 0x0001200001087983 */ /* 0x001f280000300a00 */
[----:B-1----:R-:W4:Y:S01]  /*9f30*/  LDL.LU.64 R10, [R1+0x128] ;  /* 0x00012800010a7983 */ /* 0x002f220000300a00 */
[C---:B--2---:R-:W-:Y:S08]  /*9f40*/  HMMA.16816.F32 R24, R12.reuse, R18, R24 ;  /* 0x000000120c18723c */ /* 0x044ff00000001818 */
[----:B---3--:R-:W-:Y:S11]  /*9f50*/  HMMA.16816.F32 R4, R12, R2, R4 ;  /* 0x000000020c04723c */ /* 0x008ff60000001804 */
[----:B------:R-:W-:-:S02]  /*9f60*/  IMAD.MOV.U32 R22, RZ, RZ, R27 ;  /* 0x000000ffff167224 */ /* 0x000fc400078e001b */
[----:B------:R-:W-:Y:S01]  /*9f70*/  IMAD.MOV.U32 R23, RZ, RZ, R26 ;  /* 0x000000ffff177224 */ /* 0x000fe200078e001a */
[----:B----4-:R-:W-:Y:S04]  /*9f80*/  STL.64 [R1+0xd30], R10 ;  /* 0x000d300a01007387 */ /* 0x010fe80000100a00 */
[----:B------:R0:W-:Y:S04]  /*9f90*/  STL.64 [R1+0xd28], R8 ;  /* 0x000d280801007387 */ /* 0x0001e80000100a00 */
[----:B0-----:R-:W2:Y:S04]  /*9fa0*/  LDL.LU.64 R8, [R1+0x130] ;  /* 0x0001300001087983 */ /* 0x001ea80000300a00 */
[----:B------:R-:W2:Y:S04]  /*9fb0*/  LDL.LU.64 R10, [R1+0x138] ;  /* 0x00013800010a7983 */ /* 0x000ea80000300a00 */
[----:B------:R-:W-:Y:S04]  /*9fc0*/  STL [R1+0xd00], R21 ;  /* 0x000d001501007387 */ /* 0x000fe80000100800 */
[----:B------:R-:W3:Y:S04]  /*9fd0*/  LDL.LU R29, [R1+0x2d4] ;  /* 0x0002d400011d7983 */ /* 0x000ee80000300800 */
[----:B------:R-:W3:Y:S04]  /*9fe0*/  LDL.LU R28, [R1+0x2d0] ;  /* 0x0002d000011c7983 */ /* 0x000ee80000300800 */
[----:B------:R0:W-:Y:S04]  /*9ff0*/  STL.64 [R1+0x150], R24 ;  /* 0x0001501801007387 */ /* 0x0001e80000100a00 */
[----:B0-----:R-:W4:Y:S04]  /*a000*/  LDL.LU.64 R24, [R1+0x100] ;  /* 0x0001000001187983 */ /* 0x001f280000300a00 */
[----:B------:R-:W4:Y:S04]  /*a010*/  LDL.LU.64 R26, [R1+0x108] ;  /* 0x00010800011a7983 */ /* 0x000f280000300a00 */
[----:B------:R-:W2:Y:S04]  /*a020*/  LDL.LU R21, [R1+0x2bc] ;  /* 0x0002bc0001157983 */ /* 0x000ea80000300800 */
[----:B------:R-:W-:Y:S04]  /*a030*/  STL [R1+0xc4c], R22 ;  /* 0x000c4c1601007387 */ /* 0x000fe80000100800 */
[----:B------:R-:W-:Y:S04]  /*a040*/  STL [R1+0xc48], R23 ;  /* 0x000c481701007387 */ /* 0x000fe80000100800 */
[----:B------:R-:W-:Y:S04]  /*a050*/  STL.64 [R1+0x140], R4 ;  /* 0x0001400401007387 */ /* 0x000fe80000100a00 */
[----:B------:R0:W-:Y:S04]  /*a060*/  STL.64 [R1+0x148], R6 ;  /* 0x0001480601007387 */ /* 0x0001e80000100a00 */
[----:B0-----:R-:W2:Y:S04]  /*a070*/  LDL.LU.64 R6, [R1+0xd40] ;  /* 0x000d400001067983 */ /* 0x001ea80000300a00 */
[----:B------:R-:W2:Y:S02]  /*a080*/  LDL.LU.64 R4, [R1+0xd38] ;  /* 0x000d380001047983 */ /* 0x000ea40000300a00 */
[----:B--2---:R-:W-:-:S15]  /*a090*/  HMMA.16816.F32 R8, R12, R4, R8 ;  /* 0x000000040c08723c */ /* 0x004fde0000001808 */
[----:B------:R-:W-:-:S04]  /*a0a0*/  NOP ;  /* 0x0000000000007918 */ /* 0x000fc80000000000 */
[----:B------:R-:W-:Y:S01]  /*a0b0*/  IMAD.MOV.U32 R22, RZ, RZ, R10 ;  /* 0x000000ffff167224 */ /* 0x000fe200078e000a */
[----:B------:R0:W-:Y:S01]  /*a0c0*/  STL.64 [R1+0x130], R8 ;  /* 0x0001300801007387 */ /* 0x0001e20000100a00 */
[----:B------:R-:W-:-:S03]  /*a0d0*/  IMAD.MOV.U32 R23, RZ, RZ, R11 ;  /* 0x000000ffff177224 */ /* 0x000fc600078e000b */
[----:B------:R-:W2:Y:S04]  /*a0e0*/  LDL.LU.64 R10, [R1+0xd30] ;  /* 0x000d3000010a7983 */ /* 0x000ea80000300a00 */
[----:B0-----:R-:W2:Y:S04]  /*a0f0*/  LDL.LU.64 R8, [R1+0xd28] ;  /* 0x000d280001087983 */ /* 0x001ea80000300a00 */
[----:B------:R-:W-:Y:S04]  /*a100*/  STL [R1+0xc54], R23 ;  /* 0x000c541701007387 */ /* 0x000fe80000100800 */
[----:B------:R-:W-:Y:S01]  /*a110*/  STL [R1+0xc50], R22 ;  /* 0x000c501601007387 */ /* 0x000fe20000100800 */
[----:B--2---:R-:W-:-:S15]  /*a120*/  HMMA.16816.F32 R8, R12, R6, R8 ;  /* 0x000000060c08723c */ /* 0x004fde0000001808 */
[----:B------:R-:W-:-:S04]  /*a130*/  NOP ;  /* 0x0000000000007918 */ /* 0x000fc80000000000 */
[----:B------:R-:W-:Y:S04]  /*a140*/  STL.64 [R1+0x120], R8 ;  /* 0x0001200801007387 */ /* 0x000fe80000100a00 */
[----:B------:R0:W-:Y:S04]  /*a150*/  STL.64 [R1+0x128], R10 ;  /* 0x0001280a01007387 */ /* 0x0001e80000100a00 */
[----:B0-----:R-:W4:Y:S04]  /*a160*/  LDL.LU.64 R10, [R1+0xd20] ;  /* 0x000d2000010a7983 */ /* 0x001f280000300a00 */
[----:B------:R-:W2:Y:S04]  /*a170*/  LDL.LU.64 R8, [R1+0xd18] ;  /* 0x000d180001087983 */ /* 0x000ea80000300a00 */
[----:B------:R-:W-:Y:S04]  /*a180*/  STL.64 [R1+0xcf8], R6 ;  /* 0x000cf80601007387 */ /* 0x000fe80000100a00 */
[----:B------:R0:W-:Y:S04]  /*a190*/  STL.64 [R1+0xcf0], R4 ;  /* 0x000cf00401007387 */ /* 0x0001e80000100a00 */
[----:B0-----:R-:W2:Y:S04]  /*a1a0*/  LDL.LU.64 R4, [R1+0x110] ;  /* 0x0001100001047983 */ /* 0x001ea80000300a00 */
[----:B------:R-:W2:Y:S02]  /*a1b0*/  LDL.LU.64 R6, [R1+0x118] ;  /* 0x0001180001067983 */ /* 0x000ea40000300a00 */
[----:B--2---:R-:W-:-:S15]  /*a1c0*/  HMMA.16816.F32 R4, R12, R8, R4 ;  /* 0x000000080c04723c */ /* 0x004fde0000001804 */
[----:B------:R-:W-:-:S04]  /*a1d0*/  NOP ;  /* 0x0000000000007918 */ /* 0x000fc80000000000 */
[----:B------:R-:W-:Y:S02]  /*a1e0*/  IMAD.MOV.U32 R23, RZ, RZ, R6 ;  /* 0x000000ffff177224 */ /* 0x000fe400078e0006 */
[----:B------:R-:W-:Y:S01]  /*a1f0*/  IMAD.MOV.U32 R22, RZ, RZ, R7 ;  /* 0x000000ffff167224 */ /* 0x000fe200078e0007 */
[----:B------:R-:W-:Y:S04]  /*a200*/  STL.64 [R1+0x110], R4 ;  /* 0x0001100401007387 */ /* 0x000fe80000100a00 */
[----:B------:R-:W-:Y:S04]  /*a210*/  STL.64 [R1+0xd10], R22 ;  /* 0x000d101601007387 */ /* 0x000fe80000100a00 */
[----:B------:R0:W-:Y:S04]  /*a220*/  STL.64 [R1+0xd08], R20 ;  /* 0x000d081401007387 */ /* 0x0001e80000100a00 */
[----:B0-----:R-:W2:Y:S04]  /*a230*/  LDL.LU.64 R20, [R1+0xc0] ;  /* 0x0000c00001147983 */ /* 0x001ea80000300a00 */
[----:B------:R-:W2:Y:S01]  /*a240*/  LDL.LU.64 R22, [R1+0xc8] ;  /* 0x0000c80001167983 */ /* 0x000ea20000300a00 */
[----:B----4-:R-:W-:Y:S03]  /*a250*/  HMMA.16816.F32 R24, R12, R10, R24 ;  /* 0x0000000a0c18723c */ /* 0x010fe60000001818 */
[----:B------:R-:W4:Y:S04]  /*a260*/  LDL.LU.64 R4, [R1+0xb0] ;  /* 0x0000b00001047983 */ /* 0x000f280000300a00 */
[----:B------:R-:W4:-:S12]  /*a270*/  LDL.LU.64 R6, [R1+0xb8] ;  /* 0x0000b80001067983 */ /* 0x000f180000300a00 */
[----:B------:R0:W-:Y:S04]  /*a280*/  STL.64 [R1+0x100], R24 ;  /* 0x0001001801007387 */ /* 0x0001e80000100a00 */
[----:B------:R1:W-:Y:S04]  /*a290*/  STL.64 [R1+0x108], R26 ;  /* 0x0001081a01007387 */ /* 0x0003e80000100a00 */
[----:B0-----:R-:W3:Y:S04]  /*a2a0*/  LDL.LU.64 R24, [R1+0x70] ;  /* 0x0000700001187983 */ /* 0x001ee80000300a00 */
[----:B-1----:R-:W3:Y:S04]  /*a2b0*/  LDL.LU.64 R26, [R1+0x78] ;  /* 0x00007800011a7983 */ /* 0x002ee80000300a00 */
[----:B------:R-:W-:Y:S04]  /*a2c0*/  STL.64 [R1+0xcd8], R10 ;  /* 0x000cd80a01007387 */ /* 0x000fe80000100a00 */
[----:B------:R0:W-:Y:S04]  /*a2d0*/  STL.64 [R1+0xcd0], R8 ;  /* 0x000cd00801007387 */ /* 0x0001e80000100a00 */
[----:B0-----:R-:W3:Y:S04]  /*a2e0*/  LDL.LU.64 R8, [R1+0x90] ;  /* 0x0000900001087983 */ /* 0x001ee80000300a00 */
[----:B------:R-:W3:Y:S01]  /*a2f0*/  LDL.LU.64 R10, [R1+0x98] ;  /* 0x00009800010a7983 */ /* 0x000ee20000300a00 */
[----:B--2---:R-:W-:Y:S03]  /*a300*/  HMMA.16816.F32 R12, R12, R16, R20 ;  /* 0x000000100c0c723c */ /* 0x004fe60000001814 */
[----:B------:R-:W2:Y:S04]  /*a310*/  LDL.LU.64 R22, [R1+0xd10] ;  /* 0x000d100001167983 */ /* 0x000ea80000300a00 */
[----:B------:R-:W2:-:S12]  /*a320*/  LDL.LU.64 R20, [R1+0xd08] ;  /* 0x000d080001147983 */ /* 0x000e980000300a00 */
[----:B------:R0:W-:Y:S04]  /*a330*/  STL.64 [R1+0xc0], R12 ;  /* 0x0000c00c01007387 */ /* 0x0001e80000100a00 */
[----:B------:R1:W-:Y:S04]  /*a340*/  STL [R1+0xc8], R14 ;  /* 0x0000c80e01007387 */ /* 0x0003e80000100800 */
[----:B0-----:R-:W2:Y:S01]  /*a350*/  LDL.LU R12, [R1+0x2b8] ;  /* 0x0002b800010c7983 */ /* 0x001ea20000300800 */
[----:B------:R-:W-:-:S03]  /*a360*/  IMAD.MOV.U32 R0, RZ, RZ, R15 ;  /* 0x000000ffff007224 */ /* 0x000fc600078e000f */
[----:B------:R-:W3:Y:S04]  /*a370*/  LDL.LU R13, [R1+0x2c0] ;  /* 0x0002c000010d7983 */ /* 0x000ee80000300800 */
[----:B-1----:R-:W3:Y:S04]  /*a380*/  LDL.LU R14, [R1+0x2cc] ;  /* 0x0002cc00010e7983 */ /* 0x002ee80000300800 */
[----:B------:R-:W3:Y:S04]  /*a390*/  LDL.LU R15, [R1+0x2c8] ;  /* 0x0002c800010f7983 */ /* 0x000ee80000300800 */
[----:B------:R0:W-:Y:S04]  /*a3a0*/  STL [R1+0xba0], R0 ;  /* 0x000ba00001007387 */ /* 0x0001e80000100800 */
[----:B0-----:R-:W4:Y:S01]  /*a3b0*/  LDL.LU R0, [R1+0x2c4] ;  /* 0x0002c40001007983 */ /* 0x001f220000300800 */
[----:B--2---:R-:W-:-:S03]  /*a3c0*/  IMAD R12, R12, 0x100, R21 ;  /* 0x000001000c0c7824 */ /* 0x004fc600078e0215 */
[----:B------:R-:W2:Y:S02]  /*a3d0*/  LDL.LU R21, [R1+0xd00] ;  /* 0x000d000001157983 */ /* 0x000ea40000300800 */
[----:B------:R-:W-:Y:S01]  /*a3e0*/  F2FP.F16.E4M3.UNPACK_B R12, R12 ;  /* 0x0000000cff0c723e */ /* 0x000fe200020006ff */
[----:B---3--:R-:W-:Y:S02]  /*a3f0*/  IMAD R14, R15, 0x100, R14 ;  /* 0x000001000f0e7824 */ /* 0x008fe400078e020e */
[----:B------:R-:W-:-:S03]  /*a400*/  IMAD R15, R28, 0x100, R29 ;  /* 0x000001001c0f7824 */ /* 0x000fc600078e021d */
[----:B------:R-:W-:Y:S02]  /*a410*/  F2FP.F16.E4M3.UNPACK_B R14, R14 ;  /* 0x0000000eff0e723e */ /* 0x000fe400020006ff */
[----:B------:R-:W-:Y:S01]  /*a420*/  F2FP.F16.E4M3.UNPACK_B R15, R15 ;  /* 0x0000000fff0f723e */ /* 0x000fe200020006ff */
[----:B----4-:R-:W-:-:S05]  /*a430*/  IMAD R13, R13, 0x100, R0 ;  /* 0x000001000d0d7824 */ /* 0x010fca00078e0200 */
[----:B------:R-:W-:-:S07]  /*a440*/  F2FP.F16.E4M3.UNPACK_B R13, R13 ;  /* 0x0000000dff0d723e */ /* 0x000fce00020006ff */
[C---:B------:R-:W-:Y:S08]  /*a450*/  HMMA.16816.F32 R8, R12.reuse, R18, R8 ;  /* 0x000000120c08723c */ /* 0x040ff00000001808 */
[----:B--2---:R-:W-:-:S15]  /*a460*/  HMMA.16816.F32 R4, R12, R20, R4 ;  /* 0x000000140c04723c */ /* 0x004fde0000001804 */
[----:B------:R-:W-:-:S04]  /*a470*/  NOP ;  /* 0x0000000000007918 */ /* 0x000fc80000000000 */
[----:B------:R-:W-:Y:S04]  /*a480*/  STL.64 [R1+0xb0], R4 ;  /* 0x0000b00401007387 */ /* 0x000fe80000100a00 */
[----:B------:R0:W-:Y:S04]  /*a490*/  STL.64 [R1+0xb8], R6 ;  /* 0x0000b80601007387 */ /* 0x0001e80000100a00 */
[----:B0-----:R-:W2:Y:S04]  /*a4a0*/  LDL.LU.64 R6, [R1+0xcf8] ;  /* 0x000cf80001067983 */ /* 0x001ea80000300a00 */
[----:B------:R-:W3:Y:S04]  /*a4b0*/  LDL.LU.64 R4, [R1+0xcf0] ;  /* 0x000cf00001047983 */ /* 0x000ee80000300a00 */
[----:B------:R-:W4:Y:S04]  /*a4c0*/  LDL.LU R29, [R1+0x214] ;  /* 0x00021400011d7983 */ /* 0x000f280000300800 */
[----:B------:R0:W-:Y:S04]  /*a4d0*/  STL.64 [R1+0x90], R8 ;  /* 0x0000900801007387 */ /* 0x0001e80000100a00 */
[----:B------:R1:W-:Y:S04]  /*a4e0*/  STL.64 [R1+0x98], R10 ;  /* 0x0000980a01007387 */ /* 0x0003e80000100a00 */
[----:B0-----:R-:W2:Y:S04]  /*a4f0*/  LDL.LU.64 R8, [R1+0x30] ;  /* 0x0000300001087983 */ /* 0x001ea80000300a00 */
[----:B-1----:R-:W2:Y:S01]  /*a500*/  LDL.LU.64 R10, [R1+0x38] ;  /* 0x00003800010a7983 */ /* 0x002ea20000300a00 */
[----:B------:R-:W-:-:S15]  /*a510*/  HMMA.16816.F32 R24, R12, R2, R24 ;  /* 0x000000020c18723c */ /* 0x000fde0000001818 */
[----:B------:R-:W-:-:S04]  /*a520*/  NOP ;  /* 0x0000000000007918 */ /* 0x000fc80000000000 */
[----:B------:R-:W-:Y:S04]  /*a530*/  STL.64 [R1+0x70], R24 ;  /* 0x0000701801007387 */ /* 0x000fe80000100a00 */
[----:B------:R-:W-:Y:S04]  /*a540*/  STL.64 [R1+0x78], R26 ;  /* 0x0000781a01007387 */ /* 0x000fe80000100a00 */
[----:B--2---:R-:W-:Y:S04]  /*a550*/  STL.64 [R1+0xce8], R10 ;  /* 0x000ce80a01007387 */ /* 0x004fe80000100a00 */
[----:B------:R0:W-:Y:S04]  /*a560*/  STL.64 [R1+0xce0], R8 ;  /* 0x000ce00801007387 */ /* 0x0001e80000100a00 */
[----:B0-----:R-:W3:Y:S04]  /*a570*/  LDL.LU.64 R8, [R1+0x50] ;  /* 0x0000500001087983 */ /* 0x001ee80000300a00 */
[----:B------:R-:W3:Y:S04]  /*a580*/  LDL.LU.64 R10, [R1+0x58] ;  /* 0x00005800010a7983 */ /* 0x000ee80000300a00 */
[----:B------:R-:W2:Y:S04]  /*a590*/  LDL.LU.64 R24, [R1] ;  /* 0x0000000001187983 */ /* 0x000ea80000300a00 */
[----:B------:R-:W2:Y:S01]  /*a5a0*/  LDL.LU.64 R26, [R1+0x8] ;  /* 0x00000800011a7983 */ /* 0x000ea20000300a00 */
[C---:B---3--:R-:W-:Y:S03]  /*a5b0*/  HMMA.16816.F32 R8, R12.reuse, R4, R8 ;  /* 0x000000040c08723c */ /* 0x048fe60000001808 */
[----:B--2---:R-:W-:Y:S04]  /*a5c0*/  STL.64 [R1+0xcc8], R26 ;  /* 0x000cc81a01007387 */ /* 0x004fe80000100a00 */
[----:B------:R0:W-:Y:S04]  /*a5d0*/  STL.64 [R1+0xcc0], R24 ;  /* 0x000cc01801007387 */ /* 0x0001e80000100a00 */
[----:B0-----:R-:W2:Y:S04]  /*a5e0*/  LDL.LU.64 R24, [R1+0x20] ;  /* 0x0000200001187983 */ /* 0x001ea80000300a00 */
[----:B------:R-:W2:Y:S04]  /*a5f0*/  LDL.LU.64 R26, [R1+0x28] ;  /* 0x00002800011a7983 */ /* 0x000ea80000300a00 */
[----:B------:R-:W3:Y:S04]  /*a600*/  LDL.LU R2, [R1+0x2d8] ;  /* 0x0002d80001027983 */ /* 0x000ee80000300800 */
[----:B------:R-:W2:Y:S04]  /*a610*/  LDL.LU R3, [R1+0x2dc] ;  /* 0x0002dc0001037983 */ /* 0x000ea80000300800 */
[----:B------:R-:W2:Y:S04]  /*a620*/  LDL.LU R20, [R1+0x1f0] ;  /* 0x0001f00001147983 */ /* 0x000ea80000300800 */
[----:B------:R-:W2:Y:S04]  /*a630*/  LDL.LU R21, [R1+0x1f4] ;  /* 0x0001f40001157983 */ /* 0x000ea80000300800 */
[----:B------:R-:W2:Y:S04]  /*a640*/  LDL.LU R18, [R1+0x200] ;  /* 0x0002000001127983 */ /* 0x000ea80000300800 */
[----:B------:R-:W2:Y:S04]  /*a650*/  LDL.LU R19, [R1+0x204] ;  /* 0x0002040001137983 */ /* 0x000ea80000300800 */
[----:B------:R-:W2:Y:S04]  /*a660*/  LDL.LU R0, [R1+0x210] ;  /* 0x0002100001007983 */ /* 0x000ea80000300800 */
[----:B------:R-:W-:Y:S04]  /*a670*/  STL.64 [R1+0x50], R8 ;  /* 0x0000500801007387 */ /* 0x000fe80000100a00 */
[----:B------:R0:W-:Y:S04]  /*a680*/  STL.64 [R1+0x58], R10 ;  /* 0x0000580a01007387 */ /* 0x0001e80000100a00 */
[----:B0-----:R-:W2:Y:S04]  /*a690*/  LDL.LU.64 R10, [R1+0xce8] ;  /* 0x000ce800010a7983 */ /* 0x001ea80000300a00 */
[----:B------:R-:W2:Y:S04]  /*a6a0*/  LDL.LU.64 R8, [R1+0xce0] ;  /* 0x000ce00001087983 */ /* 0x000ea80000300a00 */
[----:B------:R-:W3:Y:S04]  /*a6b0*/  LDL.LU R4, [R1+0x2e4] ;  /* 0x0002e40001047983 */ /* 0x000ee80000300800 */
[----:B------:R-:W3:Y:S01]  /*a6c0*/  LDL.LU R5, [R1+0x2ec] ;  /* 0x0002ec0001057983 */ /* 0x000ee20000300800 */
[----:B--2---:R-:W-:-:S15]  /*a6d0*/  HMMA.16816.F32 R8, R12, R6, R8 ;  /* 0x000000060c08723c */ /* 0x004fde0000001808 */
[----:B------:R-:W-:-:S04]  /*a6e0*/  NOP ;  /* 0x0000000000007918 */ /* 0x000fc80000000000 */
        /* <DEDUP_REMOVED lines=8> */
[----:B------:R-:W-:Y:S01]  /*a770*/  STL.64 [R1+0x20], R24 ;  /* 0x0000201801007387 */ /* 0x000fe20000100a00 */
[----:B------:R-:W-:-:S03]  /*a780*/  IMAD.MOV.U32 R28, RZ, RZ, R27 ;  /* 0x000000ffff1c7224 */ /* 0x000fc600078e001b */
[----:B------:R0:W-:Y:S04]  /*a790*/  STL [R1+0x28], R26 ;  /* 0x0000281a01007387 */ /* 0x0001e80000100800 */
[----:B0-----:R-:W2:Y:S04]  /*a7a0*/  LDL.LU.64 R26, [R1+0xcc8] ;  /* 0x000cc800011a7983 */ /* 0x001ea80000300a00 */
[----:B------:R-:W2:Y:S04]  /*a7b0*/  LDL.LU.64 R24, [R1+0xcc0] ;  /* 0x000cc00001187983 */ /* 0x000ea80000300a00 */
[----:B------:R0:W-:Y:S04]  /*a7c0*/  STL [R1+0xb38], R28 ;  /* 0x000b381c01007387 */ /* 0x0001e80000100800 */
[----:B0-----:R-:W3:Y:S01]  /*a7d0*/  LDL.LU R28, [R1+0x2e0] ;  /* 0x0002e000011c7983 */ /* 0x001ee20000300800 */
[----:B--2---:R-:W-:Y:S03]  /*a7e0*/  HMMA.16816.F32 R8, R12, R10, R24 ;  /* 0x0000000a0c08723c */ /* 0x004fe60000001818 */
[----:B------:R-:W2:Y:S04]  /*a7f0*/  LDL.LU.64 R26, [R1+0xcb8] ;  /* 0x000cb800011a7983 */ /* 0x000ea80000300a00 */
[----:B------:R-:W3:-:S12]  /*a800*/  LDL.LU.64 R24, [R1+0xcb0] ;  /* 0x000cb00001187983 */ /* 0x000ed80000300a00 */
[----:B------:R2:W-:Y:S04]  /*a810*/  STL.64 [R1], R8 ;  /* 0x0000000801007387 */ /* 0x0005e80000100a00 */
[----:B------:R0:W-:Y:S01]  /*a820*/  STL.64 [R1+0x8], R10 ;  /* 0x0000080a01007387 */ /* 0x0001e20000100a00 */
[----:B--2---:R-:W-:-:S03]  /*a830*/  IMAD.MOV.U32 R8, RZ, RZ, R26 ;  /* 0x000000ffff087224 */ /* 0x004fc600078e001a */
[----:B------:R-:W2:Y:S01]  /*a840*/  LDL.LU R26, [R1+0xcac] ;  /* 0x000cac00011a7983 */ /* 0x000ea20000300800 */
[----:B---3--:R-:W-:-:S03]  /*a850*/  IMAD R2, R2, 0x100, R27 ;  /* 0x0000010002027824 */ /* 0x008fc600078e021b */
[----:B------:R-:W3:Y:S04]  /*a860*/  LDL.LU R9, [R1+0x44] ;  /* 0x0000440001097983 */ /* 0x000ee80000300800 */
[----:B0-----:R-:W3:Y:S04]  /*a870*/  LDL.LU R10, [R1+0x48] ;  /* 0x00004800010a7983 */ /* 0x001ee80000300800 */
[----:B------:R-:W3:Y:S04]  /*a880*/  LDL.LU R11, [R1+0x4c] ;  /* 0x00004c00010b7983 */ /* 0x000ee80000300800 */
[----:B------:R-:W2:Y:S02]  /*a890*/  LDL.LU R27, [R1+0xca8] ;  /* 0x000ca800011b7983 */ /* 0x000ea40000300800 */
[----:B--2---:R-:W-:-:S15]  /*a8a0*/  HMMA.16816.F32 R24, R12, R16, R24 ;  /* 0x000000100c18723c */ /* 0x004fde0000001818 */
[----:B------:R-:W-:-:S04]  /*a8b0*/  NOP ;  /* 0x0000000000007918 */ /* 0x000fc80000000000 */
[----:B------:R0:W-:Y:S04]  /*a8c0*/  STL [R1+0xac4], R24 ;  /* 0x000ac41801007387 */ /* 0x0001e80000100800 */
[----:B------:R1:W-:Y:S04]  /*a8d0*/  STL [R1+0xac0], R25 ;  /* 0x000ac01901007387 */ /* 0x0003e80000100800 */
[----:B------:R2:W-:Y:S04]  /*a8e0*/  STL [R1+0xabc], R26 ;  /* 0x000abc1a01007387 */ /* 0x0005e80000100800 */
[----:B------:R2:W-:Y:S04]  /*a8f0*/  STL [R1+0xab8], R27 ;  /* 0x000ab81b01007387 */ /* 0x0005e80000100800 */
[----:B0-----:R-:W3:Y:S04]  /*a900*/  LDL.LU R24, [R1+0x10] ;  /* 0x0000100001187983 */ /* 0x001ee80000300800 */
[----:B-1----:R-:W3:Y:S04]  /*a910*/  LDL.LU R25, [R1+0x14] ;  /* 0x0000140001197983 */ /* 0x002ee80000300800 */
[----:B--2---:R-:W3:Y:S04]  /*a920*/  LDL.LU R26, [R1+0x18] ;  /* 0x00001800011a7983 */ /* 0x004ee80000300800 */
[----:B------:R-:W3:Y:S01]  /*a930*/  LDL.LU R27, [R1+0x1c] ;  /* 0x00001c00011b7983 */ /* 0x000ee20000300800 */
[----:B------:R-:W-:-:S02]  /*a940*/  IMAD R3, R3, 0x100, R28 ;  /* 0x0000010003037824 */ /* 0x000fc400078e021c */
[----:B------:R-:W-:Y:S02]  /*a950*/  IMAD R4, R4, 0x100, R6 ;  /* 0x0000010004047824 */ /* 0x000fe400078e0206 */
[----:B------:R-:W-:Y:S01]  /*a960*/  IMAD R5, R5, 0x100, R7 ;  /* 0x0000010005057824 */ /* 0x000fe200078e0207 */
[----:B------:R-:W-:Y:S02]  /*a970*/  F2FP.F16.E4M3.UNPACK_B R12, R2 ;  /* 0x00000002ff0c723e */ /* 0x000fe400020006ff */
[----:B------:R-:W-:Y:S02]  /*a980*/  F2FP.F16.E4M3.UNPACK_B R13, R3 ;  /* 0x00000003ff0d723e */ /* 0x000fe400020006ff */
[----:B------:R-:W-:Y:S02]  /*a990*/  F2FP.F16.E4M3.UNPACK_B R14, R4 ;  /* 0x00000004ff0e723e */ /* 0x000fe400020006ff */
[----:B------:R-:W-:Y:S02]  /*a9a0*/  F2FP.F16.E4M3.UNPACK_B R15, R5 ;  /* 0x00000005ff0f723e */ /* 0x000fe400020006ff */
[----:B------:R-:W-:-:S02]  /*a9b0*/  F2FP.F16.E4M3.UNPACK_B R20, R20.H1 ;  /* 0x00000014ff14723e */ /* 0x000fc400030006ff */
[----:B------:R-:W-:Y:S02]  /*a9c0*/  F2FP.F16.E4M3.UNPACK_B R21, R21.H1 ;  /* 0x00000015ff15723e */ /* 0x000fe400030006ff */
[----:B------:R-:W-:Y:S02]  /*a9d0*/  F2FP.F16.E4M3.UNPACK_B R18, R18.H1 ;  /* 0x00000012ff12723e */ /* 0x000fe400030006ff */
[----:B------:R-:W-:Y:S01]  /*a9e0*/  F2FP.F16.E4M3.UNPACK_B R19, R19.H1 ;  /* 0x00000013ff13723e */ /* 0x000fe200030006ff */
[----:B------:R-:W-:Y:S04]  /*a9f0*/  STL.64 [R1+0xc60], R22 ;  /* 0x000c601601007387 */ /* 0x000fe80000100a00 */
[----:B------:R-:W-:Y:S01]  /*aa00*/  STL.64 [R1+0xc58], R20 ;  /* 0x000c581401007387 */ /* 0x000fe20000100a00 */
[----:B---3--:R-:W-:-:S15]  /*aa10*/  HMMA.16816.F32 R4, R12, R20, R24 ;  /* 0x000000140c04723c */ /* 0x008fde0000001818 */
[----:B------:R-:W-:-:S04]  /*aa20*/  NOP ;  /* 0x0000000000007918 */ /* 0x000fc80000000000 */
[----:B------:R-:W-:Y:S04]  /*aa30*/  STL.64 [R1+0x10], R4 ;  /* 0x0000100401007387 */ /* 0x000fe80000100a00 */
[----:B------:R0:W-:Y:S02]  /*aa40*/  STL.64 [R1+0x18], R6 ;  /* 0x0000180601007387 */ /* 0x0001e40000100a00 */
[----:B0-----:R-:W-:-:S15]  /*aa50*/  HMMA.16816.F32 R4, R12, R18, R8 ;  /* 0x000000120c04723c */ /* 0x001fde0000001808 */
[----:B------:R-:W-:-:S04]  /*aa60*/  NOP ;  /* 0x0000000000007918 */ /* 0x000fc80000000000 */
[----:B------:R-:W-:Y:S04]  /*aa70*/  STL [R1+0x44], R5 ;  /* 0x0000440501007387 */ /* 0x000fe80000100800 */
[----:B------:R0:W-:Y:S04]  /*aa80*/  STL.64 [R1+0x48], R6 ;  /* 0x0000480601007387 */ /* 0x0001e80000100a00 */
[----:B------:R-:W2:Y:S04]  /*aa90*/  LDL.LU R20, [R1+0x1e0] ;  /* 0x0001e00001147983 */ /* 0x000ea80000300800 */
[----:B------:R-:W2:Y:S04]  /*aaa0*/  LDL.LU R21, [R1+0x1e4] ;  /* 0x0001e40001157983 */ /* 0x000ea80000300800 */
[----:B------:R-:W3:Y:S04]  /*aab0*/  LDL.LU R22, [R1+0x1e8] ;  /* 0x0001e80001167983 */ /* 0x000ee80000300800 */
[----:B------:R-:W3:Y:S04]  /*aac0*/  LDL.LU R23, [R1+0x1ec] ;  /* 0x0001ec0001177983 */ /* 0x000ee80000300800 */
[----:B------:R-:W2:Y:S04]  /*aad0*/  LDL.LU R24, [R1+0x220] ;  /* 0x0002200001187983 */ /* 0x000ea80000300800 */
[----:B0-----:R-:W4:Y:S04]  /*aae0*/  LDL.LU R7, [R1+0x234] ;  /* 0x0002340001077983 */ /* 0x001f280000300800 */
[----:B------:R-:W4:Y:S04]  /*aaf0*/  LDL.LU R8, [R1+0x240] ;  /* 0x0002400001087983 */ /* 0x000f280000300800 */
[----:B---3--:R-:W-:Y:S04]  /*ab00*/  STL.64 [R1+0xc70], R22 ;  /* 0x000c701601007387 */ /* 0x008fe80000100a00 */
[----:B--2---:R0:W-:Y:S04]  /*ab10*/  STL.64 [R1+0xc68], R20 ;  /* 0x000c681401007387 */ /* 0x0041e80000100a00 */
[----:B0-----:R-:W2:Y:S04]  /*ab20*/  LDL.LU R20, [R1+0xf0] ;  /* 0x0000f00001147983 */ /* 0x001ea80000300800 */
[----:B------:R-:W2:Y:S04]  /*ab30*/  LDL.LU R21, [R1+0xf4] ;  /* 0x0000f40001157983 */ /* 0x000ea80000300800 */
[----:B------:R-:W3:Y:S04]  /*ab40*/  LDL.LU R22, [R1+0xf8] ;  /* 0x0000f80001167983 */ /* 0x000ee80000300800 */
[----:B------:R-:W3:Y:S04]  /*ab50*/  LDL.LU R23, [R1+0xfc] ;  /* 0x0000fc0001177983 */ /* 0x000ee80000300800 */
[----:B------:R-:W2:Y:S04]  /*ab60*/  LDL.LU R5, [R1+0x224] ;  /* 0x0002240001057983 */ /* 0x000ea80000300800 */
[----:B------:R-:W4:Y:S04]  /*ab70*/  LDL.LU R6, [R1+0x230] ;  /* 0x0002300001067983 */ /* 0x000f280000300800 */
[----:B---3--:R-:W-:Y:S04]  /*ab80*/  STL.64 [R1+0xc80], R22 ;  /* 0x000c801601007387 */ /* 0x008fe80000100a00 */
[----:B--2---:R0:W-:Y:S04]  /*ab90*/  STL.64 [R1+0xc78], R20 ;  /* 0x000c781401007387 */ /* 0x0041e80000100a00 */
[----:B0-----:R-:W2:Y:S04]  /*aba0*/  LDL.LU R20, [R1+0xa0] ;  /* 0x0000a00001147983 */ /* 0x001ea80000300800 */
[----:B------:R-:W2:Y:S04]  /*abb0*/  LDL.LU R21, [R1+0xa4] ;  /* 0x0000a40001157983 */ /* 0x000ea80000300800 */
[----:B------:R-:W3:Y:S04]  /*abc0*/  LDL.LU R22, [R1+0xa8] ;  /* 0x0000a80001167983 */ /* 0x000ee80000300800 */
[----:B------:R-:W3:Y:S04]  /*abd0*/  LDL.LU R23, [R1+0xac] ;  /* 0x0000ac0001177983 */ /* 0x000ee80000300800 */
[----:B---3--:R-:W-:Y:S04]  /*abe0*/  STL.64 [R1+0xc90], R22 ;  /* 0x000c901601007387 */ /* 0x008fe80000100a00 */
[----:B--2---:R0:W-:Y:S04]  /*abf0*/  STL.64 [R1+0xc88], R20 ;  /* 0x000c881401007387 */ /* 0x0041e80000100a00 */
[----:B0-----:R-:W2:Y:S04]  /*ac00*/  LDL.LU R20, [R1+0x80] ;  /* 0x0000800001147983 */ /* 0x001ea80000300800 */
[----:B------:R-:W2:Y:S04]  /*ac10*/  LDL.LU R21, [R1+0x84] ;  /* 0x0000840001157983 */ /* 0x000ea80000300800 */
[----:B------:R-:W3:Y:S04]  /*ac20*/  LDL.LU R22, [R1+0x88] ;  /* 0x0000880001167983 */ /* 0x000ee80000300800 */
[----:B------:R-:W3:Y:S01]  /*ac30*/  LDL.LU R23, [R1+0x8c] ;  /* 0x00008c0001177983 */ /* 0x000ee20000300800 */
[----:B------:R-:W-:-:S03]  /*ac40*/  F2FP.F16.E4M3.UNPACK_B R2, R0.H1 ;  /* 0x00000000ff02723e */ /* 0x000fc600030006ff */
[----:B---3--:R-:W-:Y:S04]  /*ac50*/  STL.64 [R1+0xca0], R22 ;  /* 0x000ca01601007387 */ /* 0x008fe80000100a00 */
[----:B--2---:R0:W-:Y:S04]  /*ac60*/  STL.64 [R1+0xc98], R20 ;  /* 0x000c981401007387 */ /* 0x0041e80000100a00 */
[----:B0-----:R-:W2:Y:S04]  /*ac70*/  LDL.LU R20, [R1+0x60] ;  /* 0x0000600001147983 */ /* 0x001ea80000300800 */
[----:B------:R-:W2:Y:S04]  /*ac80*/  LDL.LU R21, [R1+0x64] ;  /* 0x0000640001157983 */ /* 0x000ea80000300800 */
[----:B------:R-:W2:Y:S04]  /*ac90*/  LDL.LU R22, [R1+0x68] ;  /* 0x0000680001167983 */ /* 0x000ea80000300800 */
[----:B------:R-:W2:Y:S01]  /*aca0*/  LDL.LU R23, [R1+0x6c] ;  /* 0x00006c0001177983 */ /* 0x000ea20000300800 */
[----:B----4-:R-:W-:-:S03]  /*acb0*/  F2FP.F16.E4M3.UNPACK_B R3, R29.H1 ;  /* 0x0000001dff03723e */ /* 0x010fc600030006ff */
[----:B------:R-:W3:Y:S04]  /*acc0*/  LDL.LU R9, [R1+0x244] ;  /* 0x0002440001097983 */ /* 0x000ee80000300800 */
[----:B------:R-:W4:Y:S04]  /*acd0*/  LDL.LU R10, [R1+0x250] ;  /* 0x00025000010a7983 */ /* 0x000f280000300800 */
[----:B------:R-:W3:Y:S04]  /*ace0*/  LDL.LU R11, [R1+0x254] ;  /* 0x00025400010b7983 */ /* 0x000ee80000300800 */
[----:B------:R-:W3:Y:S01]  /*acf0*/  LDL.LU R16, [R1+0x260] ;  /* 0x0002600001107983 */ /* 0x000ee20000300800 */
[----:B------:R-:W-:-:S03]  /*ad00*/  IMAD.MOV.U32 R27, RZ, RZ, R4 ;  /* 0x000000ffff1b7224 */ /* 0x000fc600078e0004 */
[----:B------:R-:W3:Y:S01]  /*ad10*/  LDL.LU R17, [R1+0x264] ;  /* 0x0002640001117983 */ /* 0x000ee20000300800 */
[----:B------:R-:W-:-:S03]  /*ad20*/  F2FP.F16.E4M3.UNPACK_B R4, R24.H1 ;  /* 0x00000018ff04723e */ /* 0x000fc600030006ff */
[----:B------:R-:W3:Y:S04]  /*ad30*/  LDL.LU R29, [R1+0x2f4] ;  /* 0x0002f400011d7983 */ /* 0x000ee80000300800 */
[----:B------:R-:W3:Y:S04]  /*ad40*/  LDL.LU R28, [R1+0x310] ;  /* 0x00031000011c7983 */ /* 0x000ee80000300800 */
[----:B------:R-:W3:Y:S01]  /*ad50*/  LDL.LU R0, [R1+0x30c] ;  /* 0x00030c0001007983 */ /* 0x000ee20000300800 */
[----:B--2---:R-:W-:-:S15]  /*ad60*/  HMMA.16816.F32 R20, R12, R2, R20 ;  /* 0x000000020c14723c */ /* 0x004fde0000001814 */
[----:B------:R-:W-:-:S04]  /*ad70*/  NOP ;  /* 0x0000000000007918 */ /* 0x000fc80000000000 */
[----:B------:R-:W-:Y:S01]  /*ad80*/  IMAD.MOV.U32 R25, RZ, RZ, R22 ;  /* 0x000000ffff197224 */ /* 0x000fe200078e0016 */
[----:B------:R0:W-:Y:S01]  /*ad90*/  STL [R1+0x60], R20 ;  /* 0x0000601401007387 */ /* 0x0001e20000100800 */
[----:B------:R-:W-:Y:S02]  /*ada0*/  IMAD.MOV.U32 R26, RZ, RZ, R23 ;  /* 0x000000ffff1a7224 */ /* 0x000fe400078e0017 */
[----:B------:R-:W-:Y:S01]  /*adb0*/  IMAD.MOV.U32 R24, RZ, RZ, R21 ;  /* 0x000000ffff187224 */ /* 0x000fe200078e0015 */
[----:B------:R-:W2:Y:S04]  /*adc0*/  LDL.LU.64 R22, [R1+0xca0] ;  /* 0x000ca00001167983 */ /* 0x000ea80000300a00 */
[----:B0-----:R-:W2:Y:S01]  /*add0*/  LDL.LU.64 R20, [R1+0xc98] ;  /* 0x000c980001147983 */ /* 0x001ea20000300a00 */
[----:B------:R-:W-:-:S03]  /*ade0*/  F2FP.F16.E4M3.UNPACK_B R5, R5.H1 ;  /* 0x00000005ff05723e */ /* 0x000fc600030006ff */
[----:B------:R-:W-:Y:S04]  /*adf0*/  STL.64 [R1+0xad0], R26 ;  /* 0x000ad01a01007387 */ /* 0x000fe80000100a00 */
[----:B------:R0:W-:Y:S04]  /*ae00*/  STL.64 [R1+0xac8], R24 ;  /* 0x000ac81801007387 */ /* 0x0001e80000100a00 */
[----:B0-----:R-:W3:Y:S04]  /*ae10*/  LDL.LU R24, [R1+0xe0] ;  /* 0x0000e00001187983 */ /* 0x001ee80000300800 */
[----:B------:R-:W3:Y:S04]  /*ae20*/  LDL.LU R25, [R1+0xe4] ;  /* 0x0000e40001197983 */ /* 0x000ee80000300800 */
[----:B------:R-:W3:Y:S04]  /*ae30*/  LDL.LU R26, [R1+0xe8] ;  /* 0x0000e800011a7983 */ /* 0x000ee80000300800 */
[----:B------:R-:W3:Y:S01]  /*ae40*/  LDL.LU R27, [R1+0xec] ;  /* 0x0000ec00011b7983 */ /* 0x000ee20000300800 */
[----:B--2---:R-:W-:-:S15]  /*ae50*/  HMMA.16816.F32 R20, R12, R4, R20 ;  /* 0x000000040c14723c */ /* 0x004fde0000001814 */
[----:B------:R-:W-:-:S04]  /*ae60*/  NOP ;  /* 0x0000000000007918 */ /* 0x000fc80000000000 */
[----:B------:R-:W-:Y:S04]  /*ae70*/  STL.64 [R1+0x80], R20 ;  /* 0x0000801401007387 */ /* 0x000fe80000100a00 */
[----:B------:R0:W-:Y:S04]  /*ae80*/  STL.64 [R1+0x88], R22 ;  /* 0x0000881601007387 */ /* 0x0001e80000100a00 */
[----:B0-----:R-:W2:Y:S04]  /*ae90*/  LDL.LU.64 R22, [R1+0xc90] ;  /* 0x000c900001167983 */ /* 0x001ea80000300a00 */
[----:B------:R-:W2:Y:S01]  /*aea0*/  LDL.LU.64 R20, [R1+0xc88] ;  /* 0x000c880001147983 */ /* 0x000ea20000300a00 */
[----:B------:R-:W-:-:S02]  /*aeb0*/  F2FP.F16.E4M3.UNPACK_B R6, R6.H1 ;  /* 0x00000006ff06723e */ /* 0x000fc400030006ff */
[----:B------:R-:W-:-:S07]  /*aec0*/  F2FP.F16.E4M3.UNPACK_B R7, R7.H1 ;  /* 0x00000007ff07723e */ /* 0x000fce00030006ff */
[----:B--2---:R-:W-:-:S15]  /*aed0*/  HMMA.16816.F32 R20, R12, R6, R20 ;  /* 0x000000060c14723c */ /* 0x004fde0000001814 */
[----:B------:R-:W-:-:S04]  /*aee0*/  NOP ;  /* 0x0000000000007918 */ /* 0x000fc80000000000 */
[----:B------:R-:W-:Y:S04]  /*aef0*/  STL.64 [R1+0xa0], R20 ;  /* 0x0000a01401007387 */ /* 0x000fe80000100a00 */
[----:B------:R0:W-:Y:S04]  /*af00*/  STL.64 [R1+0xa8], R22 ;  /* 0x0000a81601007387 */ /* 0x0001e80000100a00 */
[----:B0-----:R-:W2:Y:S04]  /*af10*/  LDL.LU.64 R22, [R1+0xc80] ;  /* 0x000c800001167983 */ /* 0x001ea80000300a00 */
[----:B------:R-:W2:Y:S01]  /*af20*/  LDL.LU.64 R20, [R1+0xc78] ;  /* 0x000c780001147983 */ /* 0x000ea20000300a00 */
[----:B------:R-:W-:-:S02]  /*af30*/  F2FP.F16.E4M3.UNPACK_B R8, R8.H1 ;  /* 0x00000008ff08723e */ /* 0x000fc400030006ff */
[----:B---3--:R-:W-:Y:S01]  /*af40*/  F2FP.F16.E4M3.UNPACK_B R9, R9.H1 ;  /* 0x00000009ff09723e */ /* 0x008fe200030006ff */
[----:B------:R0:W-:Y:S04]  /*af50*/  STL.64 [R1+0xc10], R6 ;  /* 0x000c100601007387 */ /* 0x0001e80000100a00 */
[----:B0-----:R-:W3:Y:S04]  /*af60*/  LDL.LU R6, [R1+0x308] ;  /* 0x0003080001067983 */ /* 0x001ee80000300800 */
[----:B------:R-:W3:Y:S04]  /*af70*/  LDL.LU R7, [R1+0x304] ;  /* 0x0003040001077983 */ /* 0x000ee80000300800 */
[----:B------:R0:W-:Y:S04]  /*af80*/  STL.64 [R1+0xc08], R4 ;  /* 0x000c080401007387 */ /* 0x0001e80000100a00 */
[----:B0-----:R-:W3:Y:S04]  /*af90*/  LDL.LU R4, [R1+0x300] ;  /* 0x0003000001047983 */ /* 0x001ee80000300800 */
[----:B------:R-:W3:Y:S01]  /*afa0*/  LDL.LU R5, [R1+0x2fc] ;  /* 0x0002fc0001057983 */ /* 0x000ee20000300800 */
[----:B--2---:R-:W-:-:S15]  /*afb0*/  HMMA.16816.F32 R20, R12, R8, R20 ;  /* 0x000000080c14723c */ /* 0x004fde0000001814 */
[----:B------:R-:W-:-:S04]  /*afc0*/  NOP ;  /* 0x0000000000007918 */ /* 0x000fc80000000000 */
[----:B------:R-:W-:Y:S04]  /*afd0*/  STL.64 [R1+0xf0], R20 ;  /* 0x0000f01401007387 */ /* 0x000fe80000100a00 */
[----:B------:R0:W-:Y:S04]  /*afe0*/  STL.64 [R1+0xf8], R22 ;  /* 0x0000f81601007387 */ /* 0x0001e80000100a00 */
[----:B0-----:R-:W2:Y:S04]  /*aff0*/  LDL.LU.64 R22, [R1+0xc70] ;  /* 0x000c700001167983 */ /* 0x001ea80000300a00 */
[----:B------:R-:W2:Y:S01]  /*b000*/  LDL.LU.64 R20, [R1+0xc68] ;  /* 0x000c680001147983 */ /* 0x000ea20000300a00 */
[----:B----4-:R-:W-:-:S02]  /*b010*/  F2FP.F16.E4M3.UNPACK_B R10, R10.H1 ;  /* 0x0000000aff0a723e */ /* 0x010fc400030006ff */
[----:B------:R-:W-:-:S07]  /*b020*/  F2FP.F16.E4M3.UNPACK_B R11, R11.H1 ;  /* 0x0000000bff0b723e */ /* 0x000fce00030006ff */
[----:B--2---:R-:W-:-:S15]  /*b030*/  HMMA.16816.F32 R20, R12, R10, R20 ;  /* 0x0000000a0c14723c */ /* 0x004fde0000001814 */
[----:B------:R-:W-:-:S04]  /*b040*/  NOP ;  /* 0x0000000000007918 */ /* 0x000fc80000000000 */
[----:B------:R-:W-:Y:S04]  /*b050*/  STL.64 [R1+0x1e0], R20 ;  /* 0x0001e01401007387 */ /* 0x000fe80000100a00 */
[----:B------:R0:W-:Y:S04]  /*b060*/  STL.64 [R1+0x1e8], R22 ;  /* 0x0001e81601007387 */ /* 0x0001e80000100a00 */
[----:B0-----:R-:W2:Y:S04]  /*b070*/  LDL.LU.64 R22, [R1+0xc60] ;  /* 0x000c600001167983 */ /* 0x001ea80000300a00 */
[----:B------:R-:W4:Y:S04]  /*b080*/  LDL.LU.64 R20, [R1+0xc58] ;  /* 0x000c580001147983 */ /* 0x000f280000300a00 */
[----:B------:R0:W-:Y:S04]  /*b090*/  STL.64 [R1+0xbf0], R10 ;  /* 0x000bf00a01007387 */ /* 0x0001e80000100a00 */
[----:B0-----:R-:W2:Y:S01]  /*b0a0*/  LDL.LU R11, [R1+0x2f8] ;  /* 0x0002f800010b7983 */ /* 0x001ea20000300800 */
[----:B------:R-:W-:-:S02]  /*b0b0*/  F2FP.F16.E4M3.UNPACK_B R16, R16.H1 ;  /* 0x00000010ff10723e */ /* 0x000fc400030006ff */
[----:B------:R-:W-:Y:S01]  /*b0c0*/  F2FP.F16.E4M3.UNPACK_B R17, R17.H1 ;  /* 0x00000011ff11723e */ /* 0x000fe200030006ff */
[----:B------:R0:W-:Y:S04]  /*b0d0*/  STL.64 [R1+0xbe8], R8 ;  /* 0x000be80801007387 */ /* 0x0001e80000100a00 */
[----:B------:R-:W-:Y:S04]  /*b0e0*/  STL [R1+0xbbc], R16 ;  /* 0x000bbc1001007387 */ /* 0x000fe80000100800 */
[----:B------:R-:W-:Y:S01]  /*b0f0*/  STL [R1+0xbb8], R17 ;  /* 0x000bb81101007387 */ /* 0x000fe20000100800 */
[----:B--2---:R-:W-:-:S02]  /*b100*/  IMAD R29, R29, 0x100, R11 ;  /* 0x000001001d1d7824 */ /* 0x004fc400078e020b */
[----:B0-----:R-:W-:-:S15]  /*b110*/  HMMA.16816.F32 R8, R12, R16, R24 ;  /* 0x000000100c08723c */ /* 0x001fde0000001818 */
[----:B------:R-:W-:-:S04]  /*b120*/  NOP ;  /* 0x0000000000007918 */ /* 0x000fc80000000000 */
[----:B------:R-:W-:Y:S04]  /*b130*/  STL.64 [R1+0xe0], R8 ;  /* 0x0000e00801007387 */ /* 0x000fe80000100a00 */
[----:B------:R-:W-:Y:S04]  /*b140*/  STL.64 [R1+0xe8], R10 ;  /* 0x0000e80a01007387 */ /* 0x000fe80000100a00 */
[----:B------:R-:W2:Y:S04]  /*b150*/  LDL.LU R24, [R1+0x100] ;  /* 0x0001000001187983 */ /* 0x000ea80000300800 */
[----:B------:R-:W2:Y:S04]  /*b160*/  LDL.LU R25, [R1+0x104] ;  /* 0x0001040001197983 */ /* 0x000ea80000300800 */
[----:B------:R-:W2:Y:S04]  /*b170*/  LDL.LU R26, [R1+0x108] ;  /* 0x00010800011a7983 */ /* 0x000ea80000300800 */
[----:B------:R-:W2:Y:S04]  /*b180*/  LDL.LU R27, [R1+0x10c] ;  /* 0x00010c00011b7983 */ /* 0x000ea80000300800 */
[----:B--2---:R-:W-:Y:S04]  /*b190*/  STL.64 [R1+0xb48], R26 ;  /* 0x000b481a01007387 */ /* 0x004fe80000100a00 */
[----:B------:R0:W-:Y:S04]  /*b1a0*/  STL.64 [R1+0xb40], R24 ;  /* 0x000b401801007387 */ /* 0x0001e80000100a00 */
[----:B0-----:R-:W2:Y:S04]  /*b1b0*/  LDL.LU R24, [R1+0x110] ;  /* 0x0001100001187983 */ /* 0x001ea80000300800 */
[----:B------:R-:W2:Y:S01]  /*b1c0*/  LDL.LU R25, [R1+0x114] ;  /* 0x0001140001197983 */ /* 0x000ea20000300800 */
[----:B------:R-:W-:-:S02]  /*b1d0*/  IMAD.MOV.U32 R26, RZ, RZ, R23 ;  /* 0x000000ffff1a7224 */ /* 0x000fc400078e0017 */
[----:B------:R-:W-:Y:S01]  /*b1e0*/  IMAD.MOV.U32 R27, RZ, RZ, R22 ;  /* 0x000000ffff1b7224 */ /* 0x000fe200078e0016 */
[----:B------:R-:W3:Y:S04]  /*b1f0*/  LDL.LU R23, [R1+0xc54] ;  /* 0x000c540001177983 */ /* 0x000ee80000300800 */
[----:B------:R-:W3:Y:S04]  /*b200*/  LDL.LU R22, [R1+0xc50] ;  /* 0x000c500001167983 */ /* 0x000ee80000300800 */
[----:B------:R-:W-:Y:S04]  /*b210*/  STL.64 [R1+0xb58], R26 ;  /* 0x000b581a01007387 */ /* 0x000fe80000100a00 */
[----:B--2---:R0:W-:Y:S04]  /*b220*/  STL.64 [R1+0xb50], R24 ;  /* 0x000b501801007387 */ /* 0x0041e80000100a00 */
[----:B0-----:R-:W2:Y:S04]  /*b230*/  LDL.LU R24, [R1+0x120] ;  /* 0x0001200001187983 */ /* 0x001ea80000300800 */
[----:B------:R-:W2:Y:S04]  /*b240*/  LDL.LU R25, [R1+0x124] ;  /* 0x0001240001197983 */ /* 0x000ea80000300800 */
[----:B------:R-:W2:Y:S04]  /*b250*/  LDL.LU R26, [R1+0x128] ;  /* 0x00012800011a7983 */ /* 0x000ea80000300800 */
[----:B------:R-:W2:Y:S04]  /*b260*/  LDL.LU R27, [R1+0x12c] ;  /* 0x00012c00011b7983 */ /* 0x000ea80000300800 */
[----:B--2---:R-:W-:Y:S04]  /*b270*/  STL.64 [R1+0xb68], R26 ;  /* 0x000b681a01007387 */ /* 0x004fe80000100a00 */
[----:B------:R0:W-:Y:S04]  /*b280*/  STL.64 [R1+0xb60], R24 ;  /* 0x000b601801007387 */ /* 0x0001e80000100a00 */
[----:B0-----:R-:W2:Y:S04]  /*b290*/  LDL.LU R24, [R1+0x130] ;  /* 0x0001300001187983 */ /* 0x001ea80000300800 */
[----:B------:R-:W2:Y:S01]  /*b2a0*/  LDL.LU R25, [R1+0x134] ;  /* 0x0001340001197983 */ /* 0x000ea20000300800 */
[----:B---3--:R-:W-:-:S02]  /*b2b0*/  IMAD.MOV.U32 R26, RZ, RZ, R22 ;  /* 0x000000ffff1a7224 */ /* 0x008fc400078e0016 */
[----:B------:R-:W-:Y:S01]  /*b2c0*/  IMAD.MOV.U32 R27, RZ, RZ, R23 ;  /* 0x000000ffff1b7224 */ /* 0x000fe200078e0017 */
[----:B------:R-:W3:Y:S04]  /*b2d0*/  LDL.LU R22, [R1+0xc4c] ;  /* 0x000c4c0001167983 */ /* 0x000ee80000300800 */
[----:B------:R-:W3:Y:S04]  /*b2e0*/  LDL.LU R23, [R1+0xc48] ;  /* 0x000c480001177983 */ /* 0x000ee80000300800 */
[----:B------:R-:W-:Y:S01]  /*b2f0*/  STL.64 [R1+0xb78], R26 ;  /* 0x000b781a01007387 */ /* 0x000fe20000100a00 */
[----:B------:R-:W-:-:S03]  /*b300*/  F2FP.F16.E4M3.UNPACK_B R12, R29 ;  /* 0x0000001dff0c723e */ /* 0x000fc600020006ff */
[----:B--2---:R0:W-:Y:S04]  /*b310*/  STL.64 [R1+0xb70], R24 ;  /* 0x000b701801007387 */ /* 0x0041e80000100a00 */
[----:B0-----:R-:W2:Y:S04]  /*b320*/  LDL.LU R24, [R1+0x140] ;  /* 0x0001400001187983 */ /* 0x001ea80000300800 */
[----:B------:R-:W2:Y:S04]  /*b330*/  LDL.LU R25, [R1+0x144] ;  /* 0x0001440001197983 */ /* 0x000ea80000300800 */
[----:B------:R-:W2:Y:S04]  /*b340*/  LDL.LU R26, [R1+0x148] ;  /* 0x00014800011a7983 */ /* 0x000ea80000300800 */
[----:B------:R-:W2:Y:S04]  /*b350*/  LDL.LU R27, [R1+0x14c] ;  /* 0x00014c00011b7983 */ /* 0x000ea80000300800 */
[----:B------:R-:W2:Y:S04]  /*b360*/  LDL.LU R29, [R1+0x314] ;  /* 0x00031400011d7983 */ /* 0x000ea80000300800 */
[----:B------:R-:W2:Y:S01]  /*b370*/  LDL.LU R16, [R1+0x328] ;  /* 0x0003280001107983 */ /* 0x000ea20000300800 */
[----:B------:R-:W-:-:S03]  /*b380*/  IMAD R0, R0, 0x100, R28 ;  /* 0x0000010000007824 */ /* 0x000fc600078e021c */
[----:B--2---:R0:W-:Y:S04]  /*b390*/  STL [R1+0xbc0], R16 ;  /* 0x000bc01001007387 */ /* 0x0041e80000100800 */
[----:B0-----:R-:W2:Y:S01]  /*b3a0*/  LDL.LU R16, [R1+0x320] ;  /* 0x0003200001107983 */ /* 0x001ea20000300800 */
[----:B------:R-:W-:-:S03]  /*b3b0*/  F2FP.F16.E4M3.UNPACK_B R15, R0 ;  /* 0x00000000ff0f723e */ /* 0x000fc600020006ff */
[----:B--2---:R0:W-:Y:S04]  /*b3c0*/  STL [R1+0xbc4], R16 ;  /* 0x000bc41001007387 */ /* 0x0041e80000100800 */
[----:B0-----:R-:W2:Y:S04]  /*b3d0*/  LDL.LU R16, [R1+0x318] ;  /* 0x0003180001107983 */ /* 0x001ea80000300800 */
[----:B------:R-:W2:Y:S04]  /*b3e0*/  LDL.LU R0, [R1+0x324] ;  /* 0x0003240001007983 */ /* 0x000ea80000300800 */
[----:B------:R-:W2:Y:S04]  /*b3f0*/  LDL.LU R17, [R1+0x330] ;  /* 0x0003300001117983 */ /* 0x000ea80000300800 */
[----:B------:R-:W-:Y:S01]  /*b400*/  STL.64 [R1+0xc30], R18 ;  /* 0x000c301201007387 */ /* 0x000fe20000100a00 */
[----:B------:R-:W-:-:S02]  /*b410*/  IMAD R5, R5, 0x100, R4 ;  /* 0x0000010005057824 */ /* 0x000fc400078e0204 */
[----:B------:R-:W-:-:S03]  /*b420*/  IMAD R4, R7, 0x100, R6 ;  /* 0x0000010007047824 */ /* 0x000fc600078e0206 */
[----:B------:R-:W-:Y:S02]  /*b430*/  F2FP.F16.E4M3.UNPACK_B R13, R5 ;  /* 0x00000005ff0d723e */ /* 0x000fe400020006ff */
[----:B------:R-:W-:Y:S01]  /*b440*/  F2FP.F16.E4M3.UNPACK_B R14, R4 ;  /* 0x00000004ff0e723e */ /* 0x000fe200020006ff */
[----:B--2---:R-:W-:Y:S04]  /*b450*/  STL.64 [R1+0xc28], R16 ;  /* 0x000c281001007387 */ /* 0x004fe80000100a00 */
[----:B------:R-:W2:Y:S04]  /*b460*/  LDL.LU R28, [R1+0x32c] ;  /* 0x00032c00011c7983 */ /* 0x000ea80000300800 */
[----:B------:R3:W-:Y:S04]  /*b470*/  STL.64 [R1+0xb88], R26 ;  /* 0x000b881a01007387 */ /* 0x0007e80000100a00 */
[----:B------:R0:W-:Y:S01]  /*b480*/  STL.64 [R1+0xb80], R24 ;  /* 0x000b801801007387 */ /* 0x0001e20000100a00 */
[----:B---3--:R-:W-:-:S02]  /*b490*/  IMAD.MOV.U32 R26, RZ, RZ, R23 ;  /* 0x000000ffff1a7224 */ /* 0x008fc400078e0017 */
[----:B------:R-:W-:Y:S01]  /*b4a0*/  IMAD.MOV.U32 R27, RZ, RZ, R22 ;  /* 0x000000ffff1b7224 */ /* 0x000fe200078e0016 */
[----:B0-----:R-:W3:Y:S04]  /*b4b0*/  LDL.LU R24, [R1+0x150] ;  /* 0x0001500001187983 */ /* 0x001ee80000300800 */
[----:B------:R-:W3:Y:S04]  /*b4c0*/  LDL.LU R25, [R1+0x154] ;  /* 0x0001540001197983 */ /* 0x000ee80000300800 */
[----:B------:R-:W2:Y:S04]  /*b4d0*/  LDL.LU R23, [R1+0xc44] ;  /* 0x000c440001177983 */ /* 0x000ea80000300800 */
        /* <DEDUP_REMOVED lines=9> */
[----:B--2---:R-:W-:Y:S04]  /*b570*/  STL.64 [R1+0xc20], R6 ;  /* 0x000c200601007387 */ /* 0x004fe80000100a00 */
[----:B------:R0:W-:Y:S04]  /*b580*/  STL.64 [R1+0xc18], R4 ;  /* 0x000c180401007387 */ /* 0x0001e80000100a00 */
[----:B0-----:R-:W2:Y:S04]  /*b590*/  LDL.LU R4, [R1+0x1c0] ;  /* 0x0001c00001047983 */ /* 0x001ea80000300800 */
[----:B------:R-:W2:Y:S04]  /*b5a0*/  LDL.LU R5, [R1+0x1c4] ;  /* 0x0001c40001057983 */ /* 0x000ea80000300800 */
[----:B------:R-:W2:Y:S04]  /*b5b0*/  LDL.LU R6, [R1+0x1c8] ;  /* 0x0001c80001067983 */ /* 0x000ea80000300800 */
[----:B------:R-:W2:Y:S04]  /*b5c0*/  LDL.LU R7, [R1+0x1cc] ;  /* 0x0001cc0001077983 */ /* 0x000ea80000300800 */
[----:B------:R-:W4:Y:S04]  /*b5d0*/  LDL.LU R16, [R1+0x1d0] ;  /* 0x0001d00001107983 */ /* 0x000f280000300800 */
[----:B------:R-:W4:Y:S04]  /*b5e0*/  LDL.LU R17, [R1+0x1d4] ;  /* 0x0001d40001117983 */ /* 0x000f280000300800 */
[----:B------:R-:W4:Y:S04]  /*b5f0*/  LDL.LU R18, [R1+0x1d8] ;  /* 0x0001d80001127983 */ /* 0x000f280000300800 */
[----:B------:R-:W4:Y:S04]  /*b600*/  LDL.LU R19, [R1+0x1dc] ;  /* 0x0001dc0001137983 */ /* 0x000f280000300800 */
[----:B------:R-:W-:Y:S04]  /*b610*/  STL.64 [R1+0xc00], R10 ;  /* 0x000c000a01007387 */ /* 0x000fe80000100a00 */
[----:B------:R0:W-:Y:S04]  /*b620*/  STL.64 [R1+0xbf8], R8 ;  /* 0x000bf80801007387 */ /* 0x0001e80000100a00 */
[----:B0-----:R-:W2:Y:S04]  /*b630*/  LDL.LU R8, [R1+0x1a0] ;  /* 0x0001a00001087983 */ /* 0x001ea80000300800 */
[----:B------:R-:W2:Y:S04]  /*b640*/  LDL.LU R9, [R1+0x1a4] ;  /* 0x0001a40001097983 */ /* 0x000ea80000300800 */
[----:B------:R-:W2:Y:S04]  /*b650*/  LDL.LU R10, [R1+0x1a8] ;  /* 0x0001a800010a7983 */ /* 0x000ea80000300800 */
[----:B------:R-:W2:Y:S04]  /*b660*/  LDL.LU R11, [R1+0x1ac] ;  /* 0x0001ac00010b7983 */ /* 0x000ea80000300800 */
[----:B------:R-:W-:Y:S04]  /*b670*/  STL.64 [R1+0xb98], R26 ;  /* 0x000b981a01007387 */ /* 0x000fe80000100a00 */
[----:B---3--:R0:W-:Y:S04]  /*b680*/  STL.64 [R1+0xb90], R24 ;  /* 0x000b901801007387 */ /* 0x0081e80000100a00 */
[----:B0-----:R-:W3:Y:S04]  /*b690*/  LDL.LU R24, [R1+0x160] ;  /* 0x0001600001187983 */ /* 0x001ee80000300800 */
[----:B------:R-:W3:Y:S04]  /*b6a0*/  LDL.LU R25, [R1+0x164] ;  /* 0x0001640001197983 */ /* 0x000ee80000300800 */
[----:B------:R-:W2:Y:S04]  /*b6b0*/  LDL.LU R26, [R1+0x168] ;  /* 0x00016800011a7983 */ /* 0x000ea80000300800 */
[----:B------:R-:W2:Y:S04]  /*b6c0*/  LDL.LU R27, [R1+0x16c] ;  /* 0x00016c00011b7983 */ /* 0x000ea80000300800 */
[----:B--2---:R-:W-:Y:S04]  /*b6d0*/  STL.64 [R1+0xbb0], R26 ;  /* 0x000bb01a01007387 */ /* 0x004fe80000100a00 */
[----:B---3--:R0:W-:Y:S04]  /*b6e0*/  STL.64 [R1+0xba8], R24 ;  /* 0x000ba81801007387 */ /* 0x0081e80000100a00 */
        /* <DEDUP_REMOVED lines=11> */
[----:B------:R-:W2:Y:S01]  /*b7a0*/  LDL.LU R27, [R1+0x17c] ;  /* 0x00017c00011b7983 */ /* 0x000ea20000300800 */
[C---:B----4-:R-:W-:Y:S03]  /*b7b0*/  HMMA.16816.F32 R16, R12.reuse, R20, R16 ;  /* 0x000000140c10723c */ /* 0x050fe60000001810 */
[----:B--2---:R-:W-:Y:S04]  /*b7c0*/  STL.64 [R1+0xbe0], R26 ;  /* 0x000be01a01007387 */ /* 0x004fe80000100a00 */
[----:B------:R0:W-:Y:S04]  /*b7d0*/  STL.64 [R1+0xbd8], R24 ;  /* 0x000bd81801007387 */ /* 0x0001e80000100a00 */
[----:B0-----:R-:W2:Y:S04]  /*b7e0*/  LDL.LU R24, [R1+0x180] ;  /* 0x0001800001187983 */ /* 0x001ea80000300800 */
[----:B------:R-:W2:Y:S04]  /*b7f0*/  LDL.LU R25, [R1+0x184] ;  /* 0x0001840001197983 */ /* 0x000ea80000300800 */
[----:B------:R-:W-:Y:S04]  /*b800*/  STL.64 [R1+0x1d0], R16 ;  /* 0x0001d01001007387 */ /* 0x000fe80000100a00 */
[----:B------:R0:W-:Y:S04]  /*b810*/  STL.64 [R1+0x1d8], R18 ;  /* 0x0001d81201007387 */ /* 0x0001e80000100a00 */
[----:B0-----:R-:W4:Y:S04]  /*b820*/  LDL.LU.64 R18, [R1+0xc30] ;  /* 0x000c300001127983 */ /* 0x001f280000300a00 */
[----:B------:R-:W2:Y:S01]  /*b830*/  LDL.LU.64 R16, [R1+0xc28] ;  /* 0x000c280001107983 */ /* 0x000ea20000300a00 */
[----:B----4-:R-:W-:-:S15]  /*b840*/  HMMA.16816.F32 R4, R12, R18, R4 ;  /* 0x000000120c04723c */ /* 0x010fde0000001804 */
[----:B------:R-:W-:-:S04]  /*b850*/  NOP ;  /* 0x0000000000007918 */ /* 0x000fc80000000000 */
[----:B------:R-:W-:Y:S04]  /*b860*/  STL.64 [R1+0x1c0], R4 ;  /* 0x0001c00401007387 */ /* 0x000fe80000100a00 */
[----:B------:R0:W-:Y:S04]  /*b870*/  STL.64 [R1+0x1c8], R6 ;  /* 0x0001c80601007387 */ /* 0x0001e80000100a00 */
[----:B0-----:R-:W4:Y:S04]  /*b880*/  LDL.LU.64 R6, [R1+0xc20] ;  /* 0x000c200001067983 */ /* 0x001f280000300a00 */
[----:B------:R-:W4:Y:S02]  /*b890*/  LDL.LU.64 R4, [R1+0xc18] ;  /* 0x000c180001047983 */ /* 0x000f240000300a00 */
[----:B----4-:R-:W-:-:S15]  /*b8a0*/  HMMA.16816.F32 R4, R12, R2, R4 ;  /* 0x000000020c04723c */ /* 0x010fde0000001804 */
[----:B------:R-:W-:-:S04]  /*b8b0*/  NOP ;  /* 0x0000000000007918 */ /* 0x000fc80000000000 */
[----:B------:R-:W-:Y:S04]  /*b8c0*/  STL.64 [R1+0x1b0], R4 ;  /* 0x0001b00401007387 */ /* 0x000fe80000100a00 */
[----:B------:R0:W-:Y:S04]  /*b8d0*/  STL.64 [R1+0x1b8], R6 ;  /* 0x0001b80601007387 */ /* 0x0001e80000100a00 */
[----:B0-----:R-:W4:Y:S04]  /*b8e0*/  LDL.LU.64 R6, [R1+0xc10] ;  /* 0x000c100001067983 */ /* 0x001f280000300a00 */
[----:B------:R-:W2:Y:S04]  /*b8f0*/  LDL.LU.64 R4, [R1+0xc08] ;  /* 0x000c080001047983 */ /* 0x000ea80000300a00 */
[----:B------:R0:W-:Y:S04]  /*b900*/  STL [R1+0xba4], R3 ;  /* 0x000ba40301007387 */ /* 0x0001e80000100800 */
[----:B0-----:R-:W3:Y:S01]  /*b910*/  LDL.LU R3, [R1+0x31c] ;  /* 0x00031c0001037983 */ /* 0x001ee20000300800 */
[----:B--2---:R-:W-:-:S15]  /*b920*/  HMMA.16816.F32 R8, R12, R4, R8 ;  /* 0x000000040c08723c */ /* 0x004fde0000001808 */
        /* <DEDUP_REMOVED lines=9> */
[----:B0-----:R-:W2:Y:S04]  /*b9c0*/  LDL.LU.64 R10, [R1+0xbf0] ;  /* 0x000bf000010a7983 */ /* 0x001ea80000300a00 */
[----:B------:R-:W4:Y:S01]  /*b9d0*/  LDL.LU.64 R8, [R1+0xbe8] ;  /* 0x000be80001087983 */ /* 0x000f220000300a00 */
[----:B---3--:R-:W-:-:S02]  /*b9e0*/  IMAD.MOV.U32 R26, RZ, RZ, R23 ;  /* 0x000000ffff1a7224 */ /* 0x008fc400078e0017 */
[----:B------:R-:W-:Y:S01]  /*b9f0*/  IMAD.MOV.U32 R27, RZ, RZ, R22 ;  /* 0x000000ffff1b7224 */ /* 0x000fe200078e0016 */
[----:B------:R-:W3:Y:S04]  /*ba00*/  LDL.LU R23, [R1+0x33c] ;  /* 0x00033c0001177983 */ /* 0x000ee80000300800 */
[----:B------:R-:W2:Y:S02]  /*ba10*/  LDL.LU R22, [R1+0x344] ;  /* 0x0003440001167983 */ /* 0x000ea40000300800 */
[----:B----4-:R-:W-:-:S15]  /*ba20*/  HMMA.16816.F32 R24, R12, R8, R24 ;  /* 0x000000080c18723c */ /* 0x010fde0000001818 */
[----:B------:R-:W-:-:S04]  /*ba30*/  NOP ;  /* 0x0000000000007918 */ /* 0x000fc80000000000 */
[----:B------:R-:W-:Y:S04]  /*ba40*/  STL.64 [R1+0x180], R24 ;  /* 0x0001801801007387 */ /* 0x000fe80000100a00 */
[----:B------:R0:W-:Y:S04]  /*ba50*/  STL.64 [R1+0x188], R26 ;  /* 0x0001881a01007387 */ /* 0x0001e80000100a00 */
[----:B0-----:R-:W2:Y:S04]  /*ba60*/  LDL.LU.64 R26, [R1+0xbe0] ;  /* 0x000be000011a7983 */ /* 0x001ea80000300a00 */
[----:B------:R-:W2:Y:S01]  /*ba70*/  LDL.LU.64 R24, [R1+0xbd8] ;  /* 0x000bd80001187983 */ /* 0x000ea20000300a00 */
[----:B------:R-:W-:Y:S01]  /*ba80*/  IMAD R29, R29, 0x100, R16 ;  /* 0x000001001d1d7824 */ /* 0x000fe200078e0210 */
[----:B--2---:R-:W-:-:S15]  /*ba90*/  HMMA.16816.F32 R24, R12, R10, R24 ;  /* 0x0000000a0c18723c */ /* 0x004fde0000001818 */
[----:B------:R-:W-:-:S04]  /*baa0*/  NOP ;  /* 0x0000000000007918 */ /* 0x000fc80000000000 */
[----:B------:R-:W-:Y:S04]  /*bab0*/  STL.64 [R1+0x170], R24 ;  /* 0x0001701801007387 */ /* 0x000fe80000100a00 */
[----:B------:R0:W-:Y:S04]  /*bac0*/  STL.64 [R1+0x178], R26 ;  /* 0x0001781a01007387 */ /* 0x0001e80000100a00 */
[----:B0-----:R-:W2:Y:S04]  /*bad0*/  LDL.LU.64 R26, [R1+0xbd0] ;  /* 0x000bd000011a7983 */ /* 0x001ea80000300a00 */
[----:B------:R-:W2:Y:S04]  /*bae0*/  LDL.LU.64 R24, [R1+0xbc8] ;  /* 0x000bc80001187983 */ /* 0x000ea80000300a00 */
[----:B------:R-:W4:Y:S02]  /*baf0*/  LDL.LU R16, [R1+0xbc4] ;  /* 0x000bc40001107983 */ /* 0x000f240000300800 */
[----:B----4-:R-:W-:-:S02]  /*bb00*/  IMAD R3, R3, 0x100, R16 ;  /* 0x0000010003037824 */ /* 0x010fc400078e0210 */
[----:B------:R-:W4:Y:S01]  /*bb10*/  LDL.LU R16, [R1+0xbc0] ;  /* 0x000bc00001107983 */ /* 0x000f220000300800 */
[----:B------:R-:W-:Y:S02]  /*bb20*/  IMAD R28, R28, 0x100, R17 ;  /* 0x000001001c1c7824 */ /* 0x000fe400078e0211 */
[----:B----4-:R-:W-:Y:S02]  /*bb30*/  IMAD R0, R0, 0x100, R16 ;  /* 0x0000010000007824 */ /* 0x010fe400078e0210 */
[----:B------:R-:W2:Y:S04]  /*bb40*/  LDL.LU R16, [R1+0xbbc] ;  /* 0x000bbc0001107983 */ /* 0x000ea80000300800 */
[----:B------:R-:W2:Y:S02]  /*bb50*/  LDL.LU R17, [R1+0xbb8] ;  /* 0x000bb80001117983 */ /* 0x000ea40000300800 */
[----:B--2---:R-:W-:Y:S02]  /*bb60*/  HMMA.16816.F32 R12, R12, R16, R24 ;  /* 0x000000100c0c723c */ /* 0x004fe40000001818 */
[----:B------:R-:W2:Y:S04]  /*bb70*/  LDL.LU.64 R26, [R1+0xbb0] ;  /* 0x000bb000011a7983 */ /* 0x000ea80000300a00 */
[----:B------:R-:W2:-:S13]  /*bb80*/  LDL.LU.64 R24, [R1+0xba8] ;  /* 0x000ba80001187983 */ /* 0x000e9a0000300a00 */
[----:B------:R0:W-:Y:S04]  /*bb90*/  STL.64 [R1+0xd0], R12 ;  /* 0x0000d00c01007387 */ /* 0x0001e80000100a00 */
[----:B------:R1:W-:Y:S01]  /*bba0*/  STL.64 [R1+0xd8], R14 ;  /* 0x0000d80e01007387 */ /* 0x0003e20000100a00 */
[----:B0-----:R-:W-:Y:S02]  /*bbb0*/  F2FP.F16.E4M3.UNPACK_B R12, R29 ;  /* 0x0000001dff0c723e */ /* 0x001fe400020006ff */
[----:B------:R-:W-:Y:S01]  /*bbc0*/  F2FP.F16.E4M3.UNPACK_B R13, R3 ;  /* 0x00000003ff0d723e */ /* 0x000fe200020006ff */
[----:B------:R-:W4:Y:S01]  /*bbd0*/  LDL.LU R29, [R1+0x334] ;  /* 0x00033400011d7983 */ /* 0x000f220000300800 */
[----:B-1----:R-:W-:Y:S02]  /*bbe0*/  F2FP.F16.E4M3.UNPACK_B R14, R0 ;  /* 0x00000000ff0e723e */ /* 0x002fe400020006ff */
[----:B------:R-:W-:Y:S01]  /*bbf0*/  F2FP.F16.E4M3.UNPACK_B R15, R28 ;  /* 0x0000001cff0f723e */ /* 0x000fe200020006ff */
[----:B------:R-:W3:Y:S04]  /*bc00*/  LDL.LU R3, [R1+0xba4] ;  /* 0x000ba40001037983 */ /* 0x000ee80000300800 */
[----:B------:R-:W3:Y:S02]  /*bc10*/  LDL.LU R0, [R1+0xba0] ;  /* 0x000ba00001007983 */ /* 0x000ee40000300800 */
        /* <DEDUP_REMOVED lines=10> */
[----:B0-----:R-:W3:Y:S04]  /*bcc0*/  LDL.LU.64 R26, [R1+0xb88] ;  /* 0x000b8800011a7983 */ /* 0x001ee80000300a00 */
[----:B------:R-:W3:Y:S02]  /*bcd0*/  LDL.LU.64 R24, [R1+0xb80] ;  /* 0x000b800001187983 */ /* 0x000ee40000300a00 */
[----:B---3--:R-:W-:-:S15]  /*bce0*/  HMMA.16816.F32 R24, R12, R2, R24 ;  /* 0x000000020c18723c */ /* 0x008fde0000001818 */
        /* <DEDUP_REMOVED lines=16> */
[----:B------:R-:W2:Y:S04]  /*bdf0*/  LDL.LU.64 R24, [R1+0xb50] ;  /* 0x000b500001187983 */ /* 0x000ea80000300a00 */
[----:B------:R0:W-:Y:S04]  /*be00*/  STL.64 [R1+0xb10], R6 ;  /* 0x000b100601007387 */ /* 0x0001e80000100a00 */
[----:B0-----:R-:W3:Y:S04]  /*be10*/  LDL.LU R6, [R1+0x340] ;  /* 0x0003400001067983 */ /* 0x001ee80000300800 */
[----:B------:R-:W3:Y:S04]  /*be20*/  LDL.LU R7, [R1+0x348] ;  /* 0x0003480001077983 */ /* 0x000ee80000300800 */
[----:B------:R0:W-:Y:S04]  /*be30*/  STL.64 [R1+0xb08], R4 ;  /* 0x000b080401007387 */ /* 0x0001e80000100a00 */
[----:B0-----:R-:W4:Y:S01]  /*be40*/  LDL.LU R5, [R1+0x338] ;  /* 0x0003380001057983 */ /* 0x001f220000300800 */
[----:B--2---:R-:W-:-:S15]  /*be50*/  HMMA.16816.F32 R24, R12, R8, R24 ;  /* 0x000000080c18723c */ /* 0x004fde0000001818 */
[----:B------:R-:W-:-:S04]  /*be60*/  NOP ;  /* 0x0000000000007918 */ /* 0x000fc80000000000 */
[----:B------:R-:W-:Y:S04]  /*be70*/  STL.64 [R1+0x110], R24 ;  /* 0x0001101801007387 */ /* 0x000fe80000100a00 */
[----:B------:R0:W-:Y:S04]  /*be80*/  STL.64 [R1+0x118], R26 ;  /* 0x0001181a01007387 */ /* 0x0001e80000100a00 */
[----:B0-----:R-:W2:Y:S04]  /*be90*/  LDL.LU.64 R26, [R1+0xb48] ;  /* 0x000b4800011a7983 */ /* 0x001ea80000300a00 */
[----:B------:R-:W2:Y:S01]  /*bea0*/  LDL.LU.64 R24, [R1+0xb40] ;  /* 0x000b400001187983 */ /* 0x000ea20000300a00 */
[----:B----4-:R-:W-:-:S02]  /*beb0*/  IMAD R29, R29, 0x100, R5 ;  /* 0x000001001d1d7824 */ /* 0x010fc400078e0205 */
[----:B---3--:R-:W-:Y:S02]  /*bec0*/  IMAD R23, R23, 0x100, R6 ;  /* 0x0000010017177824 */ /* 0x008fe400078e0206 */
[----:B------:R-:W-:Y:S01]  /*bed0*/  IMAD R22, R22, 0x100, R7 ;  /* 0x0000010016167824 */ /* 0x000fe200078e0207 */
[----:B--2---:R-:W-:-:S15]  /*bee0*/  HMMA.16816.F32 R24, R12, R10, R24 ;  /* 0x0000000a0c18723c */ /* 0x004fde0000001818 */
[----:B------:R-:W-:-:S04]  /*bef0*/  NOP ;  /* 0x0000000000007918 */ /* 0x000fc80000000000 */
[----:B------:R0:W-:Y:S04]  /*bf00*/  STL.64 [R1+0x100], R24 ;  /* 0x0001001801007387 */ /* 0x0001e80000100a00 */
[----:B------:R1:W-:Y:S04]  /*bf10*/  STL.64 [R1+0x108], R26 ;  /* 0x0001081a01007387 */ /* 0x0003e80000100a00 */
[----:B0-----:R-:W2:Y:S04]  /*bf20*/  LDL.LU R24, [R1+0xc0] ;  /* 0x0000c00001187983 */ /* 0x001ea80000300800 */
[----:B------:R-:W2:Y:S01]  /*bf30*/  LDL.LU R25, [R1+0xc4] ;  /* 0x0000c40001197983 */ /* 0x000ea20000300800 */
[----:B-1----:R-:W-:-:S03]  /*bf40*/  IMAD.MOV.U32 R27, RZ, RZ, R0 ;  /* 0x000000ffff1b7224 */ /* 0x002fc600078e0000 */
[----:B------:R-:W2:Y:S04]  /*bf50*/  LDL.LU R26, [R1+0xc8] ;  /* 0x0000c800011a7983 */ /* 0x000ea80000300800 */
[----:B------:R-:W3:Y:S04]  /*bf60*/  LDL.LU R28, [R1+0x350] ;  /* 0x00035000011c7983 */ /* 0x000ee80000300800 */
[----:B------:R-:W3:Y:S04]  /*bf70*/  LDL.LU R0, [R1+0x34c] ;  /* 0x00034c0001007983 */ /* 0x000ee80000300800 */
[----:B------:R-:W-:Y:S04]  /*bf80*/  STL.64 [R1+0xaf0], R10 ;  /* 0x000af00a01007387 */ /* 0x000fe80000100a00 */
[----:B------:R0:W-:Y:S04]  /*bf90*/  STL.64 [R1+0xae8], R8 ;  /* 0x000ae80801007387 */ /* 0x0001e80000100a00 */
[----:B0-----:R-:W4:Y:S04]  /*bfa0*/  LDL.LU R8, [R1+0x30] ;  /* 0x0000300001087983 */ /* 0x001f280000300800 */
[----:B------:R-:W4:Y:S04]  /*bfb0*/  LDL.LU R9, [R1+0x34] ;  /* 0x0000340001097983 */ /* 0x000f280000300800 */
        /* <DEDUP_REMOVED lines=11> */
[----:B------:R-:W2:Y:S01]  /*c070*/  LDL.LU R7, [R1+0x9c] ;  /* 0x00009c0001077983 */ /* 0x000ea20000300800 */
[----:B------:R-:W-:Y:S01]  /*c080*/  HMMA.16816.F32 R12, R12, R16, R24 ;  /* 0x000000100c0c723c */ /* 0x000fe20000001818 */
[----:B---3--:R-:W-:-:S02]  /*c090*/  IMAD R0, R0, 0x100, R28 ;  /* 0x0000010000007824 */ /* 0x008fc400078e021c */
[----:B--2---:R-:W-:Y:S04]  /*c0a0*/  STL.64 [R1+0xb30], R6 ;  /* 0x000b300601007387 */ /* 0x004fe80000100a00 */
[----:B------:R0:W-:Y:S04]  /*c0b0*/  STL.64 [R1+0xb28], R4 ;  /* 0x000b280401007387 */ /* 0x0001e80000100a00 */
[----:B0-----:R-:W2:Y:S04]  /*c0c0*/  LDL.LU R4, [R1+0xb0] ;  /* 0x0000b00001047983 */ /* 0x001ea80000300800 */
[----:B------:R-:W2:Y:S04]  /*c0d0*/  LDL.LU R5, [R1+0xb4] ;  /* 0x0000b40001057983 */ /* 0x000ea80000300800 */
[----:B------:R-:W2:Y:S04]  /*c0e0*/  LDL.LU R6, [R1+0xb8] ;  /* 0x0000b80001067983 */ /* 0x000ea80000300800 */
[----:B------:R-:W2:Y:S04]  /*c0f0*/  LDL.LU R7, [R1+0xbc] ;  /* 0x0000bc0001077983 */ /* 0x000ea80000300800 */
[----:B------:R-:W-:Y:S04]  /*c100*/  STL.64 [R1+0xb00], R10 ;  /* 0x000b000a01007387 */ /* 0x000fe80000100a00 */
[----:B----4-:R0:W-:Y:S04]  /*c110*/  STL.64 [R1+0xaf8], R8 ;  /* 0x000af80801007387 */ /* 0x0101e80000100a00 */
[----:B0-----:R-:W3:Y:S04]  /*c120*/  LDL.LU R8, [R1+0x50] ;  /* 0x0000500001087983 */ /* 0x001ee80000300800 */
[----:B------:R-:W3:Y:S04]  /*c130*/  LDL.LU R9, [R1+0x54] ;  /* 0x0000540001097983 */ /* 0x000ee80000300800 */
[----:B------:R-:W3:Y:S04]  /*c140*/  LDL.LU R10, [R1+0x58] ;  /* 0x00005800010a7983 */ /* 0x000ee80000300800 */
[----:B------:R-:W3:Y:S04]  /*c150*/  LDL.LU R11, [R1+0x5c] ;  /* 0x00005c00010b7983 */ /* 0x000ee80000300800 */
[----:B------:R-:W4:Y:S04]  /*c160*/  LDL.LU R28, [R1+0xb38] ;  /* 0x000b3800011c7983 */ /* 0x000f280000300800 */
[----:B------:R-:W3:Y:S04]  /*c170*/  LDL.LU R24, [R1] ;  /* 0x0000000001187983 */ /* 0x000ee80000300800 */
[----:B------:R0:W-:Y:S04]  /*c180*/  STL.64 [R1+0xc0], R12 ;  /* 0x0000c00c01007387 */ /* 0x0001e80000100a00 */
[----:B------:R1:W-:Y:S04]  /*c190*/  STL.64 [R1+0xc8], R14 ;  /* 0x0000c80e01007387 */ /* 0x0003e80000100a00 */
[----:B------:R-:W3:Y:S04]  /*c1a0*/  LDL.LU R25, [R1+0x4] ;  /* 0x0000040001197983 */ /* 0x000ee80000300800 */
[----:B------:R-:W3:Y:S04]  /*c1b0*/  LDL.LU R26, [R1+0x8] ;  /* 0x00000800011a7983 */ /* 0x000ee80000300800 */
[----:B------:R-:W3:Y:S01]  /*c1c0*/  LDL.LU R27, [R1+0xc] ;  /* 0x00000c00011b7983 */ /* 0x000ee20000300800 */
[----:B0-----:R-:W-:-:S02]  /*c1d0*/  F2FP.F16.E4M3.UNPACK_B R12, R29 ;  /* 0x0000001dff0c723e */ /* 0x001fc400020006ff */
[----:B------:R-:W-:Y:S02]  /*c1e0*/  F2FP.F16.E4M3.UNPACK_B R13, R23 ;  /* 0x00000017ff0d723e */ /* 0x000fe400020006ff */
[----:B-1----:R-:W-:Y:S02]  /*c1f0*/  F2FP.F16.E4M3.UNPACK_B R14, R22 ;  /* 0x00000016ff0e723e */ /* 0x002fe400020006ff */
[----:B------:R-:W-:-:S07]  /*c200*/  F2FP.F16.E4M3.UNPACK_B R15, R0 ;  /* 0x00000000ff0f723e */ /* 0x000fce00020006ff */
[----:B--2---:R-:W-:Y:S01]  /*c210*/  HMMA.16816.F32 R20, R12, R20, R4 ;  /* 0x000000140c14723c */ /* 0x004fe20000001804 */
[----:B---3--:R-:W-:Y:S04]  /*c220*/  STL.64 [R1+0xae0], R26 ;  /* 0x000ae01a01007387 */ /* 0x008fe80000100a00 */
[----:B------:R0:W-:Y:S04]  /*c230*/  STL.64 [R1+0xad8], R24 ;  /* 0x000ad81801007387 */ /* 0x0001e80000100a00 */
[----:B0-----:R-:W2:Y:S04]  /*c240*/  LDL.LU R24, [R1+0x20] ;  /* 0x0000200001187983 */ /* 0x001ea80000300800 */
[----:B------:R-:W2:Y:S04]  /*c250*/  LDL.LU R25, [R1+0x24] ;  /* 0x0000240001197983 */ /* 0x000ea80000300800 */
[----:B------:R-:W2:Y:S04]  /*c260*/  LDL.LU R26, [R1+0x28] ;  /* 0x00002800011a7983 */ /* 0x000ea80000300800 */
[----:B------:R-:W3:Y:S04]  /*c270*/  LDL.LU R29, [R1+0x354] ;  /* 0x00035400011d7983 */ /* 0x000ee80000300800 */
[----:B------:R-:W2:Y:S04]  /*c280*/  LDL.LU.64 R6, [R1+0xb30] ;  /* 0x000b300001067983 */ /* 0x000ea80000300a00 */
[----:B------:R-:W2:Y:S01]  /*c290*/  LDL.LU.64 R4, [R1+0xb28] ;  /* 0x000b280001047983 */ /* 0x000ea20000300a00 */
[----:B----4-:R-:W-:-:S03]  /*c2a0*/  IMAD.MOV.U32 R27, RZ, RZ, R28 ;  /* 0x000000ffff1b7224 */ /* 0x010fc600078e001c */
[----:B------:R0:W-:Y:S04]  /*c2b0*/  STL.64 [R1+0xb0], R20 ;  /* 0x0000b01401007387 */ /* 0x0001e80000100a00 */
[----:B------:R1:W-:Y:S04]  /*c2c0*/  STL.64 [R1+0xb8], R22 ;  /* 0x0000b81601007387 */ /* 0x0003e80000100a00 */
[----:B0-----:R-:W3:Y:S01]  /*c2d0*/  LDL.LU R21, [R1+0x358] ;  /* 0x0003580001157983 */ /* 0x001ee20000300800 */
[----:B--2---:R-:W-:-:S15]  /*c2e0*/  HMMA.16816.F32 R4, R12, R18, R4 ;  /* 0x000000120c04723c */ /* 0x004fde0000001804 */
[----:B------:R-:W-:-:S04]  /*c2f0*/  NOP ;  /* 0x0000000000007918 */ /* 0x000fc80000000000 */
[----:B-1----:R-:W-:Y:S02]  /*c300*/  IMAD.MOV.U32 R22, RZ, RZ, R6 ;  /* 0x000000ffff167224 */ /* 0x002fe400078e0006 */
[----:B------:R-:W-:Y:S02]  /*c310*/  IMAD.MOV.U32 R0, RZ, RZ, R7 ;  /* 0x000000ffff007224 */ /* 0x000fe400078e0007 */
[----:B------:R-:W-:Y:S01]  /*c320*/  IMAD.MOV.U32 R28, RZ, RZ, R4 ;  /* 0x000000ffff1c7224 */ /* 0x000fe200078e0004 */
[----:B------:R-:W2:Y:S01]  /*c330*/  LDL.LU.64 R6, [R1+0xb20] ;  /* 0x000b200001067983 */ /* 0x000ea20000300a00 */
[----:B------:R-:W-:-:S03]  /*c340*/  IMAD.MOV.U32 R23, RZ, RZ, R5 ;  /* 0x000000ffff177224 */ /* 0x000fc600078e0005 */
[----:B------:R-:W2:Y:S04]  /*c350*/  LDL.LU.64 R4, [R1+0xb18] ;  /* 0x000b180001047983 */ /* 0x000ea80000300a00 */
[----:B------:R-:W-:Y:S04]  /*c360*/  STL [R1+0x964], R22 ;  /* 0x0009641601007387 */ /* 0x000fe80000100800 */
[----:B------:R-:W-:Y:S04]  /*c370*/  STL [R1+0x960], R28 ;  /* 0x0009601c01007387 */ /* 0x000fe80000100800 */
[----:B------:R-:W-:Y:S04]  /*c380*/  STL [R1+0x95c], R23 ;  /* 0x00095c1701007387 */ /* 0x000fe80000100800 */
[----:B------:R-:W-:Y:S01]  /*c390*/  STL [R1+0x958], R0 ;  /* 0x0009580001007387 */ /* 0x000fe20000100800 */
[----:B--2---:R-:W-:-:S15]  /*c3a0*/  HMMA.16816.F32 R4, R12, R2, R4 ;  /* 0x000000020c04723c */ /* 0x004fde0000001804 */
[----:B------:R-:W-:-:S04]  /*c3b0*/  NOP ;  /* 0x0000000000007918 */ /* 0x000fc80000000000 */
[----:B------:R-:W-:Y:S04]  /*c3c0*/  STL.64 [R1+0x70], R4 ;  /* 0x0000700401007387 */ /* 0x000fe80000100a00 */
[----:B------:R0:W-:Y:S04]  /*c3d0*/  STL.64 [R1+0x78], R6 ;  /* 0x0000780601007387 */ /* 0x0001e80000100a00 */
[----:B0-----:R-:W2:Y:S04]  /*c3e0*/  LDL.LU.64 R6, [R1+0xb10] ;  /* 0x000b100001067983 */ /* 0x001ea80000300a00 */
[----:B------:R-:W4:Y:S02]  /*c3f0*/  LDL.LU.64 R4, [R1+0xb08] ;  /* 0x000b080001047983 */ /* 0x000f240000300a00 */
[----:B----4-:R-:W-:-:S15]  /*c400*/  HMMA.16816.F32 R8, R12, R4, R8 ;  /* 0x000000040c08723c */ /* 0x010fde0000001808 */
[----:B------:R-:W-:-:S04]  /*c410*/  NOP ;  /* 0x0000000000007918 */ /* 0x000fc80000000000 */
[----:B------:R-:W-:Y:S04]  /*c420*/  STL.64 [R1+0x50], R8 ;  /* 0x0000500801007387 */ /* 0x000fe80000100a00 */
[----:B------:R0:W-:Y:S04]  /*c430*/  STL.64 [R1+0x58], R10 ;  /* 0x0000580a01007387 */ /* 0x0001e80000100a00 */
[----:B0-----:R-:W2:Y:S04]  /*c440*/  LDL.LU.64 R10, [R1+0xb00] ;  /* 0x000b0000010a7983 */ /* 0x001ea80000300a00 */
[----:B------:R-:W2:Y:S02]  /*c450*/  LDL.LU.64 R8, [R1+0xaf8] ;  /* 0x000af80001087983 */ /* 0x000ea40000300a00 */
[C---:B--2---:R-:W-:Y:S02]  /*c460*/  HMMA.16816.F32 R4, R12.reuse, R6, R8 ;  /* 0x000000060c04723c */ /* 0x044fe40000001808 */
[----:B------:R-:W2:Y:S04]  /*c470*/  LDL.LU.64 R10, [R1+0xaf0] ;  /* 0x000af000010a7983 */ /* 0x000ea80000300a00 */
[----:B------:R-:W4:Y:S04]  /*c480*/  LDL.LU.64 R8, [R1+0xae8] ;  /* 0x000ae80001087983 */ /* 0x000f280000300a00 */
[----:B------:R-:W2:Y:S09]  /*c490*/  LDL.LU R3, [R1+0x35c] ;  /* 0x00035c0001037983 */ /* 0x000eb20000300800 */
[----:B------:R0:W-:Y:S04]  /*c4a0*/  STL.64 [R1+0x30], R4 ;  /* 0x0000300401007387 */ /* 0x0001e80000100a00 */
[----:B------:R-:W-:Y:S04]  /*c4b0*/  STL.64 [R1+0x38], R6 ;  /* 0x0000380601007387 */ /* 0x000fe80000100a00 */
[----:B0-----:R-:W2:Y:S04]  /*c4c0*/  LDL.LU R4, [R1+0x364] ;  /* 0x0003640001047983 */ /* 0x001ea80000300800 */
[----:B------:R-:W2:Y:S01]  /*c4d0*/  LDL.LU R5, [R1+0x36c] ;  /* 0x00036c0001057983 */ /* 0x000ea20000300800 */
[----:B----4-:R-:W-:-:S15]  /*c4e0*/  HMMA.16816.F32 R24, R12, R8, R24 ;  /* 0x000000080c18723c */ /* 0x010fde0000001818 */
[----:B------:R-:W-:-:S04]  /*c4f0*/  NOP ;  /* 0x0000000000007918 */ /* 0x000fc80000000000 */
[----:B------:R0:W-:Y:S01]  /*c500*/  STL [R1+0x2c], R27 ;  /* 0x00002c1b01007387 */ /* 0x0001e20000100800 */
[----:B------:R-:W-:Y:S02]  /*c510*/  IMAD.MOV.U32 R0, RZ, RZ, R26 ;  /* 0x000000ffff007224 */ /* 0x000fe400078e001a */
[----:B------:R-:W-:Y:S02]  /*c520*/  IMAD.MOV.U32 R28, RZ, RZ, R24 ;  /* 0x000000ffff1c7224 */ /* 0x000fe400078e0018 */
[----:B------:R-:W-:Y:S01]  /*c530*/  IMAD.MOV.U32 R23, RZ, RZ, R25 ;  /* 0x000000ffff177224 */ /* 0x000fe200078e0019 */
[----:B0-----:R-:W2:Y:S04]  /*c540*/  LDL.LU.64 R26, [R1+0xae0] ;  /* 0x000ae000011a7983 */ /* 0x001ea80000300a00 */
[----:B------:R-:W2:Y:S04]  /*c550*/  LDL.LU.64 R24, [R1+0xad8] ;  /* 0x000ad80001187983 */ /* 0x000ea80000300a00 */
[----:B------:R-:W-:Y:S04]  /*c560*/  STL [R1+0x9e0], R0 ;  /* 0x0009e00001007387 */ /* 0x000fe80000100800 */
[----:B------:R0:W-:Y:S01]  /*c570*/  STL [R1+0x9dc], R23 ;  /* 0x0009dc1701007387 */ /* 0x0001e20000100800 */
[----:B---3--:R-:W-:-:S03]  /*c580*/  IMAD R2, R29, 0x100, R21 ;  /* 0x000001001d027824 */ /* 0x008fc600078e0215 */
[----:B0-----:R-:W3:Y:S04]  /*c590*/  LDL.LU R23, [R1+0x370] ;  /* 0x0003700001177983 */ /* 0x001ee80000300800 */
[----:B------:R0:W-:Y:S04]  /*c5a0*/  STL [R1+0x9d8], R28 ;  /* 0x0009d81c01007387 */ /* 0x0001e80000100800 */
[----:B0-----:R-:W4:Y:S01]  /*c5b0*/  LDL.LU R28, [R1+0x368] ;  /* 0x00036800011c7983 */ /* 0x001f220000300800 */
[----:B--2---:R-:W-:Y:S03]  /*c5c0*/  HMMA.16816.F32 R8, R12, R10, R24 ;  /* 0x0000000a0c08723c */ /* 0x004fe60000001818 */
[----:B------:R-:W2:Y:S04]  /*c5d0*/  LDL.LU.64 R26, [R1+0xad0] ;  /* 0x000ad000011a7983 */ /* 0x000ea80000300a00 */
[----:B------:R-:W3:-:S12]  /*c5e0*/  LDL.LU.64 R24, [R1+0xac8] ;  /* 0x000ac80001187983 */ /* 0x000ed80000300a00 */
[----:B------:R-:W-:Y:S01]  /*c5f0*/  IMAD.MOV.U32 R22, RZ, RZ, R11 ;  /* 0x000000ffff167224 */ /* 0x000fe200078e000b */
[----:B------:R-:W-:Y:S04]  /*c600*/  STL.64 [R1], R8 ;  /* 0x0000000801007387 */ /* 0x000fe80000100a00 */
[----:B------:R-:W-:Y:S04]  /*c610*/  STL [R1+0x8], R10 ;  /* 0x0000080a01007387 */ /* 0x000fe80000100800 */
[----:B------:R0:W-:Y:S04]  /*c620*/  STL [R1+0x9f8], R22 ;  /* 0x0009f81601007387 */ /* 0x0001e80000100800 */
[----:B0-----:R-:W4:Y:S04]  /*c630*/  LDL.LU R22, [R1+0x360] ;  /* 0x0003600001167983 */ /* 0x001f280000300800 */
[----:B------:R-:W4:Y:S04]  /*c640*/  LDL R20, [R1+0x1f8] ;  /* 0x0001f80001147983 */ /* 0x000f280000100800 */
[----:B------:R-:W4:Y:S04]  /*c650*/  LDL R21, [R1+0x1fc] ;  /* 0x0001fc0001157983 */ /* 0x000f280000100800 */
[----:B------:R-:W4:Y:S04]  /*c660*/  LDL R18, [R1+0x208] ;  /* 0x0002080001127983 */ /* 0x000f280000100800 */
[----:B------:R-:W4:Y:S04]  /*c670*/  LDL R19, [R1+0x20c] ;  /* 0x00020c0001137983 */ /* 0x000f280000100800 */
[----:B------:R-:W4:Y:S04]  /*c680*/  LDL R0, [R1+0x218] ;  /* 0x0002180001007983 */ /* 0x000f280000100800 */
[----:B------:R-:W4:Y:S04]  /*c690*/  LDL R6, [R1+0x21c] ;  /* 0x00021c0001067983 */ /* 0x000f280000100800 */
[----:B------:R-:W4:Y:S04]  /*c6a0*/  LDL R7, [R1+0x228] ;  /* 0x0002280001077983 */ /* 0x000f280000100800 */
[----:B------:R-:W4:Y:S01]  /*c6b0*/  LDL.LU R8, [R1+0x60] ;  /* 0x0000600001087983 */ /* 0x000f220000300800 */
[----:B--2---:R-:W-:-:S02]  /*c6c0*/  IMAD.MOV.U32 R11, RZ, RZ, R26 ;  /* 0x000000ffff0b7224 */ /* 0x004fc400078e001a */
[----:B---3--:R-:W-:Y:S02]  /*c6d0*/  IMAD.MOV.U32 R10, RZ, RZ, R25 ;  /* 0x000000ffff0a7224 */ /* 0x008fe400078e0019 */
[----:B------:R-:W-:Y:S02]  /*c6e0*/  IMAD.MOV.U32 R9, RZ, RZ, R24 ;  /* 0x000000ffff097224 */ /* 0x000fe400078e0018 */
[----:B------:R-:W2:Y:S04]  /*c6f0*/  LDL.LU R24, [R1+0xac4] ;  /* 0x000ac40001187983 */ /* 0x000ea80000300800 */
[----:B------:R-:W2:Y:S04]  /*c700*/  LDL.LU R25, [R1+0xac0] ;  /* 0x000ac00001197983 */ /* 0x000ea80000300800 */
[----:B------:R-:W2:Y:S04]  /*c710*/  LDL.LU R26, [R1+0xabc] ;  /* 0x000abc00011a7983 */ /* 0x000ea80000300800 */
[----:B------:R-:W-:Y:S04]  /*c720*/  STL.64 [R1+0xab0], R10 ;  /* 0x000ab00a01007387 */ /* 0x000fe80000100a00 */
[----:B----4-:R0:W-:Y:S02]  /*c730*/  STL.64 [R1+0xaa8], R8 ;  /* 0x000aa80801007387 */ /* 0x0101e40000100a00 */
[----:B0-----:R-:W-:-:S02]  /*c740*/  IMAD.MOV.U32 R8, RZ, RZ, R27 ;  /* 0x000000ffff087224 */ /* 0x001fc400078e001b */
[----:B------:R-:W2:Y:S04]  /*c750*/  LDL.LU R27, [R1+0xab8] ;  /* 0x000ab800011b7983 */ /* 0x000ea80000300800 */
[----:B------:R-:W3:Y:S04]  /*c760*/  LDL.LU R9, [R1+0x44] ;  /* 0x0000440001097983 */ /* 0x000ee80000300800 */
[----:B------:R-:W3:Y:S04]  /*c770*/  LDL.LU R10, [R1+0x48] ;  /* 0x00004800010a7983 */ /* 0x000ee80000300800 */
[----:B------:R-:W3:Y:S04]  /*c780*/  LDL.LU R11, [R1+0x4c] ;  /* 0x00004c00010b7983 */ /* 0x000ee80000300800 */
[----:B------:R-:W4:Y:S01]  /*c790*/  LDL R29, [R1+0x22c] ;  /* 0x00022c00011d7983 */ /* 0x000f220000100800 */
[----:B--2---:R-:W-:-:S15]  /*c7a0*/  HMMA.16816.F32 R24, R12, R16, R24 ;  /* 0x000000100c18723c */ /* 0x004fde0000001818 */
[----:B------:R-:W-:-:S04]  /*c7b0*/  NOP ;  /* 0x0000000000007918 */ /* 0x000fc80000000000 */
[----:B------:R0:W-:Y:S04]  /*c7c0*/  STL [R1+0x8e4], R24 ;  /* 0x0008e41801007387 */ /* 0x0001e80000100800 */
[----:B------:R1:W-:Y:S04]  /*c7d0*/  STL [R1+0x8e0], R25 ;  /* 0x0008e01901007387 */ /* 0x0003e80000100800 */
[----:B------:R2:W-:Y:S04]  /*c7e0*/  STL [R1+0x8dc], R26 ;  /* 0x0008dc1a01007387 */ /* 0x0005e80000100800 */
[----:B------:R2:W-:Y:S04]  /*c7f0*/  STL [R1+0x8d8], R27 ;  /* 0x0008d81b01007387 */ /* 0x0005e80000100800 */
[----:B0-----:R-:W4:Y:S04]  /*c800*/  LDL.LU R24, [R1+0x10] ;  /* 0x0000100001187983 */ /* 0x001f280000300800 */
[----:B-1----:R-:W4:Y:S04]  /*c810*/  LDL.LU R25, [R1+0x14] ;  /* 0x0000140001197983 */ /* 0x002f280000300800 */
[----:B--2---:R-:W4:Y:S04]  /*c820*/  LDL.LU R26, [R1+0x18] ;  /* 0x00001800011a7983 */ /* 0x004f280000300800 */
[----:B------:R-:W4:Y:S01]  /*c830*/  LDL.LU R27, [R1+0x1c] ;  /* 0x00001c00011b7983 */ /* 0x000f220000300800 */
[----:B------:R-:W-:-:S02]  /*c840*/  IMAD R3, R3, 0x100, R22 ;  /* 0x0000010003037824 */ /* 0x000fc400078e0216 */
[----:B------:R-:W-:Y:S02]  /*c850*/  IMAD R4, R4, 0x100, R28 ;  /* 0x0000010004047824 */ /* 0x000fe400078e021c */
[----:B------:R-:W-:Y:S01]  /*c860*/  IMAD R5, R5, 0x100, R23 ;  /* 0x0000010005057824 */ /* 0x000fe200078e0217 */
[----:B------:R-:W-:Y:S02]  /*c870*/  F2FP.F16.E4M3.UNPACK_B R12, R2 ;  /* 0x00000002ff0c723e */ /* 0x000fe400020006ff */
[----:B------:R-:W-:Y:S02]  /*c880*/  F2FP.F16.E4M3.UNPACK_B R13, R3 ;  /* 0x00000003ff0d723e */ /* 0x000fe400020006ff */
[----:B------:R-:W-:Y:S02]  /*c890*/  F2FP.F16.E4M3.UNPACK_B R14, R4 ;  /* 0x00000004ff0e723e */ /* 0x000fe400020006ff */
[----:B------:R-:W-:Y:S02]  /*c8a0*/  F2FP.F16.E4M3.UNPACK_B R15, R5 ;  /* 0x00000005ff0f723e */ /* 0x000fe400020006ff */
[----:B------:R-:W-:-:S02]  /*c8b0*/  F2FP.F16.E4M3.UNPACK_B R20, R20 ;  /* 0x00000014ff14723e */ /* 0x000fc400020006ff */
[----:B------:R-:W-:Y:S02]  /*c8c0*/  F2FP.F16.E4M3.UNPACK_B R21, R21 ;  /* 0x00000015ff15723e */ /* 0x000fe400020006ff */
[----:B------:R-:W-:Y:S02]  /*c8d0*/  F2FP.F16.E4M3.UNPACK_B R18, R18 ;  /* 0x00000012ff12723e */ /* 0x000fe400020006ff */
[----:B------:R-:W-:-:S07]  /*c8e0*/  F2FP.F16.E4M3.UNPACK_B R19, R19 ;  /* 0x00000013ff13723e */ /* 0x000fce00020006ff */
[C---:B---3--:R-:W-:Y:S08]  /*c8f0*/  HMMA.16816.F32 R8, R12.reuse, R18, R8 ;  /* 0x000000120c08723c */ /* 0x048ff00000001808 */
[----:B----4-:R-:W-:-:S15]  /*c900*/  HMMA.16816.F32 R24, R12, R20, R24 ;  /* 0x000000140c18723c */ /* 0x010fde0000001818 */
[----:B------:R-:W-:-:S04]  /*c910*/  NOP ;  /* 0x0000000000007918 */ /* 0x000fc80000000000 */
[----:B------:R0:W-:Y:S04]  /*c920*/  STL.64 [R1+0x10], R24 ;  /* 0x0000101801007387 */ /* 0x0001e80000100a00 */
[----:B------:R1:W-:Y:S01]  /*c930*/  STL.64 [R1+0x18], R26 ;  /* 0x0000181a01007387 */ /* 0x0003e20000100a00 */
[----:B0-----:R-:W-:Y:S02]  /*c940*/  IMAD.MOV.U32 R24, RZ, RZ, R8 ;  /* 0x000000ffff187224 */ /* 0x001fe400078e0008 */
[----:B------:R-:W-:Y:S02]  /*c950*/  IMAD.MOV.U32 R25, RZ, RZ, R9 ;  /* 0x000000ffff197224 */ /* 0x000fe400078e0009 */
[----:B-1----:R-:W-:Y:S02]  /*c960*/  IMAD.MOV.U32 R26, RZ, RZ, R10 ;  /* 0x000000ffff1a7224 */ /* 0x002fe400078e000a */
[----:B------:R-:W-:-:S02]  /*c970*/  IMAD.MOV.U32 R27, RZ, RZ, R11 ;  /* 0x000000ffff1b7224 */ /* 0x000fc400078e000b */
[----:B------:R-:W2:Y:S04]  /*c980*/  LDL.LU.64 R10, [R1+0xab0] ;  /* 0x000ab000010a7983 */ /* 0x000ea80000300a00 */
[----:B------:R-:W2:Y:S01]  /*c990*/  LDL.LU.64 R8, [R1+0xaa8] ;  /* 0x000aa80001087983 */ /* 0x000ea20000300a00 */
[----:B------:R-:W-:Y:S02]  /*c9a0*/  F2FP.F16.E4M3.UNPACK_B R2, R0 ;  /* 0x00000000ff02723e */ /* 0x000fe400020006ff */
[----:B------:R-:W-:Y:S01]  /*c9b0*/  F2FP.F16.E4M3.UNPACK_B R3, R6 ;  /* 0x00000006ff03723e */ /* 0x000fe200020006ff */
[----:B------:R-:W-:Y:S04]  /*c9c0*/  STL [R1+0x8f4], R27 ;  /* 0x0008f41b01007387 */ /* 0x000fe80000100800 */
[----:B------:R-:W-:Y:S04]  /*c9d0*/  STL [R1+0x8f0], R26 ;  /* 0x0008f01a01007387 */ /* 0x000fe80000100800 */
[----:B------:R-:W-:Y:S04]  /*c9e0*/  STL [R1+0x8ec], R25 ;  /* 0x0008ec1901007387 */ /* 0x000fe80000100800 */
[----:B------:R0:W-:Y:S04]  /*c9f0*/  STL [R1+0x8e8], R24 ;  /* 0x0008e81801007387 */ /* 0x0001e80000100800 */
[----:B0-----:R-:W3:Y:S01]  /*ca00*/  LDL.LU R24, [R1+0x80] ;  /* 0x0000800001187983 */ /* 0x001ee20000300800 */
[----:B--2---:R-:W-:-:S15]  /*ca10*/  HMMA.16816.F32 R8, R12, R2, R8 ;  /* 0x000000020c08723c */ /* 0x004fde0000001808 */
[----:B------:R-:W-:-:S04]  /*ca20*/  NOP ;  /* 0x0000000000007918 */ /* 0x000fc80000000000 */
[----:B------:R-:W-:Y:S04]  /*ca30*/  STL.64 [R1+0x60], R8 ;  /* 0x0000600801007387 */ /* 0x000fe80000100a00 */
[----:B------:R0:W-:Y:S04]  /*ca40*/  STL.64 [R1+0x68], R10 ;  /* 0x0000680a01007387 */ /* 0x0001e80000100a00 */
[----:B------:R-:W3:Y:S04]  /*ca50*/  LDL.LU R25, [R1+0x84] ;  /* 0x0000840001197983 */ /* 0x000ee80000300800 */
[----:B------:R-:W3:Y:S04]  /*ca60*/  LDL.LU R26, [R1+0x88] ;  /* 0x00008800011a7983 */ /* 0x000ee80000300800 */
[----:B------:R-:W3:Y:S04]  /*ca70*/  LDL.LU R27, [R1+0x8c] ;  /* 0x00008c00011b7983 */ /* 0x000ee80000300800 */
[----:B------:R-:W2:Y:S04]  /*ca80*/  LDL R16, [R1+0x268] ;  /* 0x0002680001107983 */ /* 0x000ea80000100800 */
[----:B------:R-:W2:Y:S04]  /*ca90*/  LDL R17, [R1+0x26c] ;  /* 0x00026c0001117983 */ /* 0x000ea80000100800 */
[----:B------:R-:W4:Y:S04]  /*caa0*/  LDL R6, [R1+0x238] ;  /* 0x0002380001067983 */ /* 0x000f280000100800 */
[----:B0-----:R-:W3:Y:S04]  /*cab0*/  LDL R11, [R1+0x25c] ;  /* 0x00025c00010b7983 */ /* 0x001ee80000100800 */
[----:B------:R-:W-:Y:S04]  /*cac0*/  STL.64 [R1+0xa80], R18 ;  /* 0x000a801201007387 */ /* 0x000fe80000100a00 */
[----:B--2---:R0:W-:Y:S04]  /*cad0*/  STL.64 [R1+0xa78], R16 ;  /* 0x000a781001007387 */ /* 0x0041e80000100a00 */
[----:B0-----:R-:W2:Y:S04]  /*cae0*/  LDL.LU R16, [R1+0xf0] ;  /* 0x0000f00001107983 */ /* 0x001ea80000300800 */
[----:B------:R-:W2:Y:S04]  /*caf0*/  LDL.LU R17, [R1+0xf4] ;  /* 0x0000f40001117983 */ /* 0x000ea80000300800 */
[----:B------:R-:W2:Y:S04]  /*cb00*/  LDL.LU R18, [R1+0xf8] ;  /* 0x0000f80001127983 */ /* 0x000ea80000300800 */
[----:B------:R-:W2:Y:S01]  /*cb10*/  LDL.LU R19, [R1+0xfc] ;  /* 0x0000fc0001137983 */ /* 0x000ea20000300800 */
[----:B------:R-:W-:-:S03]  /*cb20*/  F2FP.F16.E4M3.UNPACK_B R4, R7 ;  /* 0x00000007ff04723e */ /* 0x000fc600020006ff */
[----:B------:R-:W3:Y:S04]  /*cb30*/  LDL R7, [R1+0x23c] ;  /* 0x00023c0001077983 */ /* 0x000ee80000100800 */
[----:B------:R-:W3:Y:S04]  /*cb40*/  LDL R8, [R1+0x248] ;  /* 0x0002480001087983 */ /* 0x000ee80000100800 */
[----:B--2---:R-:W-:Y:S04]  /*cb50*/  STL.64 [R1+0xa90], R18 ;  /* 0x000a901201007387 */ /* 0x004fe80000100a00 */
[----:B------:R0:W-:Y:S04]  /*cb60*/  STL.64 [R1+0xa88], R16 ;  /* 0x000a881001007387 */ /* 0x0001e80000100a00 */
[----:B0-----:R-:W2:Y:S04]  /*cb70*/  LDL.LU R16, [R1+0xa0] ;  /* 0x0000a00001107983 */ /* 0x001ea80000300800 */
[----:B------:R-:W2:Y:S04]  /*cb80*/  LDL.LU R17, [R1+0xa4] ;  /* 0x0000a40001117983 */ /* 0x000ea80000300800 */
[----:B------:R-:W2:Y:S04]  /*cb90*/  LDL.LU R18, [R1+0xa8] ;  /* 0x0000a80001127983 */ /* 0x000ea80000300800 */
[----:B------:R-:W2:Y:S01]  /*cba0*/  LDL.LU R19, [R1+0xac] ;  /* 0x0000ac0001137983 */ /* 0x000ea20000300800 */
[----:B------:R-:W-:-:S03]  /*cbb0*/  F2FP.F16.E4M3.UNPACK_B R5, R29 ;  /* 0x0000001dff05723e */ /* 0x000fc600020006ff */
[----:B--2---:R-:W-:Y:S04]  /*cbc0*/  STL.64 [R1+0xaa0], R18 ;  /* 0x000aa01201007387 */ /* 0x004fe80000100a00 */
[----:B------:R3:W-:Y:S04]  /*cbd0*/  STL.64 [R1+0xa98], R16 ;  /* 0x000a981001007387 */ /* 0x0007e80000100a00 */
[----:B------:R-:W2:Y:S04]  /*cbe0*/  LDL R9, [R1+0x24c] ;  /* 0x00024c0001097983 */ /* 0x000ea80000100800 */
[----:B------:R-:W2:Y:S04]  /*cbf0*/  LDL R10, [R1+0x258] ;  /* 0x00025800010a7983 */ /* 0x000ea80000100800 */
[----:B------:R-:W2:Y:S04]  /*cc00*/  LDL.LU R29, [R1+0x478] ;  /* 0x00047800011d7983 */ /* 0x000ea80000300800 */
[----:B------:R-:W2:Y:S04]  /*cc10*/  LDL.LU R22, [R1+0x48c] ;  /* 0x00048c0001167983 */ /* 0x000ea80000300800 */
[----:B------:R-:W2:Y:S04]  /*cc20*/  LDL.LU R28, [R1+0x488] ;  /* 0x00048800011c7983 */ /* 0x000ea80000300800 */
[----:B------:R-:W2:Y:S01]  /*cc30*/  LDL.LU R23, [R1+0x494] ;  /* 0x0004940001177983 */ /* 0x000ea20000300800 */
[----:B---3--:R-:W-:-:S15]  /*cc40*/  HMMA.16816.F32 R16, R12, R4, R24 ;  /* 0x000000040c10723c */ /* 0x008fde0000001818 */
[----:B------:R-:W-:-:S04]  /*cc50*/  NOP ;  /* 0x0000000000007918 */ /* 0x000fc80000000000 */
[----:B------:R-:W-:Y:S02]  /*cc60*/  IMAD.MOV.U32 R25, RZ, RZ, R18 ;  /* 0x000000ffff197224 */ /* 0x000fe400078e0012 */
[----:B------:R-:W-:Y:S02]  /*cc70*/  IMAD.MOV.U32 R24, RZ, RZ, R19 ;  /* 0x000000ffff187224 */ /* 0x000fe400078e0013 */
[----:B------:R-:W-:Y:S02]  /*cc80*/  IMAD.MOV.U32 R27, RZ, RZ, R16 ;  /* 0x000000ffff1b7224 */ /* 0x000fe400078e0010 */
[----:B------:R-:W-:Y:S01]  /*cc90*/  IMAD.MOV.U32 R26, RZ, RZ, R17 ;  /* 0x000000ffff1a7224 */ /* 0x000fe200078e0011 */
[----:B--2---:R-:W-:Y:S04]  /*cca0*/  STL.64 [R1+0xa70], R22 ;  /* 0x000a701601007387 */ /* 0x004fe80000100a00 */
[----:B------:R0:W-:Y:S04]  /*ccb0*/  STL.64 [R1+0xa68], R20 ;  /* 0x000a681401007387 */ /* 0x0001e80000100a00 */
[----:B0-----:R-:W2:Y:S04]  /*ccc0*/  LDL.LU R20, [R1+0x1e0] ;  /* 0x0001e00001147983 */ /* 0x001ea80000300800 */
[----:B------:R-:W2:Y:S04]  /*ccd0*/  LDL.LU R21, [R1+0x1e4] ;  /* 0x0001e40001157983 */ /* 0x000ea80000300800 */
[----:B------:R-:W2:Y:S04]  /*cce0*/  LDL.LU R22, [R1+0x1e8] ;  /* 0x0001e80001167983 */ /* 0x000ea80000300800 */
[----:B------:R-:W2:Y:S04]  /*ccf0*/  LDL.LU R23, [R1+0x1ec] ;  /* 0x0001ec0001177983 */ /* 0x000ea80000300800 */
[----:B------:R-:W3:Y:S04]  /*cd00*/  LDL.LU R0, [R1+0x490] ;  /* 0x0004900001007983 */ /* 0x000ee80000300800 */
[----:B------:R-:W2:Y:S04]  /*cd10*/  LDL.LU.64 R18, [R1+0xaa0] ;  /* 0x000aa00001127983 */ /* 0x000ea80000300a00 */
[----:B------:R-:W2:Y:S01]  /*cd20*/  LDL.LU.64 R16, [R1+0xa98] ;  /* 0x000a980001107983 */ /* 0x000ea20000300a00 */
[----:B----4-:R-:W-:-:S02]  /*cd30*/  F2FP.F16.E4M3.UNPACK_B R6, R6 ;  /* 0x00000006ff06723e */ /* 0x010fc400020006ff */
[----:B------:R-:W-:Y:S01]  /*cd40*/  F2FP.F16.E4M3.UNPACK_B R7, R7 ;  /* 0x00000007ff07723e */ /* 0x000fe200020006ff */
[----:B------:R-:W-:Y:S04]  /*cd50*/  STL.64 [R1+0x900], R26 ;  /* 0x0009001a01007387 */ /* 0x000fe80000100a00 */
[----:B------:R0:W-:Y:S04]  /*cd60*/  STL.64 [R1+0x8f8], R24 ;  /* 0x0008f81801007387 */ /* 0x0001e80000100a00 */
[----:B0-----:R-:W4:Y:S04]  /*cd70*/  LDL.LU R24, [R1+0x1d0] ;  /* 0x0001d00001187983 */ /* 0x001f280000300800 */
[----:B------:R-:W4:Y:S04]  /*cd80*/  LDL.LU R25, [R1+0x1d4] ;  /* 0x0001d40001197983 */ /* 0x000f280000300800 */
[----:B------:R-:W4:Y:S04]  /*cd90*/  LDL.LU R26, [R1+0x1d8] ;  /* 0x0001d800011a7983 */ /* 0x000f280000300800 */
[----:B------:R-:W4:Y:S01]  /*cda0*/  LDL.LU R27, [R1+0x1dc] ;  /* 0x0001dc00011b7983 */ /* 0x000f220000300800 */
[----:B--2---:R-:W-:-:S15]  /*cdb0*/  HMMA.16816.F32 R16, R12, R6, R16 ;  /* 0x000000060c10723c */ /* 0x004fde0000001810 */
[----:B------:R-:W-:-:S04]  /*cdc0*/  NOP ;  /* 0x0000000000007918 */ /* 0x000fc80000000000 */
[----:B------:R-:W-:Y:S04]  /*cdd0*/  STL.64 [R1+0xa0], R16 ;  /* 0x0000a01001007387 */ /* 0x000fe80000100a00 */
[----:B------:R0:W-:Y:S04]  /*cde0*/  STL.64 [R1+0xa8], R18 ;  /* 0x0000a81201007387 */ /* 0x0001e80000100a00 */
[----:B0-----:R-:W2:Y:S04]  /*cdf0*/  LDL.LU.64 R18, [R1+0xa90] ;  /* 0x000a900001127983 */ /* 0x001ea80000300a00 */
[----:B------:R-:W2:Y:S01]  /*ce00*/  LDL.LU.64 R16, [R1+0xa88] ;  /* 0x000a880001107983 */ /* 0x000ea20000300a00 */
[----:B------:R-:W-:-:S02]  /*ce10*/  F2FP.F16.E4M3.UNPACK_B R8, R8 ;  /* 0x00000008ff08723e */ /* 0x000fc400020006ff */
[----:B------:R-:W-:Y:S02]  /*ce20*/  F2FP.F16.E4M3.UNPACK_B R9, R9 ;  /* 0x00000009ff09723e */ /* 0x000fe400020006ff */
[----:B------:R-:W-:Y:S02]  /*ce30*/  F2FP.F16.E4M3.UNPACK_B R10, R10 ;  /* 0x0000000aff0a723e */ /* 0x000fe400020006ff */
[----:B------:R-:W-:-:S07]  /*ce40*/  F2FP.F16.E4M3.UNPACK_B R11, R11 ;  /* 0x0000000bff0b723e */ /* 0x000fce00020006ff */
[C---:B------:R-:W-:Y:S01]  /*ce50*/  HMMA.16816.F32 R20, R12.reuse, R10, R20 ;  /* 0x0000000a0c14723c */ /* 0x040fe20000001814 */
[----:B------:R0:W-:Y:S04]  /*ce60*/  STL.64 [R1+0xa50], R6 ;  /* 0x000a500601007387 */ /* 0x0001e80000100a00 */
[----:B0-----:R-:W3:Y:S04]  /*ce70*/  LDL.LU R6, [R1+0x484] ;  /* 0x0004840001067983 */ /* 0x001ee80000300800 */
[----:B------:R-:W3:Y:S04]  /*ce80*/  LDL.LU R7, [R1+0x480] ;  /* 0x0004800001077983 */ /* 0x000ee80000300800 */
[----:B------:R0:W-:Y:S04]  /*ce90*/  STL.64 [R1+0xa48], R4 ;  /* 0x000a480401007387 */ /* 0x0001e80000100a00 */
[----:B0-----:R-:W3:Y:S01]  /*cea0*/  LDL.LU R5, [R1+0x47c] ;  /* 0x00047c0001057983 */ /* 0x001ee20000300800 */
        /* <DEDUP_REMOVED lines=9> */
[----:B------:R-:W4:Y:S04]  /*cf40*/  LDL.LU.64 R20, [R1+0xa68] ;  /* 0x000a680001147983 */ /* 0x000f280000300a00 */
[----:B------:R-:W-:Y:S04]  /*cf50*/  STL.64 [R1+0xa30], R10 ;  /* 0x000a300a01007387 */ /* 0x000fe80000100a00 */
[----:B------:R0:W-:Y:S04]  /*cf60*/  STL.64 [R1+0xa28], R8 ;  /* 0x000a280801007387 */ /* 0x0001e80000100a00 */
[----:B0-----:R-:W4:Y:S04]  /*cf70*/  LDL.LU R8, [R1+0xe0] ;  /* 0x0000e00001087983 */ /* 0x001f280000300800 */
[----:B------:R-:W4:Y:S04]  /*cf80*/  LDL.LU R9, [R1+0xe4] ;  /* 0x0000e40001097983 */ /* 0x000f280000300800 */
[----:B------:R-:W4:Y:S04]  /*cf90*/  LDL.LU R10, [R1+0xe8] ;  /* 0x0000e800010a7983 */ /* 0x000f280000300800 */
[----:B------:R-:W4:Y:S01]  /*cfa0*/  LDL.LU R11, [R1+0xec] ;  /* 0x0000ec00010b7983 */ /* 0x000f220000300800 */
[----:B---3--:R-:W-:-:S02]  /*cfb0*/  IMAD R29, R29, 0x100, R5 ;  /* 0x000001001d1d7824 */ /* 0x008fc400078e0205 */
[----:B------:R-:W-:Y:S01]  /*cfc0*/  IMAD R5, R7, 0x100, R6 ;  /* 0x0000010007057824 */ /* 0x000fe200078e0206 */
[----:B--2---:R-:W-:Y:S02]  /*cfd0*/  F2FP.F16.E4M3.UNPACK_B R16, R16 ;  /* 0x00000010ff10723e */ /* 0x004fe400020006ff */
[----:B------:R-:W-:Y:S01]  /*cfe0*/  F2FP.F16.E4M3.UNPACK_B R17, R17 ;  /* 0x00000011ff11723e */ /* 0x000fe200020006ff */
[----:B----4-:R-:W-:Y:S02]  /*cff0*/  IMAD R4, R28, 0x100, R22 ;  /* 0x000001001c047824 */ /* 0x010fe400078e0216 */
[----:B------:R-:W-:Y:S01]  /*d000*/  IMAD R0, R0, 0x100, R23 ;  /* 0x0000010000007824 */ /* 0x000fe200078e0217 */
[----:B------:R-:W-:Y:S04]  /*d010*/  STL [R1+0xa00], R16 ;  /* 0x000a001001007387 */ /* 0x000fe80000100800 */
[----:B------:R-:W-:Y:S01]  /*d020*/  STL [R1+0x9fc], R17 ;  /* 0x0009fc1101007387 */ /* 0x000fe20000100800 */
[----:B------:R-:W-:Y:S01]  /*d030*/  HMMA.16816.F32 R8, R12, R16, R8 ;  /* 0x000000100c08723c */ /* 0x000fe20000001808 */
[----:B------:R-:W-:-:S02]  /*d040*/  F2FP.F16.E4M3.UNPACK_B R12, R29 ;  /* 0x0000001dff0c723e */ /* 0x000fc400020006ff */
[----:B------:R-:W-:Y:S02]  /*d050*/  F2FP.F16.E4M3.UNPACK_B R13, R5 ;  /* 0x00000005ff0d723e */ /* 0x000fe400020006ff */
[----:B------:R-:W-:Y:S02]  /*d060*/  F2FP.F16.E4M3.UNPACK_B R14, R4 ;  /* 0x00000004ff0e723e */ /* 0x000fe400020006ff */
[----:B------:R-:W-:-:S07]  /*d070*/  F2FP.F16.E4M3.UNPACK_B R15, R0 ;  /* 0x00000000ff0f723e */ /* 0x000fce00020006ff */
[C---:B------:R-:W-:Y:S05]  /*d080*/  HMMA.16816.F32 R4, R12.reuse, R20, R24 ;  /* 0x000000140c04723c */ /* 0x040fea0000001818 */
[----:B------:R-:W-:Y:S04]  /*d090*/  STL.64 [R1+0xe0], R8 ;  /* 0x0000e00801007387 */ /* 0x000fe80000100a00 */
[----:B------:R-:W-:Y:S04]  /*d0a0*/  STL.64 [R1+0xe8], R10 ;  /* 0x0000e80a01007387 */ /* 0x000fe80000100a00 */
[----:B------:R-:W-:Y:S04]  /*d0b0*/  STL [R1+0xa04], R21 ;  /* 0x000a041501007387 */ /* 0x000fe80000100800 */
[----:B------:R-:W2:Y:S04]  /*d0c0*/  LDL.LU R24, [R1+0xc0] ;  /* 0x0000c00001187983 */ /* 0x000ea80000300800 */
[----:B------:R-:W-:Y:S04]  /*d0d0*/  STL.64 [R1+0x1d0], R4 ;  /* 0x0001d00401007387 */ /* 0x000fe80000100a00 */
[----:B------:R-:W-:Y:S04]  /*d0e0*/  STL.64 [R1+0x1d8], R6 ;  /* 0x0001d80601007387 */ /* 0x000fe80000100a00 */
        /* <DEDUP_REMOVED lines=35> */
[----:B----4-:R0:W-:Y:S04]  /*d320*/  STL.64 [R1+0xa08], R20 ;  /* 0x000a081401007387 */ /* 0x0101e80000100a00 */
[----:B0-----:R-:W2:Y:S04]  /*d330*/  LDL.LU R20, [R1+0x170] ;  /* 0x0001700001147983 */ /* 0x001ea80000300800 */
[----:B------:R-:W2:Y:S04]  /*d340*/  LDL.LU R21, [R1+0x174] ;  /* 0x0001740001157983 */ /* 0x000ea80000300800 */
[----:B------:R-:W4:Y:S04]  /*d350*/  LDL.LU R22, [R1+0x178] ;  /* 0x0001780001167983 */ /* 0x000f280000300800 */
[----:B------:R-:W4:Y:S04]  /*d360*/  LDL.LU R23, [R1+0x17c] ;  /* 0x00017c0001177983 */ /* 0x000f280000300800 */
        /* <DEDUP_REMOVED lines=10> */
[----:B--2---:R-:W-:Y:S04]  /*d410*/  STL.64 [R1+0xa60], R10 ;  /* 0x000a600a01007387 */ /* 0x004fe80000100a00 */
[----:B------:R0:W-:Y:S04]  /*d420*/  STL.64 [R1+0xa58], R8 ;  /* 0x000a580801007387 */ /* 0x0001e80000100a00 */
[----:B------:R-:W2:Y:S04]  /*d430*/  LDL.LU R4, [R1+0x1b0] ;  /* 0x0001b00001047983 */ /* 0x000ea80000300800 */
[----:B------:R-:W2:Y:S04]  /*d440*/  LDL.LU R5, [R1+0x1b4] ;  /* 0x0001b40001057983 */ /* 0x000ea80000300800 */
[----:B------:R-:W2:Y:S04]  /*d450*/  LDL.LU R6, [R1+0x1b8] ;  /* 0x0001b80001067983 */ /* 0x000ea80000300800 */
[----:B------:R-:W2:Y:S04]  /*d460*/  LDL.LU R7, [R1+0x1bc] ;  /* 0x0001bc0001077983 */ /* 0x000ea80000300800 */
[----:B0-----:R-:W2:Y:S04]  /*d470*/  LDL.LU R8, [R1+0x1c0] ;  /* 0x0001c00001087983 */ /* 0x001ea80000300800 */
[----:B------:R-:W2:Y:S04]  /*d480*/  LDL.LU R9, [R1+0x1c4] ;  /* 0x0001c40001097983 */ /* 0x000ea80000300800 */
[----:B------:R-:W2:Y:S04]  /*d490*/  LDL.LU R10, [R1+0x1c8] ;  /* 0x0001c800010a7983 */ /* 0x000ea80000300800 */
[----:B------:R-:W2:Y:S04]  /*d4a0*/  LDL.LU R11, [R1+0x1cc] ;  /* 0x0001cc00010b7983 */ /* 0x000ea80000300800 */
[----:B----4-:R-:W-:Y:S04]  /*d4b0*/  STL.64 [R1+0xa20], R22 ;  /* 0x000a201601007387 */ /* 0x010fe80000100a00 */
[----:B------:R0:W-:Y:S04]  /*d4c0*/  STL.64 [R1+0xa18], R20 ;  /* 0x000a181401007387 */ /* 0x0001e80000100a00 */
[----:B0-----:R-:W4:Y:S04]  /*d4d0*/  LDL.LU R20, [R1+0x180] ;  /* 0x0001800001147983 */ /* 0x001f280000300800 */
[----:B------:R-:W4:Y:S04]  /*d4e0*/  LDL.LU R21, [R1+0x184] ;  /* 0x0001840001157983 */ /* 0x000f280000300800 */
[----:B------:R-:W4:Y:S04]  /*d4f0*/  LDL.LU R22, [R1+0x188] ;  /* 0x0001880001167983 */ /* 0x000f280000300800 */
[----:B------:R-:W4:Y:S04]  /*d500*/  LDL.LU R23, [R1+0x18c] ;  /* 0x00018c0001177983 */ /* 0x000f280000300800 */
[----:B------:R-:W2:Y:S04]  /*d510*/  LDL.LU R28, [R1+0x4b0] ;  /* 0x0004b000011c7983 */ /* 0x000ea80000300800 */
[----:B---3--:R-:W-:Y:S04]  /*d520*/  STL.64 [R1+0x9b0], R26 ;  /* 0x0009b01a01007387 */ /* 0x008fe80000100a00 */
[----:B------:R0:W-:Y:S04]  /*d530*/  STL.64 [R1+0x9a8], R24 ;  /* 0x0009a81801007387 */ /* 0x0001e80000100a00 */
[----:B0-----:R-:W3:Y:S04]  /*d540*/  LDL.LU R24, [R1+0x140] ;  /* 0x0001400001187983 */ /* 0x001ee80000300800 */
[----:B------:R-:W3:Y:S04]  /*d550*/  LDL.LU R25, [R1+0x144] ;  /* 0x0001440001197983 */ /* 0x000ee80000300800 */
[----:B------:R-:W2:Y:S04]  /*d560*/  LDL.LU R26, [R1+0x148] ;  /* 0x00014800011a7983 */ /* 0x000ea80000300800 */
[----:B------:R-:W2:Y:S04]  /*d570*/  LDL.LU R27, [R1+0x14c] ;  /* 0x00014c00011b7983 */ /* 0x000ea80000300800 */
[----:B--2---:R-:W-:Y:S04]  /*d580*/  STL.64 [R1+0x9c0], R26 ;  /* 0x0009c01a01007387 */ /* 0x004fe80000100a00 */
[----:B---3--:R0:W-:Y:S04]  /*d590*/  STL.64 [R1+0x9b8], R24 ;  /* 0x0009b81801007387 */ /* 0x0081e80000100a00 */
[----:B0-----:R-:W2:Y:S04]  /*d5a0*/  LDL.LU R24, [R1+0x150] ;  /* 0x0001500001187983 */ /* 0x001ea80000300800 */
[----:B------:R-:W2:Y:S04]  /*d5b0*/  LDL.LU R25, [R1+0x154] ;  /* 0x0001540001197983 */ /* 0x000ea80000300800 */
[----:B------:R-:W3:Y:S04]  /*d5c0*/  LDL.LU R26, [R1+0x158] ;  /* 0x00015800011a7983 */ /* 0x000ee80000300800 */
[----:B------:R-:W3:Y:S01]  /*d5d0*/  LDL.LU R27, [R1+0x15c] ;  /* 0x00015c00011b7983 */ /* 0x000ee20000300800 */
[C---:B------:R-:W-:Y:S03]  /*d5e0*/  HMMA.16816.F32 R8, R12.reuse, R18, R8 ;  /* 0x000000120c08723c */ /* 0x040fe60000001808 */
[----:B---3--:R-:W-:Y:S04]  /*d5f0*/  STL.64 [R1+0x9d0], R26 ;  /* 0x0009d01a01007387 */ /* 0x008fe80000100a00 */
[----:B--2---:R0:W-:Y:S04]  /*d600*/  STL.64 [R1+0x9c8], R24 ;  /* 0x0009c81801007387 */ /* 0x0041e80000100a00 */
        /* <DEDUP_REMOVED lines=9> */
[----:B------:R-:W2:Y:S04]  /*d6a0*/  LDL.LU R26, [R1+0xd8] ;  /* 0x0000d800011a7983 */ /* 0x000ea80000300800 */
[----:B------:R-:W2:Y:S04]  /*d6b0*/  LDL.LU R27, [R1+0xdc] ;  /* 0x0000dc00011b7983 */ /* 0x000ea80000300800 */
[----:B------:R-:W-:Y:S04]  /*d6c0*/  STL.64 [R1+0x1c0], R8 ;  /* 0x0001c00801007387 */ /* 0x000fe80000100a00 */
[----:B------:R0:W-:Y:S04]  /*d6d0*/  STL.64 [R1+0x1c8], R10 ;  /* 0x0001c80a01007387 */ /* 0x0001e80000100a00 */
[----:B0-----:R-:W3:Y:S04]  /*d6e0*/  LDL.LU.64 R10, [R1+0xa60] ;  /* 0x000a6000010a7983 */ /* 0x001ee80000300a00 */
[----:B------:R-:W3:Y:S04]  /*d6f0*/  LDL.LU.64 R8, [R1+0xa58] ;  /* 0x000a580001087983 */ /* 0x000ee80000300a00 */
[----:B------:R-:W-:Y:S04]  /*d700*/  STL.64 [R1+0x1b0], R4 ;  /* 0x0001b00401007387 */ /* 0x000fe80000100a00 */
[----:B------:R0:W-:Y:S04]  /*d710*/  STL.64 [R1+0x1b8], R6 ;  /* 0x0001b80601007387 */ /* 0x0001e80000100a00 */
[----:B0-----:R-:W2:Y:S04]  /*d720*/  LDL.LU.64 R6, [R1+0xa50] ;  /* 0x000a500001067983 */ /* 0x001ea80000300a00 */
        /* <DEDUP_REMOVED lines=24> */
[----:B------:R-:W3:Y:S01]  /*d8b0*/  LDL.LU.64 R20, [R1+0xa08] ;  /* 0x000a080001147983 */ /* 0x000ee20000300a00 */
[----:B------:R-:W-:-:S02]  /*d8c0*/  IMAD R0, R0, 0x100, R16 ;  /* 0x0000010000007824 */ /* 0x000fc400078e0210 */
[----:B--2---:R-:W-:Y:S02]  /*d8d0*/  IMAD R23, R23, 0x100, R17 ;  /* 0x0000010017177824 */ /* 0x004fe400078e0211 */
[----:B---3--:R-:W-:Y:S02]  /*d8e0*/  IMAD R29, R29, 0x100, R21 ;  /* 0x000001001d1d7824 */ /* 0x008fe400078e0215 */
[----:B------:R-:W2:Y:S04]  /*d8f0*/  LDL.LU R21, [R1+0xa04] ;  /* 0x000a040001157983 */ /* 0x000ea80000300800 */
[----:B------:R-:W3:Y:S04]  /*d900*/  LDL.LU R16, [R1+0xa00] ;  /* 0x000a000001107983 */ /* 0x000ee80000300800 */
[----:B------:R-:W3:Y:S01]  /*d910*/  LDL.LU R17, [R1+0x9fc] ;  /* 0x0009fc0001117983 */ /* 0x000ee20000300800 */
[----:B------:R-:W-:-:S03]  /*d920*/  IMAD R28, R28, 0x100, R22 ;  /* 0x000001001c1c7824 */ /* 0x000fc600078e0216 */
[----:B------:R-:W4:Y:S01]  /*d930*/  LDL.LU R22, [R1+0x9f8] ;  /* 0x0009f80001167983 */ /* 0x000f220000300800 */
[----:B---3--:R-:W-:Y:S03]  /*d940*/  HMMA.16816.F32 R12, R12, R16, R24 ;  /* 0x000000100c0c723c */ /* 0x008fe60000001818 */
[----:B------:R-:W2:Y:S04]  /*d950*/  LDL.LU.64 R26, [R1+0x9f0] ;  /* 0x0009f000011a7983 */ /* 0x000ea80000300a00 */
[----:B------:R-:W2:-:S12]  /*d960*/  LDL.LU.64 R24, [R1+0x9e8] ;  /* 0x0009e80001187983 */ /* 0x000e980000300a00 */
[----:B------:R0:W-:Y:S04]  /*d970*/  STL.64 [R1+0xd0], R12 ;  /* 0x0000d00c01007387 */ /* 0x0001e80000100a00 */
[----:B------:R1:W-:Y:S01]  /*d980*/  STL.64 [R1+0xd8], R14 ;  /* 0x0000d80e01007387 */ /* 0x0003e20000100a00 */
[----:B0-----:R-:W-:Y:S02]  /*d990*/  F2FP.F16.E4M3.UNPACK_B R12, R29 ;  /* 0x0000001dff0c723e */ /* 0x001fe400020006ff */
[----:B------:R-:W-:Y:S01]  /*d9a0*/  F2FP.F16.E4M3.UNPACK_B R13, R0 ;  /* 0x00000000ff0d723e */ /* 0x000fe200020006ff */
[----:B------:R-:W3:Y:S01]  /*d9b0*/  LDL.LU R29, [R1+0x4b8] ;  /* 0x0004b800011d7983 */ /* 0x000ee20000300800 */
[----:B-1----:R-:W-:Y:S02]  /*d9c0*/  F2FP.F16.E4M3.UNPACK_B R14, R23 ;  /* 0x00000017ff0e723e */ /* 0x002fe400020006ff */
[----:B------:R-:W-:Y:S01]  /*d9d0*/  F2FP.F16.E4M3.UNPACK_B R15, R28 ;  /* 0x0000001cff0f723e */ /* 0x000fe200020006ff */
        /* <DEDUP_REMOVED lines=52> */
[----:B0-----:R-:W2:Y:S04]  /*dd20*/  LDL.LU R10, [R1+0x4c4] ;  /* 0x0004c400010a7983 */ /* 0x001ea80000300800 */
[----:B------:R-:W2:Y:S04]  /*dd30*/  LDL.LU R11, [R1+0x4c0] ;  /* 0x0004c000010b7983 */ /* 0x000ea80000300800 */
[----:B------:R0:W-:Y:S04]  /*dd40*/  STL.64 [R1+0x918], R8 ;  /* 0x0009180801007387 */ /* 0x0001e80000100a00 */
[----:B0-----:R-:W2:Y:S01]  /*dd50*/  LDL.LU R9, [R1+0x4bc] ;  /* 0x0004bc0001097983 */ /* 0x001ea20000300800 */
[----:B---3--:R-:W-:-:S03]  /*dd60*/  IMAD R8, R7, 0x100, R6 ;  /* 0x0000010007087824 */ /* 0x008fc600078e0206 */
[----:B------:R-:W-:Y:S04]  /*dd70*/  STL.64 [R1+0x950], R18 ;  /* 0x0009501201007387 */ /* 0x000fe80000100a00 */
[----:B------:R0:W-:Y:S01]  /*dd80*/  STL.64 [R1+0x948], R16 ;  /* 0x0009481001007387 */ /* 0x0001e20000100a00 */
[----:B--2---:R-:W-:Y:S02]  /*dd90*/  IMAD R29, R29, 0x100, R9 ;  /* 0x000001001d1d7824 */ /* 0x004fe400078e0209 */
[----:B------:R-:W-:Y:S02]  /*dda0*/  IMAD R9, R5, 0x100, R4 ;  /* 0x0000010005097824 */ /* 0x000fe400078e0204 */
[----:B------:R-:W-:Y:S01]  /*ddb0*/  HMMA.16816.F32 R4, R12, R16, R24 ;  /* 0x000000100c04723c */ /* 0x000fe20000001818 */
[----:B------:R-:W-:Y:S01]  /*ddc0*/  IMAD R10, R11, 0x100, R10 ;  /* 0x000001000b0a7824 */ /* 0x000fe200078e020a */
[----:B------:R-:W-:-:S02]  /*ddd0*/  F2FP.F16.E4M3.UNPACK_B R15, R8 ;  /* 0x00000008ff0f723e */ /* 0x000fc400020006ff */
[----:B------:R-:W-:Y:S02]  /*dde0*/  F2FP.F16.E4M3.UNPACK_B R14, R9 ;  /* 0x00000009ff0e723e */ /* 0x000fe400020006ff */
[----:B------:R-:W-:-:S13]  /*ddf0*/  F2FP.F16.E4M3.UNPACK_B R13, R10 ;  /* 0x0000000aff0d723e */ /* 0x000fda00020006ff */
[----:B------:R1:W-:Y:S04]  /*de00*/  STL.64 [R1+0xc0], R4 ;  /* 0x0000c00401007387 */ /* 0x0003e80000100a00 */
[----:B------:R2:W-:Y:S04]  /*de10*/  STL.64 [R1+0xc8], R6 ;  /* 0x0000c80601007387 */ /* 0x0005e80000100a00 */
[----:B0-----:R-:W3:Y:S04]  /*de20*/  LDL.LU R16, [R1+0xb0] ;  /* 0x0000b00001107983 */ /* 0x001ee80000300800 */
[----:B------:R-:W3:Y:S04]  /*de30*/  LDL.LU R17, [R1+0xb4] ;  /* 0x0000b40001117983 */ /* 0x000ee80000300800 */
[----:B------:R-:W3:Y:S04]  /*de40*/  LDL.LU R18, [R1+0xb8] ;  /* 0x0000b80001127983 */ /* 0x000ee80000300800 */
[----:B------:R-:W3:Y:S04]  /*de50*/  LDL.LU R19, [R1+0xbc] ;  /* 0x0000bc0001137983 */ /* 0x000ee80000300800 */
[----:B-1----:R-:W3:Y:S04]  /*de60*/  LDL.LU R4, [R1+0x70] ;  /* 0x0000700001047983 */ /* 0x002ee80000300800 */
[----:B------:R-:W3:Y:S04]  /*de70*/  LDL.LU R5, [R1+0x74] ;  /* 0x0000740001057983 */ /* 0x000ee80000300800 */
[----:B--2---:R-:W2:Y:S04]  /*de80*/  LDL.LU R6, [R1+0x78] ;  /* 0x0000780001067983 */ /* 0x004ea80000300800 */
[----:B------:R-:W2:Y:S04]  /*de90*/  LDL.LU R7, [R1+0x7c] ;  /* 0x00007c0001077983 */ /* 0x000ea80000300800 */
[----:B------:R-:W2:Y:S04]  /*dea0*/  LDL.LU R8, [R1+0x30] ;  /* 0x0000300001087983 */ /* 0x000ea80000300800 */
[----:B------:R-:W2:Y:S04]  /*deb0*/  LDL.LU R9, [R1+0x34] ;  /* 0x0000340001097983 */ /* 0x000ea80000300800 */
[----:B------:R-:W2:Y:S04]  /*dec0*/  LDL.LU R10, [R1+0x38] ;  /* 0x00003800010a7983 */ /* 0x000ea80000300800 */
[----:B------:R-:W2:Y:S01]  /*ded0*/  LDL.LU R11, [R1+0x3c] ;  /* 0x00003c00010b7983 */ /* 0x000ea20000300800 */
[----:B------:R-:W-:-:S03]  /*dee0*/  F2FP.F16.E4M3.UNPACK_B R12, R29 ;  /* 0x0000001dff0c723e */ /* 0x000fc600020006ff */
[----:B--2---:R-:W-:Y:S04]  /*def0*/  STL.64 [R1+0x930], R10 ;  /* 0x0009300a01007387 */ /* 0x004fe80000100a00 */
[----:B------:R0:W-:Y:S04]  /*df00*/  STL.64 [R1+0x928], R8 ;  /* 0x0009280801007387 */ /* 0x0001e80000100a00 */
[----:B0-----:R-:W2:Y:S04]  /*df10*/  LDL.LU R8, [R1+0x50] ;  /* 0x0000500001087983 */ /* 0x001ea80000300800 */
[----:B------:R-:W2:Y:S04]  /*df20*/  LDL.LU R9, [R1+0x54] ;  /* 0x0000540001097983 */ /* 0x000ea80000300800 */
[----:B------:R-:W2:Y:S04]  /*df30*/  LDL.LU R10, [R1+0x58] ;  /* 0x00005800010a7983 */ /* 0x000ea80000300800 */
[----:B------:R-:W2:Y:S04]  /*df40*/  LDL.LU R11, [R1+0x5c] ;  /* 0x00005c00010b7983 */ /* 0x000ea80000300800 */
[----:B------:R-:W2:Y:S04]  /*df50*/  LDL.LU R24, [R1] ;  /* 0x0000000001187983 */ /* 0x000ea80000300800 */
[----:B------:R-:W2:Y:S04]  /*df60*/  LDL.LU R25, [R1+0x4] ;  /* 0x0000040001197983 */ /* 0x000ea80000300800 */
[----:B------:R-:W2:Y:S01]  /*df70*/  LDL.LU R26, [R1+0x8] ;  /* 0x00000800011a7983 */ /* 0x000ea20000300800 */
[----:B---3--:R-:W-:Y:S01]  /*df80*/  HMMA.16816.F32 R16, R12, R20, R16 ;  /* 0x000000140c10723c */ /* 0x008fe20000001810 */
[----:B----4-:R-:W-:-:S02]  /*df90*/  IMAD.MOV.U32 R27, RZ, RZ, R22 ;  /* 0x000000ffff1b7224 */ /* 0x010fc400078e0016 */
[----:B------:R-:W3:Y:S04]  /*dfa0*/  LDL.LU R22, [R1+0x964] ;  /* 0x0009640001167983 */ /* 0x000ee80000300800 */
[----:B--2---:R0:W-:Y:S04]  /*dfb0*/  STL.64 [R1+0x910], R26 ;  /* 0x0009101a01007387 */ /* 0x0041e80000100a00 */
[----:B------:R1:W-:Y:S01]  /*dfc0*/  STL.64 [R1+0x908], R24 ;  /* 0x0009081801007387 */ /* 0x0003e20000100a00 */
[----:B0-----:R-:W-:Y:S02]  /*dfd0*/  IMAD.MOV.U32 R26, RZ, RZ, R0 ;  /* 0x000000ffff1a7224 */ /* 0x001fe400078e0000 */
[----:B-1----:R-:W-:-:S02]  /*dfe0*/  IMAD.MOV.U32 R24, RZ, RZ, R28 ;  /* 0x000000ffff187224 */ /* 0x002fc400078e001c */
[----:B------:R-:W2:Y:S01]  /*dff0*/  LDL.LU R28, [R1+0x960] ;  /* 0x00096000011c7983 */ /* 0x000ea20000300800 */
[----:B------:R-:W-:-:S03]  /*e000*/  IMAD.MOV.U32 R25, RZ, RZ, R23 ;  /* 0x000000ffff197224 */ /* 0x000fc600078e0017 */
[----:B------:R-:W4:Y:S04]  /*e010*/  LDL.LU R23, [R1+0x95c] ;  /* 0x00095c0001177983 */ /* 0x000f280000300800 */
[----:B------:R-:W3:Y:S04]  /*e020*/  LDL.LU R0, [R1+0x958] ;  /* 0x0009580001007983 */ /* 0x000ee80000300800 */
[----:B------:R-:W3:Y:S04]  /*e030*/  LDL.LU R27, [R1+0x2c] ;  /* 0x00002c00011b7983 */ /* 0x000ee80000300800 */
[----:B------:R-:W-:Y:S04]  /*e040*/  STL.64 [R1+0xb0], R16 ;  /* 0x0000b01001007387 */ /* 0x000fe80000100a00 */
[----:B------:R0:W-:Y:S04]  /*e050*/  STL.64 [R1+0xb8], R18 ;  /* 0x0000b81201007387 */ /* 0x0001e80000100a00 */
[----:B0-----:R-:W3:Y:S01]  /*e060*/  LDL.LU.64 R18, [R1+0x950] ;  /* 0x0009500001127983 */ /* 0x001ee20000300a00 */
[----:B------:R-:W-:Y:S03]  /*e070*/  HMMA.16816.F32 R4, R12, R2, R4 ;  /* 0x000000020c04723c */ /* 0x000fe60000001804 */
[----:B------:R-:W3:Y:S01]  /*e080*/  LDL.LU.64 R16, [R1+0x948] ;  /* 0x0009480001107983 */ /* 0x000ee20000300a00 */
[----:B--2---:R-:W-:-:S02]  /*e090*/  IMAD.MOV.U32 R20, RZ, RZ, R28 ;  /* 0x000000ffff147224 */ /* 0x004fc400078e001c */
[----:B----4-:R-:W-:Y:S02]  /*e0a0*/  IMAD.MOV.U32 R21, RZ, RZ, R23 ;  /* 0x000000ffff157224 */ /* 0x010fe400078e0017 */
[----:B---3--:R-:W-:-:S07]  /*e0b0*/  IMAD.MOV.U32 R23, RZ, RZ, R0 ;  /* 0x000000ffff177224 */ /* 0x008fce00078e0000 */
[----:B------:R-:W-:Y:S01]  /*e0c0*/  HMMA.16816.F32 R20, R12, R18, R20 ;  /* 0x000000120c14723c */ /* 0x000fe20000001814 */
[----:B------:R-:W2:Y:S04]  /*e0d0*/  LDL.LU R18, [R1+0x4e0] ;  /* 0x0004e00001127983 */ /* 0x000ea80000300800 */
[----:B------:R-:W3:Y:S01]  /*e0e0*/  LDL.LU R19, [R1+0x4ec] ;  /* 0x0004ec0001137983 */ /* 0x000ee20000300800 */
[----:B------:R-:W-:Y:S02]  /*e0f0*/  IMAD.MOV.U32 R0, RZ, RZ, R7 ;  /* 0x000000ffff007224 */ /* 0x000fe400078e0007 */
[----:B------:R-:W-:-:S11]  /*e100*/  IMAD.MOV.U32 R28, RZ, RZ, R4 ;  /* 0x000000ffff1c7224 */ /* 0x000fd600078e0004 */
[----:B------:R0:W-:Y:S04]  /*e110*/  STL.64 [R1+0x90], R20 ;  /* 0x0000901401007387 */ /* 0x0001e80000100a00 */
[----:B------:R1:W-:Y:S04]  /*e120*/  STL.64 [R1+0x98], R22 ;  /* 0x0000981601007387 */ /* 0x0003e80000100a00 */
[----:B0-----:R-:W3:Y:S04]  /*e130*/  LDL.LU R20, [R1+0x4e8] ;  /* 0x0004e80001147983 */ /* 0x001ee80000300800 */
[----:B------:R-:W4:Y:S01]  /*e140*/  LDL.LU R21, [R1+0x4f4] ;  /* 0x0004f40001157983 */ /* 0x000f220000300800 */
[----:B-1----:R-:W-:-:S02]  /*e150*/  IMAD.MOV.U32 R22, RZ, RZ, R6 ;  /* 0x000000ffff167224 */ /* 0x002fc400078e0006 */
[----:B------:R-:W-:Y:S01]  /*e160*/  IMAD.MOV.U32 R23, RZ, RZ, R5 ;  /* 0x000000ffff177224 */ /* 0x000fe200078e0005 */
[----:B------:R-:W4:Y:S04]  /*e170*/  LDL.LU R29, [R1+0x4f0] ;  /* 0x0004f000011d7983 */ /* 0x000f280000300800 */
[----:B------:R-:W2:Y:S04]  /*e180*/  LDL.LU.64 R6, [R1+0x940] ;  /* 0x0009400001067983 */ /* 0x000ea80000300a00 */
[----:B------:R-:W2:Y:S04]  /*e190*/  LDL.LU.64 R4, [R1+0x938] ;  /* 0x0009380001047983 */ /* 0x000ea80000300a00 */
[----:B------:R-:W3:Y:S04]  /*e1a0*/  LDL.LU R2, [R1+0x4d8] ;  /* 0x0004d80001027983 */ /* 0x000ee80000300800 */
[----:B------:R-:W3:Y:S04]  /*e1b0*/  LDL.LU R3, [R1+0x4e4] ;  /* 0x0004e40001037983 */ /* 0x000ee80000300800 */
        /* <DEDUP_REMOVED lines=9> */
[----:B------:R-:W2:Y:S04]  /*e250*/  LDL.LU.64 R8, [R1+0x928] ;  /* 0x0009280001087983 */ /* 0x000ea80000300a00 */
[----:B------:R-:W3:Y:S01]  /*e260*/  LDL.LU R5, [R1+0x4dc] ;  /* 0x0004dc0001057983 */ /* 0x000ee20000300800 */
[----:B--2---:R-:W-:-:S15]  /*e270*/  HMMA.16816.F32 R8, R12, R6, R8 ;  /* 0x000000060c08723c */ /* 0x004fde0000001808 */
[----:B------:R-:W-:-:S04]  /*e280*/  NOP ;  /* 0x0000000000007918 */ /* 0x000fc80000000000 */
[----:B------:R-:W-:Y:S02]  /*e290*/  IMAD.MOV.U32 R23, RZ, RZ, R10 ;  /* 0x000000ffff177224 */ /* 0x000fe400078e000a */
        /* <DEDUP_REMOVED lines=14> */
[----:B------:R-:W2:Y:S02]  /*e380*/  LDL.LU.64 R24, [R1+0x908] ;  /* 0x0009080001187983 */ /* 0x000ea40000300a00 */
[----:B--2---:R-:W-:Y:S02]  /*e390*/  HMMA.16816.F32 R8, R12, R10, R24 ;  /* 0x0000000a0c08723c */ /* 0x004fe40000001818 */
[----:B------:R-:W2:Y:S04]  /*e3a0*/  LDL.LU.64 R26, [R1+0x900] ;  /* 0x00090000011a7983 */ /* 0x000ea80000300a00 */
[----:B------:R-:W2:-:S13]  /*e3b0*/  LDL.LU.64 R24, [R1+0x8f8] ;  /* 0x0008f80001187983 */ /* 0x000e9a0000300a00 */
[----:B------:R-:W-:Y:S02]  /*e3c0*/  IMAD.MOV.U32 R0, RZ, RZ, R11 ;  /* 0x000000ffff007224 */ /* 0x000fe400078e000b */
[----:B------:R-:W-:Y:S02]  /*e3d0*/  IMAD.MOV.U32 R22, RZ, RZ, R10 ;  /* 0x000000ffff167224 */ /* 0x000fe400078e000a */
[----:B------:R-:W-:Y:S02]  /*e3e0*/  IMAD.MOV.U32 R23, RZ, RZ, R9 ;  /* 0x000000ffff177224 */ /* 0x000fe400078e0009 */
[----:B------:R-:W-:Y:S01]  /*e3f0*/  IMAD.MOV.U32 R28, RZ, RZ, R8 ;  /* 0x000000ffff1c7224 */ /* 0x000fe200078e0008 */
[----:B------:R-:W-:Y:S04]  /*e400*/  STL [R1+0x880], R0 ;  /* 0x0008800001007387 */ /* 0x000fe80000100800 */
[----:B------:R-:W-:Y:S04]  /*e410*/  STL [R1+0x868], R22 ;  /* 0x0008681601007387 */ /* 0x000fe80000100800 */
[----:B------:R-:W-:Y:S04]  /*e420*/  STL [R1+0x864], R23 ;  /* 0x0008641701007387 */ /* 0x000fe80000100800 */
[----:B------:R-:W-:Y:S04]  /*e430*/  STL [R1+0x860], R28 ;  /* 0x0008601c01007387 */ /* 0x000fe80000100800 */
[----:B------:R-:W2:Y:S04]  /*e440*/  LDL.LU R7, [R1+0x23c] ;  /* 0x00023c0001077983 */ /* 0x000ea80000300800 */
[----:B------:R-:W2:Y:S04]  /*e450*/  LDL.LU R8, [R1+0x248] ;  /* 0x0002480001087983 */ /* 0x000ea80000300800 */
[----:B------:R-:W2:Y:S01]  /*e460*/  LDL.LU R9, [R1+0x24c] ;  /* 0x00024c0001097983 */ /* 0x000ea20000300800 */
[----:B---3--:R-:W-:-:S02]  /*e470*/  IMAD R2, R2, 0x100, R5 ;  /* 0x0000010002027824 */ /* 0x008fc400078e0205 */
[----:B------:R-:W-:Y:S02]  /*e480*/  IMAD R4, R20, 0x100, R19 ;  /* 0x0000010014047824 */ /* 0x000fe400078e0213 */
[----:B----4-:R-:W-:Y:S02]  /*e490*/  IMAD R5, R29, 0x100, R21 ;  /* 0x000001001d057824 */ /* 0x010fe400078e0215 */
[----:B--2---:R-:W-:Y:S02]  /*e4a0*/  IMAD.MOV.U32 R10, RZ, RZ, R25 ;  /* 0x000000ffff0a7224 */ /* 0x004fe400078e0019 */
[----:B------:R-:W-:Y:S01]  /*e4b0*/  IMAD.MOV.U32 R11, RZ, RZ, R24 ;  /* 0x000000ffff0b7224 */ /* 0x000fe200078e0018 */
[----:B------:R0:W-:Y:S02]  /*e4c0*/  STL.64 [R1+0x8a0], R8 ;  /* 0x0008a00801007387 */ /* 0x0001e40000100a00 */
[----:B0-----:R-:W-:Y:S02]  /*e4d0*/  IMAD.MOV.U32 R8, RZ, RZ, R27 ;  /* 0x000000ffff087224 */ /* 0x001fe400078e001b */
[----:B------:R-:W2:Y:S01]  /*e4e0*/  LDL.LU R27, [R1+0x8f4] ;  /* 0x0008f400011b7983 */ /* 0x000ea20000300800 */
[----:B------:R-:W-:-:S03]  /*e4f0*/  IMAD.MOV.U32 R9, RZ, RZ, R26 ;  /* 0x000000ffff097224 */ /* 0x000fc600078e001a */
[----:B------:R-:W3:Y:S04]  /*e500*/  LDL.LU R26, [R1+0x8f0] ;  /* 0x0008f000011a7983 */ /* 0x000ee80000300800 */
[----:B------:R-:W4:Y:S04]  /*e510*/  LDL.LU R25, [R1+0x8ec] ;  /* 0x0008ec0001197983 */ /* 0x000f280000300800 */
[----:B------:R-:W2:Y:S04]  /*e520*/  LDL.LU R24, [R1+0x8e8] ;  /* 0x0008e80001187983 */ /* 0x000ea80000300800 */
[----:B------:R-:W2:Y:S04]  /*e530*/  LDL.LU R20, [R1+0x1f8] ;  /* 0x0001f80001147983 */ /* 0x000ea80000300800 */
[----:B------:R-:W2:Y:S04]  /*e540*/  LDL.LU R21, [R1+0x1fc] ;  /* 0x0001fc0001157983 */ /* 0x000ea80000300800 */
[----:B------:R-:W2:Y:S04]  /*e550*/  LDL.LU R28, [R1+0x228] ;  /* 0x00022800011c7983 */ /* 0x000ea80000300800 */
[----:B------:R-:W-:Y:S04]  /*e560*/  STL.64 [R1+0x8b0], R10 ;  /* 0x0008b00a01007387 */ /* 0x000fe80000100a00 */
[----:B------:R0:W-:Y:S04]  /*e570*/  STL.64 [R1+0x8a8], R8 ;  /* 0x0008a80801007387 */ /* 0x0001e80000100a00 */
[----:B0-----:R-:W2:Y:S04]  /*e580*/  LDL.LU R8, [R1+0x60] ;  /* 0x0000600001087983 */ /* 0x001ea80000300800 */
[----:B------:R-:W2:Y:S04]  /*e590*/  LDL.LU R9, [R1+0x64] ;  /* 0x0000640001097983 */ /* 0x000ea80000300800 */
[----:B------:R-:W2:Y:S04]  /*e5a0*/  LDL.LU R10, [R1+0x68] ;  /* 0x00006800010a7983 */ /* 0x000ea80000300800 */
[----:B------:R-:W2:Y:S01]  /*e5b0*/  LDL.LU R11, [R1+0x6c] ;  /* 0x00006c00010b7983 */ /* 0x000ea20000300800 */
[----:B------:R-:W-:-:S03]  /*e5c0*/  IMAD R3, R18, 0x100, R3 ;  /* 0x0000010012037824 */ /* 0x000fc600078e0203 */
[----:B------:R-:W3:Y:S04]  /*e5d0*/  LDL.LU R18, [R1+0x208] ;  /* 0x0002080001127983 */ /* 0x000ee80000300800 */
[----:B------:R-:W3:Y:S04]  /*e5e0*/  LDL.LU R19, [R1+0x20c] ;  /* 0x00020c0001137983 */ /* 0x000ee80000300800 */
[----:B--2---:R3:W-:Y:S04]  /*e5f0*/  STL.64 [R1+0x8c0], R10 ;  /* 0x0008c00a01007387 */ /* 0x0047e80000100a00 */
[----:B------:R0:W-:Y:S01]  /*e600*/  STL.64 [R1+0x8b8], R8 ;  /* 0x0008b80801007387 */ /* 0x0001e20000100a00 */
[----:B---3--:R-:W-:-:S02]  /*e610*/  IMAD.MOV.U32 R10, RZ, RZ, R26 ;  /* 0x000000ffff0a7224 */ /* 0x008fc400078e001a */
[----:B------:R-:W-:Y:S02]  /*e620*/  IMAD.MOV.U32 R11, RZ, RZ, R27 ;  /* 0x000000ffff0b7224 */ /* 0x000fe400078e001b */
[----:B0-----:R-:W-:Y:S02]  /*e630*/  IMAD.MOV.U32 R8, RZ, RZ, R24 ;  /* 0x000000ffff087224 */ /* 0x001fe400078e0018 */
[----:B------:R-:W2:Y:S01]  /*e640*/  LDL.LU R24, [R1+0x8e4] ;  /* 0x0008e40001187983 */ /* 0x000ea20000300800 */
[----:B----4-:R-:W-:-:S03]  /*e650*/  IMAD.MOV.U32 R9, RZ, RZ, R25 ;  /* 0x000000ffff097224 */ /* 0x010fc600078e0019 */
[----:B------:R-:W2:Y:S04]  /*e660*/  LDL.LU R25, [R1+0x8e0] ;  /* 0x0008e00001197983 */ /* 0x000ea80000300800 */
[----:B------:R-:W2:Y:S04]  /*e670*/  LDL.LU R26, [R1+0x8dc] ;  /* 0x0008dc00011a7983 */ /* 0x000ea80000300800 */
[----:B------:R-:W2:Y:S04]  /*e680*/  LDL.LU R27, [R1+0x8d8] ;  /* 0x0008d800011b7983 */ /* 0x000ea80000300800 */
[----:B------:R-:W-:Y:S04]  /*e690*/  STL.64 [R1+0x8d0], R10 ;  /* 0x0008d00a01007387 */ /* 0x000fe80000100a00 */
[----:B------:R0:W-:Y:S04]  /*e6a0*/  STL.64 [R1+0x8c8], R8 ;  /* 0x0008c80801007387 */ /* 0x0001e80000100a00 */
[----:B0-----:R-:W3:Y:S04]  /*e6b0*/  LDL.LU R8, [R1+0x10] ;  /* 0x0000100001087983 */ /* 0x001ee80000300800 */
[----:B------:R-:W3:Y:S04]  /*e6c0*/  LDL.LU R9, [R1+0x14] ;  /* 0x0000140001097983 */ /* 0x000ee80000300800 */
[----:B------:R-:W3:Y:S04]  /*e6d0*/  LDL.LU R10, [R1+0x18] ;  /* 0x00001800010a7983 */ /* 0x000ee80000300800 */
[----:B------:R-:W3:Y:S01]  /*e6e0*/  LDL.LU R11, [R1+0x1c] ;  /* 0x00001c00010b7983 */ /* 0x000ee20000300800 */
[----:B------:R-:W-:-:S02]  /*e6f0*/  F2FP.F16.E4M3.UNPACK_B R20, R20.H1 ;  /* 0x00000014ff14723e */ /* 0x000fc400030006ff */
[----:B------:R-:W-:Y:S01]  /*e700*/  F2FP.F16.E4M3.UNPACK_B R21, R21.H1 ;  /* 0x00000015ff15723e */ /* 0x000fe200030006ff */
[----:B------:R-:W4:Y:S04]  /*e710*/  LDL.LU R0, [R1+0x22c] ;  /* 0x00022c0001007983 */ /* 0x000f280000300800 */
[----:B------:R-:W4:Y:S04]  /*e720*/  LDL.LU R6, [R1+0x238] ;  /* 0x0002380001067983 */ /* 0x000f280000300800 */
[----:B------:R-:W4:Y:S01]  /*e730*/  LDL.LU R29, [R1+0x258] ;  /* 0x00025800011d7983 */ /* 0x000f220000300800 */
[----:B--2---:R-:W-:Y:S01]  /*e740*/  HMMA.16816.F32 R24, R12, R16, R24 ;  /* 0x000000100c18723c */ /* 0x004fe20000001818 */
[----:B------:R-:W-:-:S02]  /*e750*/  F2FP.F16.E4M3.UNPACK_B R12, R2 ;  /* 0x00000002ff0c723e */ /* 0x000fc400020006ff */
[----:B------:R-:W2:Y:S01]  /*e760*/  LDL.LU R16, [R1+0x218] ;  /* 0x0002180001107983 */ /* 0x000ea20000300800 */
[----:B------:R-:W-:Y:S02]  /*e770*/  F2FP.F16.E4M3.UNPACK_B R13, R3 ;  /* 0x00000003ff0d723e */ /* 0x000fe400020006ff */
[----:B------:R-:W-:Y:S01]  /*e780*/  F2FP.F16.E4M3.UNPACK_B R14, R4 ;  /* 0x00000004ff0e723e */ /* 0x000fe200020006ff */
[----:B------:R-:W2:Y:S01]  /*e790*/  LDL.LU R17, [R1+0x21c] ;  /* 0x00021c0001117983 */ /* 0x000ea20000300800 */
[----:B------:R-:W-:-:S11]  /*e7a0*/  F2FP.F16.E4M3.UNPACK_B R15, R5 ;  /* 0x00000005ff0f723e */ /* 0x000fd600020006ff */
[----:B------:R-:W-:Y:S01]  /*e7b0*/  STL.64 [R1+0x6c0], R26 ;  /* 0x0006c01a01007387 */ /* 0x000fe20000100a00 */
[----:B---3--:R-:W-:Y:S03]  /*e7c0*/  HMMA.16816.F32 R8, R12, R20, R8 ;  /* 0x000000140c08723c */ /* 0x008fe60000001808 */
[----:B------:R0:W-:Y:S04]  /*e7d0*/  STL.64 [R1+0x6b8], R24 ;  /* 0x0006b81801007387 */ /* 0x0001e80000100a00 */
[----:B0-----:R-:W3:Y:S04]  /*e7e0*/  LDL.LU R24, [R1+0xf0] ;  /* 0x0000f00001187983 */ /* 0x001ee80000300800 */
[----:B------:R-:W3:Y:S04]  /*e7f0*/  LDL.LU R25, [R1+0xf4] ;  /* 0x0000f40001197983 */ /* 0x000ee80000300800 */
[----:B------:R-:W3:Y:S04]  /*e800*/  LDL.LU R26, [R1+0xf8] ;  /* 0x0000f800011a7983 */ /* 0x000ee80000300800 */
[----:B------:R-:W3:Y:S04]  /*e810*/  LDL.LU R27, [R1+0xfc] ;  /* 0x0000fc00011b7983 */ /* 0x000ee80000300800 */
[----:B------:R-:W-:Y:S04]  /*e820*/  STL.64 [R1+0x10], R8 ;  /* 0x0000100801007387 */ /* 0x000fe80000100a00 */
[----:B------:R0:W-:Y:S04]  /*e830*/  STL.64 [R1+0x18], R10 ;  /* 0x0000180a01007387 */ /* 0x0001e80000100a00 */
[----:B0-----:R-:W2:Y:S04]  /*e840*/  LDL.LU.64 R10, [R1+0x8d0] ;  /* 0x0008d000010a7983 */ /* 0x001ea80000300a00 */
[----:B------:R-:W2:Y:S01]  /*e850*/  LDL.LU.64 R8, [R1+0x8c8] ;  /* 0x0008c80001087983 */ /* 0x000ea20000300a00 */
[----:B------:R-:W-:-:S02]  /*e860*/  F2FP.F16.E4M3.UNPACK_B R18, R18.H1 ;  /* 0x00000012ff12723e */ /* 0x000fc400030006ff */
[----:B------:R-:W-:Y:S01]  /*e870*/  F2FP.F16.E4M3.UNPACK_B R19, R19.H1 ;  /* 0x00000013ff13723e */ /* 0x000fe200030006ff */
[----:B------:R0:W-:Y:S04]  /*e880*/  STL [R1+0x888], R20 ;  /* 0x0008881401007387 */ /* 0x0001e80000100800 */
[----:B------:R1:W-:Y:S04]  /*e890*/  STL [R1+0x884], R21 ;  /* 0x0008841501007387 */ /* 0x0003e80000100800 */
[----:B0-----:R-:W3:Y:S04]  /*e8a0*/  LDL.LU R20, [R1+0xa0] ;  /* 0x0000a00001147983 */ /* 0x001ee80000300800 */
[----:B-1----:R-:W3:Y:S04]  /*e8b0*/  LDL.LU R21, [R1+0xa4] ;  /* 0x0000a40001157983 */ /* 0x002ee80000300800 */
        /* <DEDUP_REMOVED lines=9> */
[----:B------:R-:W-:Y:S01]  /*e950*/  F2FP.F16.E4M3.UNPACK_B R3, R17.H1 ;  /* 0x00000011ff03723e */ /* 0x000fe200030006ff */
[----:B------:R-:W-:Y:S06]  /*e960*/  STL [R1+0x88c], R19 ;  /* 0x00088c1301007387 */ /* 0x000fec0000100800 */
[----:B--2---:R-:W-:-:S15]  /*e970*/  HMMA.16816.F32 R8, R12, R2, R8 ;  /* 0x000000020c08723c */ /* 0x004fde0000001808 */
[----:B------:R-:W-:-:S04]  /*e980*/  NOP ;  /* 0x0000000000007918 */ /* 0x000fc80000000000 */
[----:B------:R-:W-:Y:S04]  /*e990*/  STL.64 [R1+0x60], R8 ;  /* 0x0000600801007387 */ /* 0x000fe80000100a00 */
[----:B------:R0:W-:Y:S04]  /*e9a0*/  STL.64 [R1+0x68], R10 ;  /* 0x0000680a01007387 */ /* 0x0001e80000100a00 */
[----:B0-----:R-:W2:Y:S04]  /*e9b0*/  LDL.LU.64 R10, [R1+0x8b0] ;  /* 0x0008b000010a7983 */ /* 0x001ea80000300a00 */
[----:B------:R-:W2:Y:S01]  /*e9c0*/  LDL.LU.64 R8, [R1+0x8a8] ;  /* 0x0008a80001087983 */ /* 0x000ea20000300a00 */
[----:B------:R-:W-:-:S02]  /*e9d0*/  F2FP.F16.E4M3.UNPACK_B R4, R28.H1 ;  /* 0x0000001cff04723e */ /* 0x000fc400030006ff */
[----:B----4-:R-:W-:-:S07]  /*e9e0*/  F2FP.F16.E4M3.UNPACK_B R5, R0.H1 ;  /* 0x00000000ff05723e */ /* 0x010fce00030006ff */
[----:B--2---:R-:W-:-:S15]  /*e9f0*/  HMMA.16816.F32 R8, R12, R4, R8 ;  /* 0x000000040c08723c */ /* 0x004fde0000001808 */
[----:B------:R-:W-:-:S04]  /*ea00*/  NOP ;  /* 0x0000000000007918 */ /* 0x000fc80000000000 */
[----:B------:R0:W-:Y:S04]  /*ea10*/  STL.64 [R1+0x80], R8 ;  /* 0x0000800801007387 */ /* 0x0001e80000100a00 */
[----:B------:R-:W-:Y:S04]  /*ea20*/  STL.64 [R1+0x88], R10 ;  /* 0x0000880a01007387 */ /* 0x000fe80000100a00 */
[----:B0-----:R-:W2:Y:S01]  /*ea30*/  LDL.LU.64 R8, [R1+0x8a0] ;  /* 0x0008a00001087983 */ /* 0x001ea20000300a00 */
[----:B------:R-:W-:Y:S02]  /*ea40*/  F2FP.F16.E4M3.UNPACK_B R6, R6.H1 ;  /* 0x00000006ff06723e */ /* 0x000fe400030006ff */
[----:B------:R-:W-:-:S05]  /*ea50*/  F2FP.F16.E4M3.UNPACK_B R7, R7.H1 ;  /* 0x00000007ff07723e */ /* 0x000fca00030006ff */
[----:B------:R-:W-:Y:S02]  /*ea60*/  STL.64 [R1+0x838], R6 ;  /* 0x0008380601007387 */ /* 0x000fe40000100a00 */
[----:B---3--:R-:W-:Y:S02]  /*ea70*/  HMMA.16816.F32 R20, R12, R6, R20 ;  /* 0x000000060c14723c */ /* 0x008fe40000001814 */
[----:B------:R0:W-:-:S15]  /*ea80*/  STL.64 [R1+0x830], R4 ;  /* 0x0008300401007387 */ /* 0x0001de0000100a00 */
[----:B------:R-:W-:Y:S02]  /*ea90*/  NOP ;  /* 0x0000000000007918 */ /* 0x000fe40000000000 */
[----:B------:R-:W-:Y:S04]  /*eaa0*/  STL.64 [R1+0xa0], R20 ;  /* 0x0000a01401007387 */ /* 0x000fe80000100a00 */
[----:B------:R-:W-:Y:S01]  /*eab0*/  STL.64 [R1+0xa8], R22 ;  /* 0x0000a81601007387 */ /* 0x000fe20000100a00 */
[----:B--2---:R-:W-:Y:S02]  /*eac0*/  F2FP.F16.E4M3.UNPACK_B R8, R8.H1 ;  /* 0x00000008ff08723e */ /* 0x004fe400030006ff */
[----:B------:R-:W-:-:S07]  /*ead0*/  F2FP.F16.E4M3.UNPACK_B R9, R9.H1 ;  /* 0x00000009ff09723e */ /* 0x000fce00030006ff */
[----:B0-----:R-:W-:Y:S01]  /*eae0*/  HMMA.16816.F32 R4, R12, R8, R24 ;  /* 0x000000080c04723c */ /* 0x001fe20000001818 */
[----:B------:R-:W2:-:S15]  /*eaf0*/  LDL.LU R24, [R1+0xd0] ;  /* 0x0000d00001187983 */ /* 0x000e9e0000300800 */
[----:B------:R-:W-:-:S03]  /*eb00*/  NOP ;  /* 0x0000000000007918 */ /* 0x000fc60000000000 */
        /* <DEDUP_REMOVED lines=12> */
[----:B------:R-:W4:Y:S04]  /*ebd0*/  LDL.LU R5, [R1+0x1b4] ;  /* 0x0001b40001057983 */ /* 0x000f280000300800 */
[----:B------:R-:W2:Y:S04]  /*ebe0*/  LDL.LU R6, [R1+0x1b8] ;  /* 0x0001b80001067983 */ /* 0x000ea80000300800 */
[----:B------:R-:W2:Y:S04]  /*ebf0*/  LDL.LU R7, [R1+0x1bc] ;  /* 0x0001bc0001077983 */ /* 0x000ea80000300800 */
[----:B--2---:R-:W-:Y:S04]  /*ec00*/  STL.64 [R1+0x848], R6 ;  /* 0x0008480601007387 */ /* 0x004fe80000100a00 */
[----:B----4-:R0:W-:Y:S04]  /*ec10*/  STL.64 [R1+0x840], R4 ;  /* 0x0008400401007387 */ /* 0x0101e80000100a00 */
[----:B0-----:R-:W2:Y:S04]  /*ec20*/  LDL.LU R4, [R1+0x1c0] ;  /* 0x0001c00001047983 */ /* 0x001ea80000300800 */
[----:B------:R-:W2:Y:S04]  /*ec30*/  LDL.LU R5, [R1+0x1c4] ;  /* 0x0001c40001057983 */ /* 0x000ea80000300800 */
[----:B------:R-:W4:Y:S04]  /*ec40*/  LDL.LU R6, [R1+0x1c8] ;  /* 0x0001c80001067983 */ /* 0x000f280000300800 */
[----:B------:R-:W4:Y:S01]  /*ec50*/  LDL.LU R7, [R1+0x1cc] ;  /* 0x0001cc0001077983 */ /* 0x000f220000300800 */
[----:B------:R-:W-:-:S03]  /*ec60*/  F2FP.F16.E4M3.UNPACK_B R10, R29.H1 ;  /* 0x0000001dff0a723e */ /* 0x000fc600030006ff */
[----:B----4-:R-:W-:Y:S04]  /*ec70*/  STL.64 [R1+0x858], R6 ;  /* 0x0008580601007387 */ /* 0x010fe80000100a00 */
[----:B--2---:R0:W-:Y:S04]  /*ec80*/  STL.64 [R1+0x850], R4 ;  /* 0x0008500401007387 */ /* 0x0041e80000100a00 */
        /* <DEDUP_REMOVED lines=27> */
[----:B---3--:R-:W-:Y:S04]  /*ee40*/  STL.64 [R1+0x808], R26 ;  /* 0x0008081a01007387 */ /* 0x008fe80000100a00 */
[----:B------:R0:W-:Y:S04]  /*ee50*/  STL.64 [R1+0x800], R24 ;  /* 0x0008001801007387 */ /* 0x0001e80000100a00 */
[----:B0-----:R-:W3:Y:S04]  /*ee60*/  LDL.LU R24, [R1+0x180] ;  /* 0x0001800001187983 */ /* 0x001ee80000300800 */
[----:B------:R-:W3:Y:S04]  /*ee70*/  LDL.LU R25, [R1+0x184] ;  /* 0x0001840001197983 */ /* 0x000ee80000300800 */
[----:B------:R-:W2:Y:S04]  /*ee80*/  LDL.LU R26, [R1+0x188] ;  /* 0x00018800011a7983 */ /* 0x000ea80000300800 */
[----:B------:R-:W2:Y:S01]  /*ee90*/  LDL.LU R27, [R1+0x18c] ;  /* 0x00018c00011b7983 */ /* 0x000ea20000300800 */
[----:B------:R-:W-:-:S03]  /*eea0*/  F2FP.F16.E4M3.UNPACK_B R11, R11.H1 ;  /* 0x0000000bff0b723e */ /* 0x000fc600030006ff */
[----:B--2---:R-:W-:Y:S04]  /*eeb0*/  STL.64 [R1+0x818], R26 ;  /* 0x0008181a01007387 */ /* 0x004fe80000100a00 */
[----:B---3--:R0:W-:Y:S04]  /*eec0*/  STL.64 [R1+0x810], R24 ;  /* 0x0008101801007387 */ /* 0x0081e80000100a00 */
[----:B0-----:R-:W2:Y:S04]  /*eed0*/  LDL.LU R24, [R1+0x190] ;  /* 0x0001900001187983 */ /* 0x001ea80000300800 */
[----:B------:R-:W2:Y:S04]  /*eee0*/  LDL.LU R25, [R1+0x194] ;  /* 0x0001940001197983 */ /* 0x000ea80000300800 */
[----:B------:R-:W3:Y:S04]  /*eef0*/  LDL.LU R26, [R1+0x198] ;  /* 0x00019800011a7983 */ /* 0x000ee80000300800 */
[----:B------:R-:W3:Y:S01]  /*ef00*/  LDL.LU R27, [R1+0x19c] ;  /* 0x00019c00011b7983 */ /* 0x000ee20000300800 */
[----:B------:R-:W-:Y:S03]  /*ef10*/  HMMA.16816.F32 R20, R12, R10, R20 ;  /* 0x0000000a0c14723c */ /* 0x000fe60000001814 */
        /* <DEDUP_REMOVED lines=9> */
[----:B------:R-:W3:Y:S01]  /*efb0*/  LDL.LU.64 R20, [R1+0x890] ;  /* 0x0008900001147983 */ /* 0x000ee20000300a00 */
[----:B------:R-:W-:-:S02]  /*efc0*/  F2FP.F16.E4M3.UNPACK_B R16, R16.H1 ;  /* 0x00000010ff10723e */ /* 0x000fc400030006ff */
[----:B------:R-:W-:Y:S01]  /*efd0*/  F2FP.F16.E4M3.UNPACK_B R17, R17.H1 ;  /* 0x00000011ff11723e */ /* 0x000fe200030006ff */
[----:B------:R-:W-:Y:S02]  /*efe0*/  IMAD R29, R29, 0x100, R19 ;  /* 0x000001001d1d7824 */ /* 0x000fe400078e0213 */
[----:B------:R-:W2:Y:S01]  /*eff0*/  LDL.LU R19, [R1+0x88c] ;  /* 0x00088c0001137983 */ /* 0x000ea20000300800 */
[----:B------:R-:W-:-:S03]  /*f000*/  IMAD R28, R28, 0x100, R0 ;  /* 0x000001001c1c7824 */ /* 0x000fc600078e0200 */
[----:B----4-:R-:W-:Y:S01]  /*f010*/  HMMA.16816.F32 R12, R12, R16, R4 ;  /* 0x000000100c0c723c */ /* 0x010fe20000001804 */
[----:B---3--:R-:W-:Y:S02]  /*f020*/  IMAD R22, R22, 0x100, R20 ;  /* 0x0000010016167824 */ /* 0x008fe400078e0214 */
[----:B------:R-:W3:Y:S01]  /*f030*/  LDL.LU R20, [R1+0x888] ;  /* 0x0008880001147983 */ /* 0x000ee20000300800 */
[----:B------:R-:W-:-:S03]  /*f040*/  IMAD R23, R23, 0x100, R21 ;  /* 0x0000010017177824 */ /* 0x000fc600078e0215 */
[----:B------:R-:W3:Y:S04]  /*f050*/  LDL.LU R21, [R1+0x884] ;  /* 0x0008840001157983 */ /* 0x000ee80000300800 */
[----:B------:R-:W4:Y:S04]  /*f060*/  LDL.LU R0, [R1+0x880] ;  /* 0x0008800001007983 */ /* 0x000f280000300800 */
[----:B------:R-:W3:Y:S04]  /*f070*/  LDL.LU.64 R6, [R1+0x878] ;  /* 0x0008780001067983 */ /* 0x000ee80000300a00 */
[----:B------:R-:W3:Y:S04]  /*f080*/  LDL.LU.64 R4, [R1+0x870] ;  /* 0x0008700001047983 */ /* 0x000ee80000300a00 */
[----:B------:R0:W-:Y:S04]  /*f090*/  STL.64 [R1+0xe0], R12 ;  /* 0x0000e00c01007387 */ /* 0x0001e80000100a00 */
[----:B------:R1:W-:Y:S01]  /*f0a0*/  STL.64 [R1+0xe8], R14 ;  /* 0x0000e80e01007387 */ /* 0x0003e20000100a00 */
[----:B0-----:R-:W-:-:S02]  /*f0b0*/  F2FP.F16.E4M3.UNPACK_B R12, R29 ;  /* 0x0000001dff0c723e */ /* 0x001fc400020006ff */
[----:B------:R-:W-:Y:S01]  /*f0c0*/  F2FP.F16.E4M3.UNPACK_B R13, R22 ;  /* 0x00000016ff0d723e */ /* 0x000fe200020006ff */
[----:B------:R-:W2:Y:S01]  /*f0d0*/  LDL.LU R29, [R1+0x518] ;  /* 0x00051800011d7983 */ /* 0x000ea20000300800 */
[----:B-1----:R-:W-:Y:S02]  /*f0e0*/  F2FP.F16.E4M3.UNPACK_B R14, R23 ;  /* 0x00000017ff0e723e */ /* 0x002fe400020006ff */
[----:B------:R-:W-:Y:S01]  /*f0f0*/  F2FP.F16.E4M3.UNPACK_B R15, R28 ;  /* 0x0000001cff0f723e */ /* 0x000fe200020006ff */
[----:B------:R-:W2:Y:S04]  /*f100*/  LDL.LU R22, [R1+0x868] ;  /* 0x0008680001167983 */ /* 0x000ea80000300800 */
[----:B------:R-:W2:Y:S04]  /*f110*/  LDL.LU R23, [R1+0x864] ;  /* 0x0008640001177983 */ /* 0x000ea80000300800 */
[----:B------:R-:W2:Y:S01]  /*f120*/  LDL.LU R28, [R1+0x860] ;  /* 0x00086000011c7983 */ /* 0x000ea20000300800 */
        /* <DEDUP_REMOVED lines=18> */
[----:B------:R0:W-:Y:S04]  /*f250*/  STL [R1+0x7cc], R2 ;  /* 0x0007cc0201007387 */ /* 0x0001e80000100800 */
[----:B0-----:R-:W2:Y:S04]  /*f260*/  LDL.LU R2, [R1+0x528] ;  /* 0x0005280001027983 */ /* 0x001ea80000300800 */
[----:B------:R0:W-:Y:S04]  /*f270*/  STL [R1+0x7c8], R3 ;  /* 0x0007c80301007387 */ /* 0x0001e80000100800 */
[----:B0-----:R-:W2:Y:S01]  /*f280*/  LDL.LU R3, [R1+0x530] ;  /* 0x0005300001037983 */ /* 0x001ea20000300800 */
        /* <DEDUP_REMOVED lines=29> */
[----:B------:R-:W2:Y:S01]  /*f460*/  LDL.LU.64 R24, [R1+0x7f0] ;  /* 0x0007f00001187983 */ /* 0x000ea20000300a00 */
[----:B---3--:R-:W-:-:S03]  /*f470*/  IMAD R4, R5, 0x100, R4 ;  /* 0x0000010005047824 */ /* 0x008fc600078e0204 */
[----:B------:R0:W-:Y:S01]  /*f480*/  STL.64 [R1+0x780], R10 ;  /* 0x0007800a01007387 */ /* 0x0001e20000100a00 */
[----:B------:R-:W-:Y:S02]  /*f490*/  IMAD R2, R2, 0x100, R6 ;  /* 0x0000010002027824 */ /* 0x000fe400078e0206 */
[----:B------:R-:W-:Y:S01]  /*f4a0*/  IMAD R3, R3, 0x100, R7 ;  /* 0x0000010003037824 */ /* 0x000fe200078e0207 */
[----:B0-----:R-:W3:Y:S04]  /*f4b0*/  LDL.LU R11, [R1+0x51c] ;  /* 0x00051c00010b7983 */ /* 0x001ee80000300800 */
[----:B------:R-:W-:Y:S04]  /*f4c0*/  STL.64 [R1+0x778], R8 ;  /* 0x0007780801007387 */ /* 0x000fe80000100a00 */
[----:B------:R2:W-:Y:S04]  /*f4d0*/  STL [R1+0x1f0], R4 ;  /* 0x0001f00401007387 */ /* 0x0005e80000100800 */
[----:B------:R-:W-:Y:S04]  /*f4e0*/  STL.64 [R1+0x7c0], R18 ;  /* 0x0007c01201007387 */ /* 0x000fe80000100a00 */
[----:B------:R-:W-:Y:S01]  /*f4f0*/  STL.64 [R1+0x7b8], R16 ;  /* 0x0007b81001007387 */ /* 0x000fe20000100a00 */
[----:B--2---:R-:W-:Y:S01]  /*f500*/  HMMA.16816.F32 R4, R12, R16, R24 ;  /* 0x000000100c04723c */ /* 0x004fe20000001818 */
[----:B------:R-:W-:-:S02]  /*f510*/  IMAD.MOV.U32 R24, RZ, RZ, R28 ;  /* 0x000000ffff187224 */ /* 0x000fc400078e001c */
[----:B------:R-:W-:Y:S02]  /*f520*/  IMAD.MOV.U32 R26, RZ, RZ, R22 ;  /* 0x000000ffff1a7224 */ /* 0x000fe400078e0016 */
[----:B----4-:R-:W-:Y:S02]  /*f530*/  IMAD.MOV.U32 R27, RZ, RZ, R0 ;  /* 0x000000ffff1b7224 */ /* 0x010fe400078e0000 */
[----:B------:R-:W-:-:S12]  /*f540*/  IMAD.MOV.U32 R25, RZ, RZ, R23 ;  /* 0x000000ffff197224 */ /* 0x000fd800078e0017 */
[----:B------:R-:W-:Y:S04]  /*f550*/  STL.64 [R1+0xd0], R4 ;  /* 0x0000d00401007387 */ /* 0x000fe80000100a00 */
[----:B------:R-:W-:Y:S04]  /*f560*/  STL.64 [R1+0xd8], R6 ;  /* 0x0000d80601007387 */ /* 0x000fe80000100a00 */
[----:B------:R-:W2:Y:S04]  /*f570*/  LDL.LU R28, [R1+0x7ec] ;  /* 0x0007ec00011c7983 */ /* 0x000ea80000300800 */
[----:B------:R-:W4:Y:S04]  /*f580*/  LDL.LU R23, [R1+0x7e8] ;  /* 0x0007e80001177983 */ /* 0x000f280000300800 */
[----:B------:R-:W2:Y:S04]  /*f590*/  LDL.LU R22, [R1+0x7e4] ;  /* 0x0007e40001167983 */ /* 0x000ea80000300800 */
[----:B------:R-:W2:Y:S04]  /*f5a0*/  LDL.LU R0, [R1+0x7e0] ;  /* 0x0007e00001007983 */ /* 0x000ea80000300800 */
[----:B------:R-:W-:Y:S04]  /*f5b0*/  STL.64 [R1+0x6d0], R26 ;  /* 0x0006d01a01007387 */ /* 0x000fe80000100a00 */
[----:B------:R0:W-:Y:S04]  /*f5c0*/  STL.64 [R1+0x6c8], R24 ;  /* 0x0006c81801007387 */ /* 0x0001e80000100a00 */
[----:B0-----:R-:W2:Y:S04]  /*f5d0*/  LDL.LU R24, [R1+0x20] ;  /* 0x0000200001187983 */ /* 0x001ea80000300800 */
[----:B------:R-:W2:Y:S04]  /*f5e0*/  LDL.LU R25, [R1+0x24] ;  /* 0x0000240001197983 */ /* 0x000ea80000300800 */
[----:B------:R-:W2:Y:S04]  /*f5f0*/  LDL.LU R26, [R1+0x28] ;  /* 0x00002800011a7983 */ /* 0x000ea80000300800 */
[----:B------:R-:W2:Y:S04]  /*f600*/  LDL.LU R27, [R1+0x2c] ;  /* 0x00002c00011b7983 */ /* 0x000ea80000300800 */
[----:B--2---:R4:W-:Y:S04]  /*f610*/  STL.64 [R1+0x6e0], R26 ;  /* 0x0006e01a01007387 */ /* 0x0049e80000100a00 */
[----:B------:R0:W-:Y:S01]  /*f620*/  STL.64 [R1+0x6d8], R24 ;  /* 0x0006d81801007387 */ /* 0x0001e20000100a00 */
[----:B----4-:R-:W-:-:S02]  /*f630*/  IMAD.MOV.U32 R26, RZ, RZ, R23 ;  /* 0x000000ffff1a7224 */ /* 0x010fc400078e0017 */
[----:B------:R-:W-:Y:S02]  /*f640*/  IMAD.MOV.U32 R27, RZ, RZ, R28 ;  /* 0x000000ffff1b7224 */ /* 0x000fe400078e001c */
[----:B0-----:R-:W-:Y:S02]  /*f650*/  IMAD.MOV.U32 R24, RZ, RZ, R0 ;  /* 0x000000ffff187224 */ /* 0x001fe400078e0000 */
[----:B------:R-:W2:Y:S01]  /*f660*/  LDL.LU R0, [R1+0x7dc] ;  /* 0x0007dc0001007983 */ /* 0x000ea20000300800 */
[----:B------:R-:W-:-:S03]  /*f670*/  IMAD.MOV.U32 R25, RZ, RZ, R22 ;  /* 0x000000ffff197224 */ /* 0x000fc600078e0016 */
        /* <DEDUP_REMOVED lines=9> */
[----:B---3--:R-:W-:-:S03]  /*f710*/  IMAD R29, R29, 0x100, R11 ;  /* 0x000001001d1d7824 */ /* 0x008fc600078e020b */
[----:B--2---:R4:W-:Y:S04]  /*f720*/  STL.64 [R1+0x700], R26 ;  /* 0x0007001a01007387 */ /* 0x0049e80000100a00 */
[----:B------:R0:W-:Y:S01]  /*f730*/  STL.64 [R1+0x6f8], R24 ;  /* 0x0006f81801007387 */ /* 0x0001e20000100a00 */
[----:B----4-:R-:W-:Y:S02]  /*f740*/  IMAD.MOV.U32 R26, RZ, RZ, R22 ;  /* 0x000000ffff1a7224 */ /* 0x010fe400078e0016 */
[----:B------:R-:W-:Y:S02]  /*f750*/  IMAD.MOV.U32 R27, RZ, RZ, R0 ;  /* 0x000000ffff1b7224 */ /* 0x000fe400078e0000 */
[----:B0-----:R-:W-:Y:S01]  /*f760*/  IMAD.MOV.U32 R24, RZ, RZ, R28 ;  /* 0x000000ffff187224 */ /* 0x001fe200078e001c */
[----:B------:R-:W2:Y:S01]  /*f770*/  LDL.LU R0, [R1+0x53c] ;  /* 0x00053c0001007983 */ /* 0x000ea20000300800 */
[----:B------:R-:W-:-:S03]  /*f780*/  IMAD.MOV.U32 R25, RZ, RZ, R23 ;  /* 0x000000ffff197224 */ /* 0x000fc600078e0017 */
[----:B------:R-:W3:Y:S04]  /*f790*/  LDL.LU R23, [R1+0x544] ;  /* 0x0005440001177983 */ /* 0x000ee80000300800 */
[----:B------:R-:W4:Y:S04]  /*f7a0*/  LDL.LU R22, [R1+0x54c] ;  /* 0x00054c0001167983 */ /* 0x000f280000300800 */
[----:B------:R-:W2:Y:S04]  /*f7b0*/  LDL.LU R28, [R1+0x554] ;  /* 0x00055400011c7983 */ /* 0x000ea80000300800 */
[----:B------:R-:W-:Y:S04]  /*f7c0*/  STL.64 [R1+0x710], R26 ;  /* 0x0007101a01007387 */ /* 0x000fe80000100a00 */
[----:B------:R0:W-:Y:S04]  /*f7d0*/  STL.64 [R1+0x708], R24 ;  /* 0x0007081801007387 */ /* 0x0001e80000100a00 */
[----:B0-----:R-:W2:Y:S04]  /*f7e0*/  LDL.LU R24, [R1+0x90] ;  /* 0x0000900001187983 */ /* 0x001ea80000300800 */
        /* <DEDUP_REMOVED lines=40> */
[----:B------:R-:W-:-:S02]  /*fa70*/  F2FP.F16.E4M3.UNPACK_B R13, R15 ;  /* 0x0000000fff0d723e */ /* 0x000fc400020006ff */
[----:B------:R-:W-:Y:S02]  /*fa80*/  F2FP.F16.E4M3.UNPACK_B R12, R29 ;  /* 0x0000001dff0c723e */ /* 0x000fe400020006ff */
[----:B------:R-:W-:Y:S02]  /*fa90*/  F2FP.F16.E4M3.UNPACK_B R14, R2 ;  /* 0x00000002ff0e723e */ /* 0x000fe400020006ff */
[----:B------:R-:W-:Y:S01]  /*faa0*/  F2FP.F16.E4M3.UNPACK_B R15, R3 ;  /* 0x00000003ff0f723e */ /* 0x000fe200020006ff */
[----:B--2---:R-:W-:Y:S04]  /*fab0*/  STL.64 [R1+0x760], R26 ;  /* 0x0007601a01007387 */ /* 0x004fe80000100a00 */
[----:B------:R0:W-:Y:S04]  /*fac0*/  STL.64 [R1+0x758], R24 ;  /* 0x0007581801007387 */ /* 0x0001e80000100a00 */
[----:B0-----:R-:W2:Y:S04]  /*fad0*/  LDL.LU R24, [R1+0x100] ;  /* 0x0001000001187983 */ /* 0x001ea80000300800 */
[----:B------:R-:W2:Y:S04]  /*fae0*/  LDL.LU R25, [R1+0x104] ;  /* 0x0001040001197983 */ /* 0x000ea80000300800 */
[----:B------:R-:W2:Y:S04]  /*faf0*/  LDL.LU R26, [R1+0x108] ;  /* 0x00010800011a7983 */ /* 0x000ea80000300800 */
[----:B------:R-:W2:Y:S01]  /*fb00*/  LDL.LU R27, [R1+0x10c] ;  /* 0x00010c00011b7983 */ /* 0x000ea20000300800 */
[C---:B------:R-:W-:Y:S03]  /*fb10*/  HMMA.16816.F32 R16, R12.reuse, R20, R16 ;  /* 0x000000140c10723c */ /* 0x040fe60000001810 */
        /* <DEDUP_REMOVED lines=11> */
[----:B0-----:R-:W3:Y:S04]  /*fbd0*/  LDL.LU.64 R18, [R1+0x7c0] ;  /* 0x0007c00001127983 */ /* 0x001ee80000300a00 */
[----:B------:R-:W4:Y:S01]  /*fbe0*/  LDL.LU.64 R16, [R1+0x7b8] ;  /* 0x0007b80001107983 */ /* 0x000f220000300a00 */
[C---:B--2---:R-:W-:Y:S08]  /*fbf0*/  HMMA.16816.F32 R4, R12.reuse, R2, R4 ;  /* 0x000000020c04723c */ /* 0x044ff00000001804 */
[----:B---3--:R-:W-:-:S15]  /*fc00*/  HMMA.16816.F32 R8, R12, R18, R8 ;  /* 0x000000120c08723c */ /* 0x008fde0000001808 */
[----:B------:R-:W-:-:S04]  /*fc10*/  NOP ;  /* 0x0000000000007918 */ /* 0x000fc80000000000 */
[----:B------:R-:W-:Y:S04]  /*fc20*/  STL.64 [R1+0x150], R8 ;  /* 0x0001500801007387 */ /* 0x000fe80000100a00 */
[----:B------:R0:W-:Y:S04]  /*fc30*/  STL.64 [R1+0x158], R10 ;  /* 0x0001580a01007387 */ /* 0x0001e80000100a00 */
[----:B0-----:R-:W2:Y:S04]  /*fc40*/  LDL.LU.64 R10, [R1+0x7b0] ;  /* 0x0007b000010a7983 */ /* 0x001ea80000300a00 */
[----:B------:R-:W2:Y:S04]  /*fc50*/  LDL.LU.64 R8, [R1+0x7a8] ;  /* 0x0007a80001087983 */ /* 0x000ea80000300a00 */
[----:B------:R-:W-:Y:S04]  /*fc60*/  STL.64 [R1+0x140], R4 ;  /* 0x0001400401007387 */ /* 0x000fe80000100a00 */
[----:B------:R0:W-:Y:S04]  /*fc70*/  STL.64 [R1+0x148], R6 ;  /* 0x0001480601007387 */ /* 0x0001e80000100a00 */
[----:B0-----:R-:W3:Y:S04]  /*fc80*/  LDL.LU.64 R6, [R1+0x7a0] ;  /* 0x0007a00001067983 */ /* 0x001ee80000300a00 */
        /* <DEDUP_REMOVED lines=26> */
[----:B------:R-:W3:Y:S02]  /*fe30*/  LDL.LU R0, [R1+0x754] ;  /* 0x0007540001007983 */ /* 0x000ee40000300800 */
[----:B---3--:R-:W-:-:S02]  /*fe40*/  IMAD R0, R0, 0x100, R23 ;  /* 0x0000010000007824 */ /* 0x008fc400078e0217 */
[----:B------:R-:W4:Y:S02]  /*fe50*/  LDL.LU R23, [R1+0x750] ;  /* 0x0007500001177983 */ /* 0x000f240000300800 */
[----:B----4-:R-:W-:Y:S02]  /*fe60*/  IMAD R23, R23, 0x100, R22 ;  /* 0x0000010017177824 */ /* 0x010fe400078e0216 */
[----:B------:R-:W3:Y:S01]  /*fe70*/  LDL.LU R22, [R1+0x74c] ;  /* 0x00074c0001167983 */ /* 0x000ee20000300800 */
[----:B--2---:R-:W-:Y:S01]  /*fe80*/  HMMA.16816.F32 R12, R12, R16, R24 ;  /* 0x000000100c0c723c */ /* 0x004fe20000001818 */
[----:B---3--:R-:W-:Y:S02]  /*fe90*/  IMAD R22, R22, 0x100, R28 ;  /* 0x0000010016167824 */ /* 0x008fe400078e021c */
[----:B------:R0:W5:Y:S04]  /*fea0*/  LDL.LU R28, [R1+0x748] ;  /* 0x00074800011c7983 */ /* 0x0001680000300800 */
[----:B------:R-:W2:Y:S04]  /*feb0*/  LDL.LU.64 R26, [R1+0x740] ;  /* 0x00074000011a7983 */ /* 0x000ea80000300a00 */
[----:B------:R-:W2:Y:S08]  /*fec0*/  LDL.LU.64 R24, [R1+0x738] ;  /* 0x0007380001187983 */ /* 0x000eb00000300a00 */
[----:B------:R1:W-:Y:S04]  /*fed0*/  STL.64 [R1+0xc0], R12 ;  /* 0x0000c00c01007387 */ /* 0x0003e80000100a00 */
[----:B------:R3:W-:Y:S01]  /*fee0*/  STL.64 [R1+0xc8], R14 ;  /* 0x0000c80e01007387 */ /* 0x0007e20000100a00 */
[----:B-1----:R-:W-:-:S02]  /*fef0*/  F2FP.F16.E4M3.UNPACK_B R12, R29 ;  /* 0x0000001dff0c723e */ /* 0x002fc400020006ff */
[----:B------:R-:W-:Y:S01]  /*ff00*/  F2FP.F16.E4M3.UNPACK_B R13, R0 ;  /* 0x00000000ff0d723e */ /* 0x000fe200020006ff */
[----:B------:R-:W4:Y:S01]  /*ff10*/  LDL.LU R29, [R1+0x388] ;  /* 0x00038800011d7983 */ /* 0x000f220000300800 */
[----:B---3--:R-:W-:Y:S02]  /*ff20*/  F2FP.F16.E4M3.UNPACK_B R14, R23 ;  /* 0x00000017ff0e723e */ /* 0x008fe400020006ff */
[----:B------:R-:W-:Y:S01]  /*ff30*/  F2FP.F16.E4M3.UNPACK_B R15, R22 ;  /* 0x00000016ff0f723e */ /* 0x000fe200020006ff */
[----:B------:R0:W5:Y:S04]  /*ff40*/  LDL.LU R0, [R1+0x730] ;  /* 0x0007300001007983 */ /* 0x0001680000300800 */
[----:B------:R-:W3:Y:S04]  /*ff50*/  LDL.LU R23, [R1+0x72c] ;  /* 0x00072c0001177983 */ /* 0x000ee80000300800 */
[----:B------:R-:W3:Y:S01]  /*ff60*/  LDL.LU R22, [R1+0x728] ;  /* 0x0007280001167983 */ /* 0x000ee20000300800 */
[----:B--2---:R-:W-:-:S15]  /*ff70*/  HMMA.16816.F32 R24, R12, R20, R24 ;  /* 0x000000140c18723c */ /* 0x004fde0000001818 */
[----:B------:R-:W-:-:S04]  /*ff80*/  NOP ;  /* 0x0000000000007918 */ /* 0x000fc80000000000 */
[----:B------:R-:W-:Y:S04]  /*ff90*/  STL.64 [R1+0xb0], R24 ;  /* 0x0000b01801007387 */ /* 0x000fe80000100a00 */
[----:B------:R1:W-:Y:S04]  /*ffa0*/  STL.64 [R1+0xb8], R26 ;  /* 0x0000b81a01007387 */ /* 0x0003e80000100a00 */
[----:B-1----:R-:W2:Y:S04]  /*ffb0*/  LDL.LU.64 R26, [R1+0x720] ;  /* 0x00072000011a7983 */ /* 0x002ea80000300a00 */
[----:B------:R-:W2:Y:S04]  /*ffc0*/  LDL.LU.64 R24, [R1+0x718] ;  /* 0x0007180001187983 */ /* 0x000ea80000300a00 */
[----:B------:R-:W3:Y:S04]  /*ffd0*/  LDL.LU R20, [R1+0x378] ;  /* 0x0003780001147983 */ /* 0x000ee80000300800 */
[----:B------:R-:W3:Y:S01]  /*ffe0*/  LDL.LU R21, [R1+0x380] ;  /* 0x0003800001157983 */ /* 0x000ee20000300800 */
[----:B--2---:R-:W-:-:S15]  /*fff0*/  HMMA.16816.F32 R24, R12, R18, R24 ;  /* 0x000000120c18723c */ /* 0x004fde0000001818 */
[----:B------:R-:W-:-:S04]  /*10000*/  NOP ;  /* 0x0000000000007918 */ /* 0x000fc80000000000 */
[----:B------:R-:W-:Y:S04]  /*10010*/  STL.64 [R1+0x90], R24 ;  /* 0x0000901801007387 */ /* 0x000fe80000100a00 */
[----:B------:R1:W-:Y:S04]  /*10020*/  STL.64 [R1+0x98], R26 ;  /* 0x0000981a01007387 */ /* 0x0003e80000100a00 */
[----:B-1----:R-:W2:Y:S04]  /*10030*/  LDL.LU.64 R26, [R1+0x710] ;  /* 0x00071000011a7983 */ /* 0x002ea80000300a00 */
[----:B------:R-:W2:Y:S02]  /*10040*/  LDL.LU.64 R24, [R1+0x708] ;  /* 0x0007080001187983 */ /* 0x000ea40000300a00 */
        /* <DEDUP_REMOVED lines=12> */
[----:B--2---:R-:W-:Y:S02]  /*10110*/  HMMA.16816.F32 R4, R12, R6, R24 ;  /* 0x000000060c04723c */ /* 0x004fe40000001818 */
[----:B------:R-:W2:Y:S04]  /*10120*/  LDL.LU.64 R26, [R1+0x6e0] ;  /* 0x0006e000011a7983 */ /* 0x000ea80000300a00 */
[----:B------:R-:W2:-:S13]  /*10130*/  LDL.LU.64 R24, [R1+0x6d8] ;  /* 0x0006d80001187983 */ /* 0x000e9a0000300a00 */
[----:B------:R-:W-:Y:S04]  /*10140*/  STL.64 [R1+0x30], R4 ;  /* 0x0000300401007387 */ /* 0x000fe80000100a00 */
[----:B------:R1:W-:Y:S04]  /*10150*/  STL.64 [R1+0x38], R6 ;  /* 0x0000380601007387 */ /* 0x0003e80000100a00 */
[----:B-1----:R-:W3:Y:S04]  /*10160*/  LDL.LU R7, [R1+0x390] ;  /* 0x0003900001077983 */ /* 0x002ee80000300800 */
[----:B------:R-:W3:Y:S01]  /*10170*/  LDL.LU R4, [R1+0x3a0] ;  /* 0x0003a00001047983 */ /* 0x000ee20000300800 */
        /* <DEDUP_REMOVED lines=8> */
[----:B------:R-:W2:Y:S04]  /*10200*/  LDL.LU.64 R24, [R1+0x6b8] ;  /* 0x0006b80001187983 */ /* 0x000ea80000300a00 */
[----:B------:R-:W2:Y:S04]  /*10210*/  LDL.LU R5, [R1+0x3b0] ;  /* 0x0003b00001057983 */ /* 0x000ea80000300800 */
[----:B------:R-:W2:Y:S01]  /*10220*/  LDL.LU R2, [R1+0x3c0] ;  /* 0x0003c00001027983 */ /* 0x000ea20000300800 */
[----:B---3--:R-:W-:-:S04]  /*10230*/  IADD3 R20, P1, PT, R20, UR4, RZ ;  /* 0x0000000414147c10 */ /* 0x008fc8000ff3e0ff */
[----:B------:R-:W-:Y:S04]  /*10240*/  STL.64 [R1], R8 ;  /* 0x0000000801007387 */ /* 0x000fe80000100a00 */
[----:B------:R1:W-:Y:S01]  /*10250*/  STL.64 [R1+0x8], R10 ;  /* 0x0000080a01007387 */ /* 0x0003e20000100a00 */
[----:B------:R-:W-:Y:S02]  /*10260*/  IADD3 R21, P2, PT, R21, UR4, RZ ;  /* 0x0000000415157c10 */ /* 0x000fe4000ff5e0ff */
[----:B----4-:R-:W-:Y:S01]  /*10270*/  IADD3 R29, P3, PT, R29, UR4, RZ ;  /* 0x000000041d1d7c10 */ /* 0x010fe2000ff7e0ff */
[----:B-1----:R-:W3:Y:S04]  /*10280*/  LDL.LU R10, [R1+0x38c] ;  /* 0x00038c00010a7983 */ /* 0x002ee80000300800 */
[----:B------:R-:W4:Y:S04]  /*10290*/  LDL.LU R3, [R1+0x3c8] ;  /* 0x0003c80001037983 */ /* 0x000f280000300800 */
[----:B------:R-:W3:Y:S04]  /*102a0*/  LDL.LU R18, [R1+0x3d0] ;  /* 0x0003d00001127983 */ /* 0x000ee80000300800 */
[----:B------:R-:W3:Y:S01]  /*102b0*/  LDL.LU R19, [R1+0x39c] ;  /* 0x00039c0001137983 */ /* 0x000ee20000300800 */
[----:B------:R-:W-:-:S02]  /*102c0*/  IADD3 R7, P4, PT, R7, UR4, RZ ;  /* 0x0000000407077c10 */ /* 0x000fc4000ff9e0ff */
[----:B------:R-:W-:Y:S02]  /*102d0*/  IADD3 R22, P5, PT, R22, UR4, RZ ;  /* 0x0000000416167c10 */ /* 0x000fe4000ffbe0ff */
[----:B------:R-:W-:Y:S02]  /*102e0*/  IADD3 R4, P6, PT, R4, UR4, RZ ;  /* 0x0000000404047c10 */ /* 0x000fe4000ffde0ff */
[----:B------:R-:W-:Y:S01]  /*102f0*/  IADD3.X R23, PT, PT, R23, UR10, RZ, P1, !PT ;  /* 0x0000000a17177c10 */ /* 0x000fe20008ffe4ff */
[----:B--2---:R-:W-:Y:S01]  /*10300*/  HMMA.16816.F32 R24, R12, R16, R24 ;  /* 0x000000100c18723c */ /* 0x004fe20000001818 */
[----:B------:R-:W2:Y:S04]  /*10310*/  LDL.LU R14, [R1+0x3a8] ;  /* 0x0003a800010e7983 */ /* 0x000ea80000300800 */
[----:B------:R-:W2:Y:S04]  /*10320*/  LDL.LU R15, [R1+0x37c] ;  /* 0x00037c00010f7983 */ /* 0x000ea80000300800 */
[----:B------:R-:W2:Y:S04]  /*10330*/  LDL.LU R16, [R1+0x3b8] ;  /* 0x0003b80001107983 */ /* 0x000ea80000300800 */
[----:B------:R-:W2:Y:S04]  /*10340*/  LDL.LU R17, [R1+0x384] ;  /* 0x0003840001117983 */ /* 0x000ea80000300800 */
[----:B------:R1:W-:Y:S04]  /*10350*/  STL [R1+0x378], R20 ;  /* 0x0003781401007387 */ /* 0x0003e80000100800 */
[----:B-1----:R-:W2:Y:S04]  /*10360*/  LDL.LU R20, [R1+0x3d8] ;  /* 0x0003d80001147983 */ /* 0x002ea80000300800 */
[----:B------:R1:W-:Y:S04]  /*10370*/  STL [R1+0x380], R21 ;  /* 0x0003801501007387 */ /* 0x0003e80000100800 */
[----:B-1----:R-:W2:Y:S04]  /*10380*/  LDL.LU R21, [R1+0x3a4] ;  /* 0x0003a40001157983 */ /* 0x002ea80000300800 */
[----:B------:R1:W-:Y:S04]  /*10390*/  STL [R1+0x388], R29 ;  /* 0x0003881d01007387 */ /* 0x0003e80000100800 */
[----:B-1----:R-:W2:Y:S04]  /*103a0*/  LDL.LU R29, [R1+0x3e0] ;  /* 0x0003e000011d7983 */ /* 0x002ea80000300800 */
[----:B------:R-:W2:Y:S04]  /*103b0*/  LDL.LU R11, [R1+0x3ac] ;  /* 0x0003ac00010b7983 */ /* 0x000ea80000300800 */
[----:B------:R-:W2:Y:S04]  /*103c0*/  LDL.LU R8, [R1+0x3e8] ;  /* 0x0003e80001087983 */ /* 0x000ea80000300800 */
[----:B------:R1:W-:Y:S04]  /*103d0*/  STL [R1+0x390], R7 ;  /* 0x0003900701007387 */ /* 0x0003e80000100800 */
[----:B------:R-:W2:Y:S04]  /*103e0*/  LDL.LU R9, [R1+0x3b4] ;  /* 0x0003b40001097983 */ /* 0x000ea80000300800 */
[----:B------:R0:W-:Y:S04]  /*103f0*/  STL [R1+0x398], R22 ;  /* 0x0003981601007387 */ /* 0x0001e80000100800 */
[----:B------:R-:W2:Y:S04]  /*10400*/  LDL.LU R6, [R1+0x474] ;  /* 0x0004740001067983 */ /* 0x000ea80000300800 */
[----:B-1----:R-:W2:Y:S04]  /*10410*/  LDL.LU R7, [R1+0x3bc] ;  /* 0x0003bc0001077983 */ /* 0x002ea80000300800 */
[----:B0-----:R-:W2:Y:S04]  /*10420*/  LDL.LU R22, [R1+0x3f8] ;  /* 0x0003f80001167983 */ /* 0x001ea80000300800 */
[----:B------:R0:W-:Y:S04]  /*10430*/  STL [R1+0x3a0], R4 ;  /* 0x0003a00401007387 */ /* 0x0001e80000100800 */
[----:B0-----:R-:W2:Y:S04]  /*10440*/  LDL.LU R4, [R1+0x3c4] ;  /* 0x0003c40001047983 */ /* 0x001ea80000300800 */
[----:B------:R0:W-:Y:S04]  /*10450*/  STL [R1+0x374], R23 ;  /* 0x0003741701007387 */ /* 0x0001e80000100800 */
[----:B0-----:R-:W2:Y:S01]  /*10460*/  LDL.LU R23, [R1+0x6b0] ;  /* 0x0006b00001177983 */ /* 0x001ea20000300800 */
[----:B------:R-:W-:-:S02]  /*10470*/  IADD3 R5, P1, PT, R5, UR4, RZ ;  /* 0x0000000405057c10 */ /* 0x000fc4000ff3e0ff */
[----:B---3--:R-:W-:Y:S02]  /*10480*/  IADD3.X R10, PT, PT, R10, UR10, RZ, P4, !PT ;  /* 0x0000000a0a0a7c10 */ /* 0x008fe4000a7fe4ff */
[----:B----4-:R-:W-:Y:S02]  /*10490*/  IADD3 R3, P4, PT, R3, UR4, RZ ;  /* 0x0000000403037c10 */ /* 0x010fe4000ff9e0ff */
[----:B------:R-:W-:Y:S02]  /*104a0*/  IADD3.X R19, PT, PT, R19, UR10, RZ, P6, !PT ;  /* 0x0000000a13137c10 */ /* 0x000fe4000b7fe4ff */
[----:B--2---:R-:W-:Y:S02]  /*104b0*/  IADD3 R14, P0, PT, R14, UR4, RZ ;  /* 0x000000040e0e7c10 */ /* 0x004fe4000ff1e0ff */
[----:B------:R-:W-:-:S03]  /*104c0*/  IADD3.X R15, PT, PT, R15, UR10, RZ, P2, !PT ;  /* 0x0000000a0f0f7c10 */ /* 0x000fc600097fe4ff */
[----:B------:R-:W-:Y:S01]  /*104d0*/  STL [R1+0x3a8], R14 ;  /* 0x0003a80e01007387 */ /* 0x000fe20000100800 */
[----:B------:R-:W-:-:S03]  /*104e0*/  IADD3 R16, P2, PT, R16, UR4, RZ ;  /* 0x0000000410107c10 */ /* 0x000fc6000ff5e0ff */
[----:B------:R0:W-:Y:S01]  /*104f0*/  STL [R1+0x3b0], R5 ;  /* 0x0003b00501007387 */ /* 0x0001e20000100800 */
[----:B------:R-:W-:Y:S02]  /*10500*/  IADD3.X R17, PT, PT, R17, UR10, RZ, P3, !PT ;  /* 0x0000000a11117c10 */ /* 0x000fe40009ffe4ff */
[----:B------:R-:W-:Y:S01]  /*10510*/  IADD3 R2, P3, PT, R2, UR4, RZ ;  /* 0x0000000402027c10 */ /* 0x000fe2000ff7e0ff */
[----:B0-----:R-:W2:Y:S04]  /*10520*/  LDL.LU R5, [R1+0x400] ;  /* 0x0004000001057983 */ /* 0x001ea80000300800 */
[----:B------:R-:W-:Y:S04]  /*10530*/  STL [R1+0x37c], R15 ;  /* 0x00037c0f01007387 */ /* 0x000fe80000100800 */
[----:B------:R0:W-:Y:S04]  /*10540*/  STL [R1+0x3c0], R2 ;  /* 0x0003c00201007387 */ /* 0x0001e80000100800 */
[----:B------:R-:W-:Y:S04]  /*10550*/  STL [R1+0x3b8], R16 ;  /* 0x0003b81001007387 */ /* 0x000fe80000100800 */
[----:B0-----:R-:W3:Y:S04]  /*10560*/  LDL.LU R2, [R1+0x3cc] ;  /* 0x0003cc0001027983 */ /* 0x001ee80000300800 */
[----:B------:R-:W-:Y:S01]  /*10570*/  STL [R1+0x384], R17 ;  /* 0x0003841101007387 */ /* 0x000fe20000100800 */
[----:B------:R-:W-:-:S02]  /*10580*/  IADD3 R20, P6, PT, R20, UR4, RZ ;  /* 0x0000000414147c10 */ /* 0x000fc4000ffde0ff */
[----:B------:R-:W-:Y:S02]  /*10590*/  IADD3.X R21, PT, PT, R21, UR10, RZ, P0, !PT ;  /* 0x0000000a15157c10 */ /* 0x000fe400087fe4ff */
[----:B------:R-:W-:Y:S02]  /*105a0*/  IADD3 R29, P0, PT, R29, UR4, RZ ;  /* 0x000000041d1d7c10 */ /* 0x000fe4000ff1e0ff */
[----:B------:R-:W-:Y:S02]  /*105b0*/  IADD3.X R11, PT, PT, R11, UR10, RZ, P1, !PT ;  /* 0x0000000a0b0b7c10 */ /* 0x000fe40008ffe4ff */
[----:B------:R-:W-:Y:S02]  /*105c0*/  IADD3 R8, P1, PT, R8, UR4, RZ ;  /* 0x0000000408087c10 */ /* 0x000fe4000ff3e0ff */
[----:B------:R-:W-:Y:S02]  /*105d0*/  IADD3.X R9, PT, PT, R9, UR10, RZ, P2, !PT ;  /* 0x0000000a09097c10 */ /* 0x000fe400097fe4ff */
[----:B------:R-:W-:-:S02]  /*105e0*/  IADD3 R6, P2, PT, R6, UR4, RZ ;  /* 0x0000000406067c10 */ /* 0x000fc4000ff5e0ff */
[----:B------:R-:W-:Y:S02]  /*105f0*/  IADD3.X R7, PT, PT, R7, UR10, RZ, P3, !PT ;  /* 0x0000000a07077c10 */ /* 0x000fe40009ffe4ff */
[----:B------:R-:W-:Y:S02]  /*10600*/  IADD3 R22, P3, PT, R22, UR4, RZ ;  /* 0x0000000416167c10 */ /* 0x000fe4000ff7e0ff */
[----:B------:R-:W-:Y:S02]  /*10610*/  IADD3.X R23, PT, PT, R23, UR10, RZ, P5, !PT ;  /* 0x0000000a17177c10 */ /* 0x000fe4000affe4ff */
[----:B------:R-:W-:-:S03]  /*10620*/  IADD3 R18, P5, PT, R18, UR4, RZ ;  /* 0x0000000412127c10 */ /* 0x000fc6000ffbe0ff */
[----:B------:R0:W-:Y:S04]  /*10630*/  STL [R1+0x394], R23 ;  /* 0x0003941701007387 */ /* 0x0001e80000100800 */
[----:B------:R-:W-:Y:S04]  /*10640*/  STL [R1+0x38c], R10 ;  /* 0x00038c0a01007387 */ /* 0x000fe80000100800 */
[----:B0-----:R-:W4:Y:S04]  /*10650*/  LDL.LU R23, [R1+0x6ac] ;  /* 0x0006ac0001177983 */ /* 0x001f280000300800 */
[----:B------:R0:W-:Y:S04]  /*10660*/  STL [R1+0x3c8], R3 ;  /* 0x0003c80301007387 */ /* 0x0001e80000100800 */
        /* <DEDUP_REMOVED lines=11> */
[----:B------:R-:W-:Y:S04]  /*10720*/  STL [R1+0x3ac], R11 ;  /* 0x0003ac0b01007387 */ /* 0x000fe80000100800 */
[----:B------:R-:W-:Y:S04]  /*10730*/  STL [R1+0x3e8], R8 ;  /* 0x0003e80801007387 */ /* 0x000fe80000100800 */
[----:B------:R-:W-:Y:S04]  /*10740*/  STL [R1+0x3b4], R9 ;  /* 0x0003b40901007387 */ /* 0x000fe80000100800 */
[----:B------:R0:W-:Y:S04]  /*10750*/  STL [R1+0x3f8], R22 ;  /* 0x0003f81601007387 */ /* 0x0001e80000100800 */
[----:B------:R1:W-:Y:S04]  /*10760*/  STL [R1+0x474], R6 ;  /* 0x0004740601007387 */ /* 0x0003e80000100800 */
[----:B0-----:R-:W4:Y:S01]  /*10770*/  LDL.LU R22, [R1+0x420] ;  /* 0x0004200001167983 */ /* 0x001f220000300800 */
[----:B------:R-:W-:-:S03]  /*10780*/  IADD3.X R4, PT, PT, R4, UR10, RZ, P4, !PT ;  /* 0x0000000a04047c10 */ /* 0x000fc6000a7fe4ff */
[----:B------:R0:W-:Y:S04]  /*10790*/  STL [R1+0x3bc], R7 ;  /* 0x0003bc0701007387 */ /* 0x0001e80000100800 */
[----:B------:R-:W4:Y:S04]  /*107a0*/  LDL.LU R12, [R1+0x428] ;  /* 0x00042800010c7983 */ /* 0x000f280000300800 */
[----:B------:R-:W4:Y:S04]  /*107b0*/  LDL.LU R13, [R1+0x3f4] ;  /* 0x0003f400010d7983 */ /* 0x000f280000300800 */
[----:B------:R-:W4:Y:S04]  /*107c0*/  LDL.LU R14, [R1+0x430] ;  /* 0x00043000010e7983 */ /* 0x000f280000300800 */
[----:B------:R-:W-:Y:S04]  /*107d0*/  STL [R1+0x3c4], R4 ;  /* 0x0003c40401007387 */ /* 0x000fe80000100800 */
[----:B------:R-:W4:Y:S04]  /*107e0*/  LDL.LU R15, [R1+0x438] ;  /* 0x00043800010f7983 */ /* 0x000f280000300800 */
[----:B------:R-:W4:Y:S04]  /*107f0*/  LDL.LU R16, [R1+0x404] ;  /* 0x0004040001107983 */ /* 0x000f280000300800 */
[----:B------:R-:W4:Y:S01]  /*10800*/  LDL.LU R17, [R1+0x440] ;  /* 0x0004400001117983 */ /* 0x000f220000300800 */
[----:B--2---:R-:W-:-:S05]  /*10810*/  IADD3 R5, P4, PT, R5, UR4, RZ ;  /* 0x0000000405057c10 */ /* 0x004fca000ff9e0ff */
[----:B------:R-:W-:Y:S04]  /*10820*/  STL [R1+0x400], R5 ;  /* 0x0004000501007387 */ /* 0x000fe80000100800 */
[----:B------:R-:W2:Y:S04]  /*10830*/  LDL.LU R10, [R1+0x40c] ;  /* 0x00040c00010a7983 */ /* 0x000ea80000300800 */
[----:B------:R-:W2:Y:S04]  /*10840*/  LDL.LU R11, [R1+0x414] ;  /* 0x00041400010b7983 */ /* 0x000ea80000300800 */
[----:B------:R-:W2:Y:S01]  /*10850*/  LDL.LU R8, [R1+0x450] ;  /* 0x0004500001087983 */ /* 0x000ea20000300800 */
[----:B---3--:R-:W-:-:S03]  /*10860*/  IADD3.X R2, PT, PT, R2, UR10, RZ, P5, !PT ;  /* 0x0000000a02027c10 */ /* 0x008fc6000affe4ff */
[----:B------:R-:W3:Y:S04]  /*10870*/  LDL.LU R9, [R1+0x41c] ;  /* 0x00041c0001097983 */ /* 0x000ee80000300800 */
[----:B------:R4:W-:Y:S04]  /*10880*/  STL [R1+0x3cc], R2 ;  /* 0x0003cc0201007387 */ /* 0x0009e80000100800 */
[----:B-1----:R-:W2:Y:S04]  /*10890*/  LDL.LU R6, [R1+0x424] ;  /* 0x0004240001067983 */ /* 0x002ea80000300800 */
[----:B0-----:R-:W2:Y:S01]  /*108a0*/  LDL.LU R7, [R1+0x460] ;  /* 0x0004600001077983 */ /* 0x001ea20000300800 */
[----:B----4-:R-:W-:-:S05]  /*108b0*/  IADD3 R3, P5, PT, R3, UR4, RZ ;  /* 0x0000000403037c10 */ /* 0x010fca000ffbe0ff */
[----:B------:R0:W-:Y:S04]  /*108c0*/  STL [R1+0x408], R3 ;  /* 0x0004080301007387 */ /* 0x0001e80000100800 */
[----:B------:R-:W4:Y:S01]  /*108d0*/  LDL.LU R2, [R1+0x468] ;  /* 0x0004680001027983 */ /* 0x000f220000300800 */
[----:B------:R-:W-:-:S05]  /*108e0*/  IADD3.X R18, PT, PT, R18, UR10, RZ, P6, !PT ;  /* 0x0000000a12127c10 */ /* 0x000fca000b7fe4ff */
[----:B------:R1:W-:Y:S04]  /*108f0*/  STL [R1+0x3d4], R18 ;  /* 0x0003d41201007387 */ /* 0x0003e80000100800 */
[----:B------:R-:W2:Y:S04]  /*10900*/  LDL.LU R4, [R1+0x434] ;  /* 0x0004340001047983 */ /* 0x000ea80000300800 */
[----:B------:R-:W2:Y:S01]  /*10910*/  LDL.LU R5, [R1+0x470] ;  /* 0x0004700001057983 */ /* 0x000ea20000300800 */
[----:B------:R-:W-:-:S05]  /*10920*/  IADD3 R19, P6, PT, R19, UR4, RZ ;  /* 0x0000000413137c10 */ /* 0x000fca000ffde0ff */
[----:B------:R0:W-:Y:S01]  /*10930*/  STL [R1+0x410], R19 ;  /* 0x0004101301007387 */ /* 0x0001e20000100800 */
[----:B------:R-:W-:-:S05]  /*10940*/  IADD3.X R20, PT, PT, R20, UR10, RZ, P0, !PT ;  /* 0x0000000a14147c10 */ /* 0x000fca00087fe4ff */
[----:B------:R1:W-:Y:S04]  /*10950*/  STL [R1+0x3dc], R20 ;  /* 0x0003dc1401007387 */ /* 0x0003e80000100800 */
[----:B0-----:R-:W2:Y:S04]  /*10960*/  LDL.LU R3, [R1+0x444] ;  /* 0x0004440001037983 */ /* 0x001ea80000300800 */
[----:B-1----:R-:W2:Y:S01]  /*10970*/  LDL.LU R18, [R1+0x44c] ;  /* 0x00044c0001127983 */ /* 0x002ea20000300800 */
[----:B------:R-:W-:-:S05]  /*10980*/  IADD3 R21, P0, PT, R21, UR4, RZ ;  /* 0x0000000415157c10 */ /* 0x000fca000ff1e0ff */
[----:B------:R0:W-:Y:S04]  /*10990*/  STL [R1+0x418], R21 ;  /* 0x0004181501007387 */ /* 0x0001e80000100800 */
[----:B------:R-:W2:Y:S01]  /*109a0*/  LDL.LU R19, [R1+0x454] ;  /* 0x0004540001137983 */ /* 0x000ea20000300800 */
[----:B------:R-:W-:-:S05]  /*109b0*/  IADD3.X R29, PT, PT, R29, UR10, RZ, P1, !PT ;  /* 0x0000000a1d1d7c10 */ /* 0x000fca0008ffe4ff */
[----:B------:R1:W-:Y:S04]  /*109c0*/  STL [R1+0x3e4], R29 ;  /* 0x0003e41d01007387 */ /* 0x0003e80000100800 */
[----:B------:R-:W2:Y:S04]  /*109d0*/  LDL.LU R20, [R1+0x45c] ;  /* 0x00045c0001147983 */ /* 0x000ea80000300800 */
[----:B0-----:R-:W2:Y:S04]  /*109e0*/  LDL.LU R21, [R1+0x464] ;  /* 0x0004640001157983 */ /* 0x001ea80000300800 */
[----:B-1----:R-:W2:Y:S01]  /*109f0*/  LDL.LU R29, [R1+0x46c] ;  /* 0x00046c00011d7983 */ /* 0x002ea20000300800 */
[----:B------:R-:W-:-:S05]  /*10a00*/  IADD3 R22, P1, PT, R22, UR4, RZ ;  /* 0x0000000416167c10 */ /* 0x000fca000ff3e0ff */
[----:B------:R0:W-:Y:S04]  /*10a10*/  STL [R1+0x420], R22 ;  /* 0x0004201601007387 */ /* 0x0001e80000100800 */
[----:B0-----:R-:W2:Y:S01]  /*10a20*/  LDL.LU R22, [R1+0x6a8] ;  /* 0x0006a80001167983 */ /* 0x001ea20000300800 */
[----:B------:R-:W-:Y:S02]  /*10a30*/  IADD3.X R23, PT, PT, R23, UR10, RZ, P2, !PT ;  /* 0x0000000a17177c10 */ /* 0x000fe400097fe4ff */
[----:B------:R-:W-:Y:S02]  /*10a40*/  IADD3 R12, P2, PT, R12, UR4, RZ ;  /* 0x000000040c0c7c10 */ /* 0x000fe4000ff5e0ff */
[----:B------:R-:W-:Y:S01]  /*10a50*/  IADD3.X R13, PT, PT, R13, UR10, RZ, P3, !PT ;  /* 0x0000000a0d0d7c10 */ /* 0x000fe20009ffe4ff */
[----:B------:R0:W-:Y:S04]  /*10a60*/  STL [R1+0x3f0], R23 ;  /* 0x0003f01701007387 */ /* 0x0001e80000100800 */
[----:B0-----:R-:W3:Y:S04]  /*10a70*/  LDL.LU R23, [R1+0x6a4] ;  /* 0x0006a40001177983 */ /* 0x001ee80000300800 */
[----:B------:R-:W-:Y:S01]  /*10a80*/  STL [R1+0x428], R12 ;  /* 0x0004280c01007387 */ /* 0x000fe20000100800 */
[----:B--2---:R-:W-:-:S05]  /*10a90*/  IADD3.X R22, PT, PT, R22, UR10, RZ, P4, !PT ;  /* 0x0000000a16167c10 */ /* 0x004fca000a7fe4ff */
[----:B------:R0:W-:Y:S04]  /*10aa0*/  STL [R1+0x3fc], R22 ;  /* 0x0003fc1601007387 */ /* 0x0001e80000100800 */
[----:B------:R-:W-:Y:S04]  /*10ab0*/  STL [R1+0x3f4], R13 ;  /* 0x0003f40d01007387 */ /* 0x000fe80000100800 */
[----:B0-----:R-:W2:Y:S01]  /*10ac0*/  LDL.LU R22, [R1+0x6a0] ;  /* 0x0006a00001167983 */ /* 0x001ea20000300800 */
[----:B------:R-:W-:Y:S02]  /*10ad0*/  IADD3 R14, P3, PT, R14, UR4, RZ ;  /* 0x000000040e0e7c10 */ /* 0x000fe4000ff7e0ff */
[----:B------:R-:W-:-:S02]  /*10ae0*/  IADD3 R15, P4, PT, R15, UR4, RZ ;  /* 0x000000040f0f7c10 */ /* 0x000fc4000ff9e0ff */
[----:B------:R-:W-:Y:S02]  /*10af0*/  IADD3.X R16, PT, PT, R16, UR10, RZ, P5, !PT ;  /* 0x0000000a10107c10 */ /* 0x000fe4000affe4ff */
[----:B------:R-:W-:Y:S02]  /*10b00*/  IADD3.X R10, PT, PT, R10, UR10, RZ, P6, !PT ;  /* 0x0000000a0a0a7c10 */ /* 0x000fe4000b7fe4ff */
[----:B---3--:R-:W-:Y:S01]  /*10b10*/  IADD3 R23, P6, PT, R23, UR4, RZ ;  /* 0x0000000417177c10 */ /* 0x008fe2000ffde0ff */
[----:B------:R-:W-:Y:S01]  /*10b20*/  STL [R1+0x430], R14 ;  /* 0x0004300e01007387 */ /* 0x000fe20000100800 */
[----:B------:R-:W-:Y:S02]  /*10b30*/  IADD3 R17, P5, PT, R17, UR4, RZ ;  /* 0x0000000411117c10 */ /* 0x000fe4000ffbe0ff */
[----:B------:R-:W-:Y:S01]  /*10b40*/  IADD3.X R11, PT, PT, R11, UR10, RZ, P0, !PT ;  /* 0x0000000a0b0b7c10 */ /* 0x000fe200087fe4ff */
[----:B------:R-:W-:Y:S01]  /*10b50*/  STL [R1+0x438], R15 ;  /* 0x0004380f01007387 */ /* 0x000fe20000100800 */
[----:B------:R-:W-:-:S03]  /*10b60*/  IADD3.X R9, PT, PT, R9, UR10, RZ, P1, !PT ;  /* 0x0000000a09097c10 */ /* 0x000fc60008ffe4ff */
[----:B------:R-:W-:Y:S01]  /*10b70*/  STL [R1+0x404], R16 ;  /* 0x0004041001007387 */ /* 0x000fe20000100800 */
[----:B------:R-:W-:-:S03]  /*10b80*/  IADD3 R8, P0, PT, R8, UR4, RZ ;  /* 0x0000000408087c10 */ /* 0x000fc6000ff1e0ff */
[----:B------:R0:W-:Y:S04]  /*10b90*/  STL [R1+0x448], R23 ;  /* 0x0004481701007387 */ /* 0x0001e80000100800 */
[----:B------:R-:W-:Y:S04]  /*10ba0*/  STL [R1+0x440], R17 ;  /* 0x0004401101007387 */ /* 0x000fe80000100800 */
[----:B0-----:R-:W3:Y:S04]  /*10bb0*/  LDL.LU R23, [R1+0x69c] ;  /* 0x00069c0001177983 */ /* 0x001ee80000300800 */
[----:B------:R-:W-:Y:S04]  /*10bc0*/  STL [R1+0x40c], R10 ;  /* 0x00040c0a01007387 */ /* 0x000fe80000100800 */
[----:B------:R-:W-:Y:S01]  /*10bd0*/  STL [R1+0x414], R11 ;  /* 0x0004140b01007387 */ /* 0x000fe20000100800 */
[----:B--2---:R-:W-:-:S05]  /*10be0*/  IADD3 R22, P1, PT, R22, UR4, RZ ;  /* 0x0000000416167c10 */ /* 0x004fca000ff3e0ff */
[----:B------:R0:W-:Y:S04]  /*10bf0*/  STL [R1+0x458], R22 ;  /* 0x0004581601007387 */ /* 0x0001e80000100800 */
[----:B------:R-:W-:Y:S04]  /*10c00*/  STL [R1+0x450], R8 ;  /* 0x0004500801007387 */ /* 0x000fe80000100800 */
[----:B0-----:R-:W2:Y:S01]  /*10c10*/  LDL.LU R22, [R1+0x698] ;  /* 0x0006980001167983 */ /* 0x001ea20000300800 */
[----:B------:R-:W-:Y:S02]  /*10c20*/  IADD3.X R6, PT, PT, R6, UR10, RZ, P2, !PT ;  /* 0x0000000a06067c10 */ /* 0x000fe400097fe4ff */
[----:B------:R-:W-:Y:S01]  /*10c30*/  IADD3 R7, P2, PT, R7, UR4, RZ ;  /* 0x0000000407077c10 */ /* 0x000fe2000ff5e0ff */
[----:B------:R-:W-:Y:S01]  /*10c40*/  STL [R1+0x41c], R9 ;  /* 0x00041c0901007387 */ /* 0x000fe20000100800 */
[----:B------:R-:W-:-:S02]  /*10c50*/  IADD3.X R4, PT, PT, R4, UR10, RZ, P4, !PT ;  /* 0x0000000a04047c10 */ /* 0x000fc4000a7fe4ff */
[----:B---3--:R-:W-:Y:S02]  /*10c60*/  IADD3.X R23, PT, PT, R23, UR10, RZ, P3, !PT ;  /* 0x0000000a17177c10 */ /* 0x008fe40009ffe4ff */
[----:B----4-:R-:W-:-:S03]  /*10c70*/  IADD3 R2, P3, PT, R2, UR4, RZ ;  /* 0x0000000402027c10 */ /* 0x010fc6000ff7e0ff */
[----:B------:R0:W-:Y:S04]  /*10c80*/  STL [R1+0x42c], R23 ;  /* 0x00042c1701007387 */ /* 0x0001e80000100800 */
[----:B------:R-:W-:Y:S04]  /*10c90*/  STL [R1+0x424], R6 ;  /* 0x0004240601007387 */ /* 0x000fe80000100800 */
[----:B0-----:R-:W3:Y:S04]  /*10ca0*/  LDL.LU R23, [R1+0x694] ;  /* 0x0006940001177983 */ /* 0x001ee80000300800 */
[----:B------:R-:W-:Y:S04]  /*10cb0*/  STL [R1+0x460], R7 ;  /* 0x0004600701007387 */ /* 0x000fe80000100800 */
[----:B------:R0:W-:Y:S01]  /*10cc0*/  STL [R1+0x468], R2 ;  /* 0x0004680201007387 */ /* 0x0001e20000100800 */
[----:B--2---:R-:W-:Y:S01]  /*10cd0*/  IADD3.X R22, PT, PT, R22, UR10, RZ, P5, !PT ;  /* 0x0000000a16167c10 */ /* 0x004fe2000affe4ff */
[----:B0-----:R-:W0:Y:S04]  /*10ce0*/  LDC R2, c[0x0][0x3a8] ;  /* 0x0000ea00ff027b82 */ /* 0x001e280000000800 */
[----:B------:R1:W-:Y:S04]  /*10cf0*/  STL [R1+0x43c], R22 ;  /* 0x00043c1601007387 */ /* 0x0003e80000100800 */
[----:B------:R2:W-:Y:S04]  /*10d00*/  STL [R1+0x434], R4 ;  /* 0x0004340401007387 */ /* 0x0005e80000100800 */
[----:B-1----:R-:W4:Y:S01]  /*10d10*/  LDL.LU R22, [R1+0x690] ;  /* 0x0006900001167983 */ /* 0x002f220000300800 */
[----:B------:R-:W-:-:S02]  /*10d20*/  IADD3 R5, P4, PT, R5, UR4, RZ ;  /* 0x0000000405057c10 */ /* 0x000fc4000ff9e0ff */
[----:B------:R-:W-:Y:S02]  /*10d30*/  IADD3.X R3, PT, PT, R3, UR10, RZ, P6, !PT ;  /* 0x0000000a03037c10 */ /* 0x000fe4000b7fe4ff */
[----:B------:R-:W-:Y:S02]  /*10d40*/  IADD3.X R18, PT, PT, R18, UR10, RZ, P0, !PT ;  /* 0x0000000a12127c10 */ /* 0x000fe400087fe4ff */
[----:B------:R-:W-:Y:S01]  /*10d50*/  IADD3.X R19, PT, PT, R19, UR10, RZ, P1, !PT ;  /* 0x0000000a13137c10 */ /* 0x000fe20008ffe4ff */
[----:B------:R2:W-:Y:S01]  /*10d60*/  STL [R1+0x470], R5 ;  /* 0x0004700501007387 */ /* 0x0005e20000100800 */
[----:B------:R-:W-:Y:S02]  /*10d70*/  IADD3.X R20, PT, PT, R20, UR10, RZ, P2, !PT ;  /* 0x0000000a14147c10 */ /* 0x000fe400097fe4ff */
[----:B------:R-:W-:Y:S01]  /*10d80*/  IADD3.X R29, PT, PT, R29, UR10, RZ, P4, !PT ;  /* 0x0000000a1d1d7c10 */ /* 0x000fe2000a7fe4ff */
[----:B------:R2:W-:Y:S01]  /*10d90*/  STL [R1+0x444], R3 ;  /* 0x0004440301007387 */ /* 0x0005e20000100800 */
[----:B------:R-:W-:-:S03]  /*10da0*/  IADD3.X R21, PT, PT, R21, UR10, RZ, P3, !PT ;  /* 0x0000000a15157c10 */ /* 0x000fc60009ffe4ff */
[----:B------:R2:W-:Y:S04]  /*10db0*/  STL [R1+0x44c], R18 ;  /* 0x00044c1201007387 */ /* 0x0005e80000100800 */
[----:B------:R2:W-:Y:S04]  /*10dc0*/  STL [R1+0x454], R19 ;  /* 0x0004541301007387 */ /* 0x0005e80000100800 */
[----:B------:R2:W-:Y:S04]  /*10dd0*/  STL [R1+0x45c], R20 ;  /* 0x00045c1401007387 */ /* 0x0005e80000100800 */
[----:B------:R2:W-:Y:S04]  /*10de0*/  STL [R1+0x46c], R29 ;  /* 0x00046c1d01007387 */ /* 0x0005e80000100800 */
[----:B------:R2:W-:Y:S01]  /*10df0*/  STL [R1+0x464], R21 ;  /* 0x0004641501007387 */ /* 0x0005e20000100800 */
[----:B------:R-:W-:Y:S01]  /*10e00*/  UIADD3 UR6, UPT, UPT, UR6, -0x1, URZ ;  /* 0xffffffff06067890 */ /* 0x000fe2000fffe0ff */
[----:B0-----:R-:W-:-:S03]  /*10e10*/  IMAD.SHL.U32 R2, R2, 0x40, RZ ;  /* 0x0000004002027824 */ /* 0x001fc600078e00ff */
[----:B------:R-:W-:Y:S02]  /*10e20*/  UISETP.NE.U32.AND UP0, UPT, UR6, URZ, UPT ;  /* 0x000000ff0600728c */ /* 0x000fe4000bf05070 */
[----:B---3--:R-:W-:Y:S01]  /*10e30*/  IADD3 R23, P5, PT, R2, R23, RZ ;  /* 0x0000001702177210 */ /* 0x008fe20007fbe0ff */
[----:B------:R-:W-:-:S03]  /*10e40*/  UIADD3 UR7, UPT, UPT, UR7, -0x40, URZ ;  /* 0xffffffc007077890 */ /* 0x000fc6000fffe0ff */
[----:B----4-:R-:W-:-:S03]  /*10e50*/  LEA.HI.X.SX32 R22, R2, R22, 0x1, P5 ;  /* 0x0000001602167211 */ /* 0x010fc600028f0eff */
[----:B--2---:R-:W-:Y:S06]  /*10e60*/  BRA.U UP0, `(.L_x_2) ;  /* 0xffffff4100147547 */ /* 0x004fec000b83ffff */
.L_x_1:
[----:B------:R-:W2:Y:S01]  /*10e70*/  LDL.LU R17, [R1+0x44] ;  /* 0x0000440001117983 */ /* 0x000ea20000300800 */
[----:B------:R-:W1:Y:S01]  /*10e80*/  S2UR UR5, SR_CgaCtaId ;  /* 0x00000000000579c3 */ /* 0x000e620000008800 */
[----:B------:R-:W-:Y:S01]  /*10e90*/  UMOV UR4, 0x400 ;  /* 0x0000040000047882 */ /* 0x000fe20000000000 */
[----:B------:R-:W3:Y:S01]  /*10ea0*/  LDCU.64 UR6, c[0x0][0x398] ;  /* 0x00007300ff0677ac */ /* 0x000ee20008000a00 */
[----:B------:R-:W4:Y:S01]  /*10eb0*/  LDCU UR10, c[0x0][0x3b4] ;  /* 0x00007680ff0a77ac */ /* 0x000f220008000800 */
[----:B------:R-:W0:Y:S01]  /*10ec0*/  LDCU UR45, c[0x0][0x39c] ;  /* 0x00007380ff2d77ac */ /* 0x000e220008000800 */
        /* <DEDUP_REMOVED lines=34> */
[----:B--2---:R2:W-:Y:S04]  /*110f0*/  STL [R1+0x7a8], R17 ;  /* 0x0007a81101007387 */ /* 0x0045e80000100800 */
[----:B--2---:R-:W2:Y:S01]  /*11100*/  LDL.LU R17, [R1+0x18] ;  /* 0x0000180001117983 */ /* 0x004ea20000300800 */
[----:B------:R-:W-:Y:S06]  /*11110*/  BAR.SYNC.DEFER_BLOCKING 0x0 ;  /* 0x0000000000007b1d */ /* 0x000fec0000010000 */
[----:B--2---:R2:W-:Y:S04]  /*11120*/  STL [R1+0x7ac], R17 ;  /* 0x0007ac1101007387 */ /* 0x0045e80000100800 */
[----:B--2---:R-:W2:Y:S04]  /*11130*/  LDL.LU R17, [R1+0x14] ;  /* 0x0000140001117983 */ /* 0x004ea80000300800 */
[----:B------:R-:W2:Y:S04]  /*11140*/  LDL.LU R16, [R1+0x4c] ;  /* 0x00004c0001107983 */ /* 0x000ea80000300800 */
[----:B--2---:R2:W-:Y:S04]  /*11150*/  STL [R1+0x7a4], R16 ;  /* 0x0007a41001007387 */ /* 0x0045e80000100800 */
[----:B--2---:R-:W2:Y:S04]  /*11160*/  LDL.LU R16, [R1+0x40] ;  /* 0x0000400001107983 */ /* 0x004ea80000300800 */
[----:B--2---:R2:W-:Y:S04]  /*11170*/  STL [R1+0x7b0], R16 ;  /* 0x0007b01001007387 */ /* 0x0045e80000100800 */
[----:B--2---:R-:W2:Y:S04]  /*11180*/  LDL.LU R16, [R1+0x10] ;  /* 0x0000100001107983 */ /* 0x004ea80000300800 */
[----:B------:R-:W2:Y:S04]  /*11190*/  LDL.LU R22, [R1+0x64] ;  /* 0x0000640001167983 */ /* 0x000ea80000300800 */
[----:B--2---:R2:W-:Y:S04]  /*111a0*/  STL [R1+0x7a0], R22 ;  /* 0x0007a01601007387 */ /* 0x0045e80000100800 */
[----:B--2---:R-:W2:Y:S04]  /*111b0*/  LDL.LU R22, [R1+0x48] ;  /* 0x0000480001167983 */ /* 0x004ea80000300800 */
[----:B------:R-:W2:Y:S04]  /*111c0*/  LDL.LU R23, [R1+0x6c] ;  /* 0x00006c0001177983 */ /* 0x000ea80000300800 */
[----:B0----5:R-:W2:Y:S04]  /*111d0*/  LDL.LU R0, [R1+0xa0] ;  /* 0x0000a00001007983 */ /* 0x021ea80000300800 */
        /* <DEDUP_REMOVED lines=19> */
[----:B------:R0:W-:Y:S01]  /*11310*/  STL [R1+0x6fc], R24 ;  /* 0x0006fc1801007387 */ /* 0x0001e20000100800 */
[----:B------:R-:W-:-:S03]  /*11320*/  F2FP.SATFINITE.E4M3.F32.PACK_AB_MERGE_C R17, R17, R16, RZ ;  /* 0x000000101111723e */ /* 0x000fc600048070ff */
[----:B0-----:R-:W2:Y:S04]  /*11330*/  LDL.LU R24, [R1+0x8c] ;  /* 0x00008c0001187983 */ /* 0x001ea80000300800 */
[----:B------:R0:W-:Y:S04]  /*11340*/  STL [R1+0x6f8], R25 ;  /* 0x0006f81901007387 */ /* 0x0001e80000100800 */
[----:B0-----:R-:W2:Y:S04]  /*11350*/  LDL.LU R25, [R1+0x88] ;  /* 0x0000880001197983 */ /* 0x001ea80000300800 */
[----:B------:R0:W-:Y:S04]  /*11360*/  STL [R1+0x6f4], R27 ;  /* 0x0006f41b01007387 */ /* 0x0001e80000100800 */
[----:B0-----:R-:W2:Y:S04]  /*11370*/  LDL.LU R27, [R1+0x84] ;  /* 0x00008400011b7983 */ /* 0x001ea80000300800 */
[----:B------:R0:W-:Y:S04]  /*11380*/  STL [R1+0x6f0], R26 ;  /* 0x0006f01a01007387 */ /* 0x0001e80000100800 */
[----:B0-----:R-:W2:Y:S04]  /*11390*/  LDL.LU R26, [R1+0x80] ;  /* 0x00008000011a7983 */ /* 0x001ea80000300800 */
[----:B------:R0:W-:Y:S04]  /*113a0*/  STL [R1+0x6ec], R15 ;  /* 0x0006ec0f01007387 */ /* 0x0001e80000100800 */
[----:B0-----:R-:W2:Y:S04]  /*113b0*/  LDL.LU R15, [R1+0x1c] ;  /* 0x00001c00010f7983 */ /* 0x001ea80000300800 */
[----:B------:R-:W2:Y:S04]  /*113c0*/  LDL.LU R16, [R1+0x7b0] ;  /* 0x0007b00001107983 */ /* 0x000ea80000300800 */
[----:B------:R0:W-:Y:S04]  /*113d0*/  STL [R1+0x1f4], R17 ;  /* 0x0001f41101007387 */ /* 0x0001e80000100800 */
[----:B0-----:R-:W2:Y:S02]  /*113e0*/  LDL.LU R17, [R1+0x7ac] ;  /* 0x0007ac0001117983 */ /* 0x001ea40000300800 */
[----:B--2---:R-:W-:-:S02]  /*113f0*/  F2FP.SATFINITE.E4M3.F32.PACK_AB_MERGE_C R15, R15, R17, RZ ;  /* 0x000000110f0f723e */ /* 0x004fc400048070ff */
[----:B------:R-:W2:Y:S04]  /*11400*/  LDL.LU R17, [R1+0x7a8] ;  /* 0x0007a80001117983 */ /* 0x000ea80000300800 */
[----:B------:R0:W-:Y:S04]  /*11410*/  STL [R1+0x700], R15 ;  /* 0x0007000f01007387 */ /* 0x0001e80000100800 */
[----:B0-----:R-:W3:Y:S01]  /*11420*/  LDL.LU R15, [R1+0x68] ;  /* 0x00006800010f7983 */ /* 0x001ee20000300800 */
[----:B--2---:R-:W-:-:S03]  /*11430*/  F2FP.SATFINITE.E4M3.F32.PACK_AB_MERGE_C R17, R17, R16, RZ ;  /* 0x000000101111723e */ /* 0x004fc600048070ff */
[----:B------:R-:W2:Y:S04]  /*11440*/  LDL.LU R16, [R1+0x7a4] ;  /* 0x0007a40001107983 */ /* 0x000ea80000300800 */
[----:B------:R0:W-:Y:S04]  /*11450*/  STL [R1+0x704], R17 ;  /* 0x0007041101007387 */ /* 0x0001e80000100800 */
[----:B0-----:R-:W4:Y:S01]  /*11460*/  LDL.LU R17, [R1+0x60] ;  /* 0x0000600001117983 */ /* 0x001f220000300800 */
[----:B--2---:R-:W-:-:S03]  /*11470*/  F2FP.SATFINITE.E4M3.F32.PACK_AB_MERGE_C R16, R16, R22, RZ ;  /* 0x000000161010723e */ /* 0x004fc600048070ff */
[----:B------:R-:W4:Y:S01]  /*11480*/  LDL.LU R22, [R1+0x7a0] ;  /* 0x0007a00001167983 */ /* 0x000f220000300800 */
[----:B---3--:R-:W-:Y:S02]  /*11490*/  F2FP.SATFINITE.E4M3.F32.PACK_AB_MERGE_C R23, R23, R15, RZ ;  /* 0x0000000f1717723e */ /* 0x008fe400048070ff */
[----:B------:R-:W-:Y:S01]  /*114a0*/  F2FP.SATFINITE.E4M3.F32.PACK_AB_MERGE_C R15, R24, R25, RZ ;  /* 0x00000019180f723e */ /* 0x000fe200048070ff */
[----:B------:R0:W-:Y:S01]  /*114b0*/  STL [R1+0x708], R16 ;  /* 0x0007081001007387 */ /* 0x0001e20000100800 */
[----:B------:R-:W-:Y:S02]  /*114c0*/  F2FP.SATFINITE.E4M3.F32.PACK_AB_MERGE_C R14, R14, R18, RZ ;  /* 0x000000120e0e723e */ /* 0x000fe400048070ff */
[----:B------:R-:W-:Y:S02]  /*114d0*/  F2FP.SATFINITE.E4M3.F32.PACK_AB_MERGE_C R10, R10, R11, RZ ;  /* 0x0000000b0a0a723e */ /* 0x000fe400048070ff */
[----:B------:R-:W-:Y:S02]  /*114e0*/  F2FP.SATFINITE.E4M3.F32.PACK_AB_MERGE_C R8, R8, R9, RZ ;  /* 0x000000090808723e */ /* 0x000fe400048070ff */
[----:B0-----:R-:W-:-:S02]  /*114f0*/  F2FP.SATFINITE.E4M3.F32.PACK_AB_MERGE_C R16, R28, R0, RZ ;  /* 0x000000001c10723e */ /* 0x001fc400048070ff */
[----:B------:R-:W-:Y:S02]  /*11500*/  F2FP.SATFINITE.E4M3.F32.PACK_AB_MERGE_C R0, R21, R29, RZ ;  /* 0x0000001d1500723e */ /* 0x000fe400048070ff */
[----:B----4-:R-:W-:Y:S02]  /*11510*/  F2FP.SATFINITE.E4M3.F32.PACK_AB_MERGE_C R22, R22, R17, RZ ;  /* 0x000000111616723e */ /* 0x010fe400048070ff */
[----:B------:R-:W-:-:S03]  /*11520*/  F2FP.SATFINITE.E4M3.F32.PACK_AB_MERGE_C R17, R27, R26, RZ ;  /* 0x0000001a1b11723e */ /* 0x000fc600048070ff */
[----:B------:R-:W-:Y:S04]  /*11530*/  STL [R1+0x70c], R22 ;  /* 0x00070c1601007387 */ /* 0x000fe80000100800 */
[----:B------:R-:W-:Y:S04]  /*11540*/  STL [R1+0x710], R23 ;  /* 0x0007101701007387 */ /* 0x000fe80000100800 */
[----:B------:R-:W-:Y:S04]  /*11550*/  STL [R1+0x1fc], R17 ;  /* 0x0001fc1101007387 */ /* 0x000fe80000100800 */
[----:B------:R0:W-:Y:S04]  /*11560*/  STL [R1+0x1f8], R15 ;  /* 0x0001f80f01007387 */ /* 0x0001e80000100800 */
[----:B------:R-:W-:Y:S04]  /*11570*/  STL [R1+0x8c], R16 ;  /* 0x00008c1001007387 */ /* 0x000fe80000100800 */
[----:B------:R2:W-:Y:S01]  /*11580*/  STL [R1+0x88], R0 ;  /* 0x0000880001007387 */ /* 0x0005e20000100800 */
[----:B0-----:R-:W-:-:S05]  /*11590*/  F2FP.SATFINITE.E4M3.F32.PACK_AB_MERGE_C R15, R19, R20, RZ ;  /* 0x00000014130f723e */ /* 0x001fca00048070ff */
[----:B------:R-:W-:Y:S01]  /*115a0*/  STL [R1+0x84], R15 ;  /* 0x0000840f01007387 */ /* 0x000fe20000100800 */
[----:B--2---:R-:W-:-:S03]  /*115b0*/  F2FP.SATFINITE.E4M3.F32.PACK_AB_MERGE_C R0, R12, R13, RZ ;  /* 0x0000000d0c00723e */ /* 0x004fc600048070ff */
[----:B------:R0:W-:Y:S04]  /*115c0*/  STL [R1+0x80], R14 ;  /* 0x0000800e01007387 */ /* 0x0001e80000100800 */
[----:B------:R2:W-:Y:S04]  /*115d0*/  STL [R1+0x6c], R0 ;  /* 0x00006c0001007387 */ /* 0x0005e80000100800 */
[----:B------:R-:W-:Y:S01]  /*115e0*/  STL [R1+0x68], R10 ;  /* 0x0000680a01007387 */ /* 0x000fe20000100800 */
[----:B0-----:R-:W-:-:S03]  /*115f0*/  F2FP.SATFINITE.E4M3.F32.PACK_AB_MERGE_C R14, R4, R5, RZ ;  /* 0x00000005040e723e */ /* 0x001fc600048070ff */
[----:B------:R-:W-:Y:S01]  /*11600*/  STL [R1+0xf0], R8 ;  /* 0x0000f00801007387 */ /* 0x000fe20000100800 */
[----:B--2---:R-:W-:-:S03]  /*11610*/  F2FP.SATFINITE.E4M3.F32.PACK_AB_MERGE_C R0, R6, R7, RZ ;  /* 0x000000070600723e */ /* 0x004fc600048070ff */
[----:B------:R-:W-:Y:S04]  /*11620*/  STL [R1+0x714], R14 ;  /* 0x0007140e01007387 */ /* 0x000fe80000100800 */
[----:B------:R0:W-:Y:S04]  /*11630*/  STL [R1+0xec], R0 ;  /* 0x0000ec0001007387 */ /* 0x0001e80000100800 */
[----:B------:R-:W2:Y:S04]  /*11640*/  LDL.LU R12, [R1+0x1c4] ;  /* 0x0001c400010c7983 */ /* 0x000ea80000300800 */
[----:B------:R-:W3:Y:S01]  /*11650*/  LDL.LU R19, [R1+0x1cc] ;  /* 0x0001cc0001137983 */ /* 0x000ee20000300800 */
[----:B0-----:R-:W-:-:S05]  /*11660*/  F2FP.SATFINITE.E4M3.F32.PACK_AB_MERGE_C R0, R2, R3, RZ ;  /* 0x000000030200723e */ /* 0x001fca00048070ff */
[----:B------:R-:W-:Y:S04]  /*11670*/  STL [R1+0x44], R0 ;  /* 0x0000440001007387 */ /* 0x000fe80000100800 */
[----:B---3--:R0:W-:Y:S04]  /*11680*/  STL [R1+0x79c], R19 ;  /* 0x00079c1301007387 */ /* 0x0081e80000100800 */
[----:B0-----:R-:W2:Y:S04]  /*11690*/  LDL.LU R19, [R1+0x1c0] ;  /* 0x0001c00001137983 */ /* 0x001ea80000300800 */
[----:B------:R-:W3:Y:S04]  /*116a0*/  LDL.LU R10, [R1+0x1b4] ;  /* 0x0001b400010a7983 */ /* 0x000ee80000300800 */
[----:B---3--:R0:W-:Y:S04]  /*116b0*/  STL [R1+0x798], R10 ;  /* 0x0007980a01007387 */ /* 0x0081e80000100800 */
[----:B0-----:R-:W3:Y:S04]  /*116c0*/  LDL.LU R10, [R1+0x1c8] ;  /* 0x0001c800010a7983 */ /* 0x001ee80000300800 */
[----:B------:R-:W4:Y:S04]  /*116d0*/  LDL.LU R20, [R1+0x1bc] ;  /* 0x0001bc0001147983 */ /* 0x000f280000300800 */
[----:B----4-:R0:W-:Y:S04]  /*116e0*/  STL [R1+0x794], R20 ;  /* 0x0007941401007387 */ /* 0x0101e80000100800 */
[----:B0-----:R-:W4:Y:S04]  /*116f0*/  LDL.LU R20, [R1+0x1b0] ;  /* 0x0001b00001147983 */ /* 0x001f280000300800 */
[----:B------:R-:W2:Y:S04]  /*11700*/  LDL.LU R14, [R1+0x184] ;  /* 0x00018400010e7983 */ /* 0x000ea80000300800 */
[----:B--2---:R0:W-:Y:S04]  /*11710*/  STL [R1+0x77c], R14 ;  /* 0x00077c0e01007387 */ /* 0x0041e80000100800 */
[----:B0-----:R-:W2:Y:S04]  /*11720*/  LDL.LU R14, [R1+0x190] ;  /* 0x00019000010e7983 */ /* 0x001ea80000300800 */
[----:B--2---:R0:W-:Y:S04]  /*11730*/  STL [R1+0x780], R14 ;  /* 0x0007800e01007387 */ /* 0x0041e80000100800 */
[----:B0-----:R-:W2:Y:S04]  /*11740*/  LDL.LU R14, [R1+0x1ac] ;  /* 0x0001ac00010e7983 */ /* 0x001ea80000300800 */
[----:B--2---:R0:W-:Y:S04]  /*11750*/  STL [R1+0x788], R14 ;  /* 0x0007880e01007387 */ /* 0x0041e80000100800 */
[----:B0-----:R-:W2:Y:S04]  /*11760*/  LDL.LU R14, [R1+0x1a4] ;  /* 0x0001a400010e7983 */ /* 0x001ea80000300800 */
[----:B--2---:R0:W-:Y:S04]  /*11770*/  STL [R1+0x790], R14 ;  /* 0x0007900e01007387 */ /* 0x0041e80000100800 */
[----:B0-----:R-:W2:Y:S04]  /*11780*/  LDL.LU R14, [R1+0x1b8] ;  /* 0x0001b800010e7983 */ /* 0x001ea80000300800 */
[----:B------:R-:W2:Y:S04]  /*11790*/  LDL.LU R23, [R1+0x188] ;  /* 0x0001880001177983 */ /* 0x000ea80000300800 */
[----:B--2---:R0:W-:Y:S04]  /*117a0*/  STL [R1+0x784], R23 ;  /* 0x0007841701007387 */ /* 0x0041e80000100800 */
[----:B0-----:R-:W2:Y:S01]  /*117b0*/  LDL.LU R23, [R1+0x1a8] ;  /* 0x0001a80001177983 */ /* 0x001ea20000300800 */
[----:B------:R-:W-:-:S03]  /*117c0*/  F2FP.SATFINITE.E4M3.F32.PACK_AB_MERGE_C R12, R12, R19, RZ ;  /* 0x000000130c0c723e */ /* 0x000fc600048070ff */
[----:B--2---:R0:W-:Y:S04]  /*117d0*/  STL [R1+0x78c], R23 ;  /* 0x00078c1701007387 */ /* 0x0041e80000100800 */
        /* <DEDUP_REMOVED lines=24> */
[----:B------:R-:W3:Y:S04]  /*11960*/  LDL.LU R19, [R1+0x79c] ;  /* 0x00079c0001137983 */ /* 0x000ee80000300800 */
[----:B------:R0:W-:Y:S04]  /*11970*/  STL [R1+0x718], R12 ;  /* 0x0007180c01007387 */ /* 0x0001e80000100800 */
[----:B0-----:R-:W2:Y:S01]  /*11980*/  LDL.LU R12, [R1+0x180] ;  /* 0x00018000010c7983 */ /* 0x001ea20000300800 */
[----:B---3--:R-:W-:-:S03]  /*11990*/  F2FP.SATFINITE.E4M3.F32.PACK_AB_MERGE_C R19, R19, R10, RZ ;  /* 0x0000000a1313723e */ /* 0x008fc600048070ff */
[----:B------:R-:W4:Y:S04]  /*119a0*/  LDL.LU R10, [R1+0x798] ;  /* 0x00079800010a7983 */ /* 0x000f280000300800 */
[----:B------:R0:W-:Y:S04]  /*119b0*/  STL [R1+0x71c], R19 ;  /* 0x00071c1301007387 */ /* 0x0001e80000100800 */
[----:B0-----:R-:W3:Y:S01]  /*119c0*/  LDL.LU R19, [R1+0x19c] ;  /* 0x00019c0001137983 */ /* 0x001ee20000300800 */
[----:B----4-:R-:W-:-:S03]  /*119d0*/  F2FP.SATFINITE.E4M3.F32.PACK_AB_MERGE_C R10, R10, R20, RZ ;  /* 0x000000140a0a723e */ /* 0x010fc600048070ff */
[----:B------:R-:W4:Y:S04]  /*119e0*/  LDL.LU R20, [R1+0x794] ;  /* 0x0007940001147983 */ /* 0x000f280000300800 */
[----:B------:R0:W-:Y:S04]  /*119f0*/  STL [R1+0x720], R10 ;  /* 0x0007200a01007387 */ /* 0x0001e80000100800 */
[----:B0-----:R-:W3:Y:S01]  /*11a00*/  LDL.LU R10, [R1+0x198] ;  /* 0x00019800010a7983 */ /* 0x001ee20000300800 */
[----:B----4-:R-:W-:-:S03]  /*11a10*/  F2FP.SATFINITE.E4M3.F32.PACK_AB_MERGE_C R20, R20, R14, RZ ;  /* 0x0000000e1414723e */ /* 0x010fc600048070ff */
[----:B------:R-:W2:Y:S04]  /*11a20*/  LDL.LU R14, [R1+0x790] ;  /* 0x00079000010e7983 */ /* 0x000ea80000300800 */
[----:B------:R0:W-:Y:S04]  /*11a30*/  STL [R1+0x724], R20 ;  /* 0x0007241401007387 */ /* 0x0001e80000100800 */
[----:B0-----:R-:W4:Y:S01]  /*11a40*/  LDL.LU R20, [R1+0x194] ;  /* 0x0001940001147983 */ /* 0x001f220000300800 */
[----:B--2---:R-:W-:-:S03]  /*11a50*/  F2FP.SATFINITE.E4M3.F32.PACK_AB_MERGE_C R14, R14, R23, RZ ;  /* 0x000000170e0e723e */ /* 0x004fc600048070ff */
[----:B------:R-:W2:Y:S04]  /*11a60*/  LDL.LU R23, [R1+0x78c] ;  /* 0x00078c0001177983 */ /* 0x000ea80000300800 */
[----:B------:R0:W-:Y:S04]  /*11a70*/  STL [R1+0xe4], R14 ;  /* 0x0000e40e01007387 */ /* 0x0001e80000100800 */
[----:B0-----:R-:W2:Y:S02]  /*11a80*/  LDL.LU R14, [R1+0x788] ;  /* 0x00078800010e7983 */ /* 0x001ea40000300800 */
[----:B--2---:R-:W-:-:S02]  /*11a90*/  F2FP.SATFINITE.E4M3.F32.PACK_AB_MERGE_C R14, R14, R23, RZ ;  /* 0x000000170e0e723e */ /* 0x004fc400048070ff */
[----:B------:R-:W2:Y:S04]  /*11aa0*/  LDL.LU R23, [R1+0x784] ;  /* 0x0007840001177983 */ /* 0x000ea80000300800 */
[----:B------:R0:W-:Y:S04]  /*11ab0*/  STL [R1+0xe0], R14 ;  /* 0x0000e00e01007387 */ /* 0x0001e80000100800 */
[----:B0-----:R-:W4:Y:S02]  /*11ac0*/  LDL.LU R14, [R1+0x780] ;  /* 0x00078000010e7983 */ /* 0x001f240000300800 */
[----:B----4-:R-:W-:-:S02]  /*11ad0*/  F2FP.SATFINITE.E4M3.F32.PACK_AB_MERGE_C R20, R20, R14, RZ ;  /* 0x0000000e1414723e */ /* 0x010fc400048070ff */
[----:B------:R-:W4:Y:S01]  /*11ae0*/  LDL.LU R14, [R1+0x77c] ;  /* 0x00077c00010e7983 */ /* 0x000f220000300800 */
[----:B---3--:R-:W-:Y:S02]  /*11af0*/  F2FP.SATFINITE.E4M3.F32.PACK_AB_MERGE_C R19, R19, R10, RZ ;  /* 0x0000000a1313723e */ /* 0x008fe400048070ff */
[----:B--2---:R-:W-:Y:S01]  /*11b00*/  F2FP.SATFINITE.E4M3.F32.PACK_AB_MERGE_C R10, R22, R23, RZ ;  /* 0x00000017160a723e */ /* 0x004fe200048070ff */
[----:B------:R-:W-:Y:S04]  /*11b10*/  STL [R1+0x48], R20 ;  /* 0x0000481401007387 */ /* 0x000fe80000100800 */
[----:B------:R-:W-:Y:S01]  /*11b20*/  STL [R1+0x64], R19 ;  /* 0x0000641301007387 */ /* 0x000fe20000100800 */
[----:B------:R-:W-:Y:S02]  /*11b30*/  F2FP.SATFINITE.E4M3.F32.PACK_AB_MERGE_C R21, R21, R28, RZ ;  /* 0x0000001c1515723e */ /* 0x000fe400048070ff */
[----:B------:R-:W-:-:S02]  /*11b40*/  F2FP.SATFINITE.E4M3.F32.PACK_AB_MERGE_C R0, R0, R24, RZ ;  /* 0x000000180000723e */ /* 0x000fc400048070ff */
[----:B------:R-:W-:Y:S02]  /*11b50*/  F2FP.SATFINITE.E4M3.F32.PACK_AB_MERGE_C R18, R18, R29, RZ ;  /* 0x0000001d1212723e */ /* 0x000fe400048070ff */
[----:B------:R-:W-:Y:S02]  /*11b60*/  F2FP.SATFINITE.E4M3.F32.PACK_AB_MERGE_C R9, R9, R13, RZ ;  /* 0x0000000d0909723e */ /* 0x000fe400048070ff */
[----:B------:R-:W-:Y:S02]  /*11b70*/  F2FP.SATFINITE.E4M3.F32.PACK_AB_MERGE_C R11, R8, R11, RZ ;  /* 0x0000000b080b723e */ /* 0x000fe400048070ff */
[----:B------:R-:W-:Y:S02]  /*11b80*/  F2FP.SATFINITE.E4M3.F32.PACK_AB_MERGE_C R13, R6, R7, RZ ;  /* 0x00000007060d723e */ /* 0x000fe400048070ff */
[----:B------:R-:W-:Y:S02]  /*11b90*/  F2FP.SATFINITE.E4M3.F32.PACK_AB_MERGE_C R8, R4, R5, RZ ;  /* 0x000000050408723e */ /* 0x000fe400048070ff */
[----:B----4-:R-:W-:-:S02]  /*11ba0*/  F2FP.SATFINITE.E4M3.F32.PACK_AB_MERGE_C R12, R14, R12, RZ ;  /* 0x0000000c0e0c723e */ /* 0x010fc400048070ff */
[----:B------:R-:W-:-:S03]  /*11bb0*/  F2FP.SATFINITE.E4M3.F32.PACK_AB_MERGE_C R14, R17, R16, RZ ;  /* 0x00000010110e723e */ /* 0x000fc600048070ff */
[----:B------:R0:W-:Y:S04]  /*11bc0*/  STL [R1+0x40], R12 ;  /* 0x0000400c01007387 */ /* 0x0001e80000100800 */
[----:B------:R2:W-:Y:S01]  /*11bd0*/  STL [R1+0x60], R10 ;  /* 0x0000600a01007387 */ /* 0x0005e20000100800 */
[----:B0-----:R-:W-:-:S03]  /*11be0*/  F2FP.SATFINITE.E4M3.F32.PACK_AB_MERGE_C R12, R26, R15, RZ ;  /* 0x0000000f1a0c723e */ /* 0x001fc600048070ff */
[----:B------:R-:W-:Y:S01]  /*11bf0*/  STL [R1+0x1c], R14 ;  /* 0x00001c0e01007387 */ /* 0x000fe20000100800 */
[----:B--2---:R-:W-:-:S03]  /*11c00*/  F2FP.SATFINITE.E4M3.F32.PACK_AB_MERGE_C R10, R25, R27, RZ ;  /* 0x0000001b190a723e */ /* 0x004fc600048070ff */
[----:B------:R-:W-:Y:S04]  /*11c10*/  STL [R1+0x4c], R12 ;  /* 0x00004c0c01007387 */ /* 0x000fe80000100800 */
[----:B------:R-:W-:Y:S04]  /*11c20*/  STL [R1+0xe8], R10 ;  /* 0x0000e80a01007387 */ /* 0x000fe80000100800 */
[----:B------:R-:W-:Y:S04]  /*11c30*/  STL [R1+0x728], R21 ;  /* 0x0007281501007387 */ /* 0x000fe80000100800 */
[----:B------:R0:W-:Y:S04]  /*11c40*/  STL [R1+0xd8], R0 ;  /* 0x0000d80001007387 */ /* 0x0001e80000100800 */
[----:B------:R-:W-:Y:S04]  /*11c50*/  STL [R1+0x72c], R18 ;  /* 0x00072c1201007387 */ /* 0x000fe80000100800 */
[----:B------:R-:W-:Y:S04]  /*11c60*/  STL [R1+0x730], R9 ;  /* 0x0007300901007387 */ /* 0x000fe80000100800 */
[----:B------:R-:W-:Y:S04]  /*11c70*/  STL [R1+0x734], R11 ;  /* 0x0007340b01007387 */ /* 0x000fe80000100800 */
[----:B------:R-:W-:Y:S04]  /*11c80*/  STL [R1+0x738], R13 ;  /* 0x0007380d01007387 */ /* 0x000fe80000100800 */
[----:B------:R-:W-:Y:S04]  /*11c90*/  STL [R1+0x73c], R8 ;  /* 0x00073c0801007387 */ /* 0x000fe80000100800 */
[----:B------:R-:W2:Y:S01]  /*11ca0*/  LDL.LU R29, [R1+0x11c] ;  /* 0x00011c00011d7983 */ /* 0x000ea20000300800 */
[----:B0-----:R-:W-:-:S03]  /*11cb0*/  F2FP.SATFINITE.E4M3.F32.PACK_AB_MERGE_C R0, R2, R3, RZ ;  /* 0x000000030200723e */ /* 0x001fc600048070ff */
[----:B--2---:R0:W-:Y:S04]  /*11cc0*/  STL [R1+0x75c], R29 ;  /* 0x00075c1d01007387 */ /* 0x0041e80000100800 */
[----:B------:R-:W-:Y:S04]  /*11cd0*/  STL [R1+0xd0], R0 ;  /* 0x0000d00001007387 */ /* 0x000fe80000100800 */
[----:B0-----:R-:W2:Y:S04]  /*11ce0*/  LDL.LU R29, [R1+0x114] ;  /* 0x00011400011d7983 */ /* 0x001ea80000300800 */
[----:B--2---:R0:W-:Y:S04]  /*11cf0*/  STL [R1+0x764], R29 ;  /* 0x0007641d01007387 */ /* 0x0041e80000100800 */
[----:B0-----:R-:W2:Y:S04]  /*11d00*/  LDL.LU R29, [R1+0x12c] ;  /* 0x00012c00011d7983 */ /* 0x001ea80000300800 */
[----:B--2---:R0:W-:Y:S04]  /*11d10*/  STL [R1+0x76c], R29 ;  /* 0x00076c1d01007387 */ /* 0x0041e80000100800 */
[----:B0-----:R-:W2:Y:S04]  /*11d20*/  LDL.LU R29, [R1+0x124] ;  /* 0x00012400011d7983 */ /* 0x001ea80000300800 */
[----:B--2---:R0:W-:Y:S04]  /*11d30*/  STL [R1+0x774], R29 ;  /* 0x0007741d01007387 */ /* 0x0041e80000100800 */
[----:B0-----:R-:W2:Y:S04]  /*11d40*/  LDL.LU R29, [R1+0x13c] ;  /* 0x00013c00011d7983 */ /* 0x001ea80000300800 */
[----:B------:R-:W3:Y:S04]  /*11d50*/  LDL.LU R28, [R1+0x104] ;  /* 0x00010400011c7983 */ /* 0x000ee80000300800 */
[----:B---3--:R0:W-:Y:S04]  /*11d60*/  STL [R1+0x758], R28 ;  /* 0x0007581c01007387 */ /* 0x0081e80000100800 */
[----:B0-----:R-:W3:Y:S04]  /*11d70*/  LDL.LU R28, [R1+0x118] ;  /* 0x00011800011c7983 */ /* 0x001ee80000300800 */
[----:B---3--:R0:W-:Y:S04]  /*11d80*/  STL [R1+0x760], R28 ;  /* 0x0007601c01007387 */ /* 0x0081e80000100800 */
[----:B0-----:R-:W3:Y:S04]  /*11d90*/  LDL.LU R28, [R1+0x110] ;  /* 0x00011000011c7983 */ /* 0x001ee80000300800 */
[----:B---3--:R0:W-:Y:S04]  /*11da0*/  STL [R1+0x768], R28 ;  /* 0x0007681c01007387 */ /* 0x0081e80000100800 */
[----:B0-----:R-:W3:Y:S04]  /*11db0*/  LDL.LU R28, [R1+0x128] ;  /* 0x00012800011c7983 */ /* 0x001ee80000300800 */
[----:B---3--:R0:W-:Y:S04]  /*11dc0*/  STL [R1+0x770], R28 ;  /* 0x0007701c01007387 */ /* 0x0081e80000100800 */
[----:B0-----:R-:W3:Y:S04]  /*11dd0*/  LDL.LU R28, [R1+0x120] ;  /* 0x00012000011c7983 */ /* 0x001ee80000300800 */
        /* <DEDUP_REMOVED lines=8> */
[----:B----4-:R0:W-:Y:S04]  /*11e60*/  STL [R1+0x748], R8 ;  /* 0x0007480801007387 */ /* 0x0101e80000100800 */
[----:B0-----:R-:W4:Y:S04]  /*11e70*/  LDL.LU R8, [R1+0xc4] ;  /* 0x0000c40001087983 */ /* 0x001f280000300800 */
[----:B----4-:R0:W-:Y:S04]  /*11e80*/  STL [R1+0x750], R8 ;  /* 0x0007500801007387 */ /* 0x0101e80000100800 */
[----:B0-----:R-:W4:Y:S04]  /*11e90*/  LDL.LU R8, [R1+0x108] ;  /* 0x0001080001087983 */ /* 0x001f280000300800 */
        /* <DEDUP_REMOVED lines=26> */
[----:B------:R-:W2:Y:S04]  /*12040*/  LDL.LU R24, [R1] ;  /* 0x0000000001187983 */ /* 0x000ea80000300800 */
[----:B------:R-:W2:Y:S04]  /*12050*/  LDL.LU R25, [R1+0x4] ;  /* 0x0000040001197983 */ /* 0x000ea80000300800 */
[----:B------:R-:W2:Y:S04]  /*12060*/  LDL.LU R27, [R1+0x8] ;  /* 0x00000800011b7983 */ /* 0x000ea80000300800 */
[----:B------:R-:W2:Y:S04]  /*12070*/  LDL.LU R26, [R1+0xc] ;  /* 0x00000c00011a7983 */ /* 0x000ea80000300800 */
[----:B------:R-:W2:Y:S04]  /*12080*/  LDL.LU R28, [R1+0x778] ;  /* 0x00077800011c7983 */ /* 0x000ea80000300800 */
[----:B------:R0:W-:Y:S04]  /*12090*/  STL [R1+0xd4], R29 ;  /* 0x0000d41d01007387 */ /* 0x0001e80000100800 */
[----:B0-----:R-:W2:Y:S02]  /*120a0*/  LDL.LU R29, [R1+0x774] ;  /* 0x00077400011d7983 */ /* 0x001ea40000300800 */
[----:B--2---:R-:W-:-:S02]  /*120b0*/  F2FP.SATFINITE.E4M3.F32.PACK_AB_MERGE_C R29, R29, R28, RZ ;  /* 0x0000001c1d1d723e */ /* 0x004fc400048070ff */
        /* <DEDUP_REMOVED lines=22> */
[----:B0-----:R-:W2:Y:S01]  /*12220*/  LDL.LU R6, [R1+0xb8] ;  /* 0x0000b80001067983 */ /* 0x001ea20000300800 */
[----:B----4-:R-:W-:-:S03]  /*12230*/  F2FP.SATFINITE.E4M3.F32.PACK_AB_MERGE_C R8, R8, R4, RZ ;  /* 0x000000040808723e */ /* 0x010fc600048070ff */
[----:B------:R-:W4:Y:S04]  /*12240*/  LDL.LU R4, [R1+0x74c] ;  /* 0x00074c0001047983 */ /* 0x000f280000300800 */
[----:B------:R0:W-:Y:S04]  /*12250*/  STL [R1+0xc4], R8 ;  /* 0x0000c40801007387 */ /* 0x0001e80000100800 */
[----:B0-----:R-:W4:Y:S02]  /*12260*/  LDL.LU R8, [R1+0x748] ;  /* 0x0007480001087983 */ /* 0x001f240000300800 */
[----:B----4-:R-:W-:-:S02]  /*12270*/  F2FP.SATFINITE.E4M3.F32.PACK_AB_MERGE_C R8, R8, R4, RZ ;  /* 0x000000040808723e */ /* 0x010fc400048070ff */
[----:B------:R-:W4:Y:S04]  /*12280*/  LDL.LU R4, [R1+0x744] ;  /* 0x0007440001047983 */ /* 0x000f280000300800 */
[----:B------:R0:W-:Y:S04]  /*12290*/  STL [R1+0xc0], R8 ;  /* 0x0000c00801007387 */ /* 0x0001e80000100800 */
[----:B0-----:R-:W4:Y:S01]  /*122a0*/  LDL.LU R8, [R1+0x740] ;  /* 0x0007400001087983 */ /* 0x001f220000300800 */
[----:B--2---:R-:W-:Y:S02]  /*122b0*/  F2FP.SATFINITE.E4M3.F32.PACK_AB_MERGE_C R2, R2, R6, RZ ;  /* 0x000000060202723e */ /* 0x004fe400048070ff */
[----:B------:R-:W-:-:S02]  /*122c0*/  F2FP.SATFINITE.E4M3.F32.PACK_AB_MERGE_C R0, R0, R13, RZ ;  /* 0x0000000d0000723e */ /* 0x000fc400048070ff */
[----:B------:R-:W-:Y:S02]  /*122d0*/  F2FP.SATFINITE.E4M3.F32.PACK_AB_MERGE_C R3, R3, R11, RZ ;  /* 0x0000000b0303723e */ /* 0x000fe400048070ff */
[----:B------:R-:W-:Y:S02]  /*122e0*/  F2FP.SATFINITE.E4M3.F32.PACK_AB_MERGE_C R20, R20, R21, RZ ;  /* 0x000000151414723e */ /* 0x000fe400048070ff */
[----:B------:R-:W-:Y:S02]  /*122f0*/  F2FP.SATFINITE.E4M3.F32.PACK_AB_MERGE_C R5, R5, R9, RZ ;  /* 0x000000090505723e */ /* 0x000fe400048070ff */
[----:B------:R-:W-:Y:S02]  /*12300*/  F2FP.SATFINITE.E4M3.F32.PACK_AB_MERGE_C R7, R7, R18, RZ ;  /* 0x000000120707723e */ /* 0x000fe400048070ff */
        /* <DEDUP_REMOVED lines=8> */
[----:B------:R-:W2:Y:S04]  /*12390*/  LDL.LU R8, [R1+0x73c] ;  /* 0x00073c0001087983 */ /* 0x000ea80000300800 */
[----:B------:R-:W4:Y:S04]  /*123a0*/  LDL.LU R6, [R1+0x5e4] ;  /* 0x0005e40001067983 */ /* 0x000f280000300800 */
[----:B------:R-:W2:Y:S04]  /*123b0*/  LDL.LU R13, [R1+0x738] ;  /* 0x00073800010d7983 */ /* 0x000ea80000300800 */
[----:B------:R-:W2:Y:S04]  /*123c0*/  LDL.LU R11, [R1+0x734] ;  /* 0x00073400010b7983 */ /* 0x000ea80000300800 */
[----:B------:R-:W2:Y:S04]  /*123d0*/  LDL.LU R9, [R1+0x730] ;  /* 0x0007300001097983 */ /* 0x000ea80000300800 */
[----:B------:R-:W2:Y:S04]  /*123e0*/  LDL.LU R18, [R1+0x72c] ;  /* 0x00072c0001127983 */ /* 0x000ea80000300800 */
[----:B------:R-:W2:Y:S04]  /*123f0*/  LDL.LU R21, [R1+0x728] ;  /* 0x0007280001157983 */ /* 0x000ea80000300800 */
[----:B------:R0:W-:Y:S04]  /*12400*/  STL [R1+0x90], R20 ;  /* 0x0000901401007387 */ /* 0x0001e80000100800 */
[----:B0-----:R-:W2:Y:S04]  /*12410*/  LDL.LU R20, [R1+0x724] ;  /* 0x0007240001147983 */ /* 0x001ea80000300800 */
        /* <DEDUP_REMOVED lines=18> */
[----:B------:R-:W3:Y:S04]  /*12540*/  LDL.LU R27, [R1+0x6f4] ;  /* 0x0006f400011b7983 */ /* 0x000ee80000300800 */
[----:B------:R0:W-:Y:S04]  /*12550*/  STL [R1+0x148], R26 ;  /* 0x0001481a01007387 */ /* 0x0001e80000100800 */
[----:B0-----:R-:W3:Y:S01]  /*12560*/  LDL.LU R26, [R1+0x6f0] ;  /* 0x0006f000011a7983 */ /* 0x001ee20000300800 */
[----:B--2---:R-:W-:-:S05]  /*12570*/  F2FP.SATFINITE.E4M3.F32.PACK_AB_MERGE_C R24, R25, R24, RZ ;  /* 0x000000181918723e */ /* 0x004fca00048070ff */
[----:B------:R-:W-:Y:S01]  /*12580*/  STL [R1+0x160], R24 ;  /* 0x0001601801007387 */ /* 0x000fe20000100800 */
[----:B---3--:R-:W-:Y:S02]  /*12590*/  F2FP.SATFINITE.E4M3.F32.PACK_AB_MERGE_C R25, R27, R26, RZ ;  /* 0x0000001a1b19723e */ /* 0x008fe400048070ff */
[----:B------:R-:W-:-:S03]  /*125a0*/  LOP3.LUT R27, R15, 0xffff, RZ, 0xc0, !PT ;  /* 0x0000ffff0f1b7812 */ /* 0x000fc600078ec0ff */
[----:B------:R0:W-:Y:S04]  /*125b0*/  STL [R1+0x164], R25 ;  /* 0x0001641901007387 */ /* 0x0001e80000100800 */
[----:B------:R-:W2:Y:S01]  /*125c0*/  LDL.LU R15, [R1+0x6ec] ;  /* 0x0006ec00010f7983 */ /* 0x000ea20000300800 */
[----:B0-----:R-:W0:Y:S01]  /*125d0*/  S2R R25, SR_TID.X ;  /* 0x0000000000197919 */ /* 0x001e220000002100 */
[----:B------:R-:W-:Y:S02]  /*125e0*/  LOP3.LUT R28, R28, 0xffff, RZ, 0xc0, !PT ;  /* 0x0000ffff1c1c7812 */ /* 0x000fe400078ec0ff */
[----:B------:R-:W-:Y:S02]  /*125f0*/  LOP3.LUT R17, R17, 0xffff, RZ, 0xc0, !PT ;  /* 0x0000ffff11117812 */ /* 0x000fe400078ec0ff */
[----:B----4-:R-:W-:-:S02]  /*12600*/  LOP3.LUT R24, R6, 0x80, RZ, 0xc0, !PT ;  /* 0x0000008006187812 */ /* 0x010fc400078ec0ff */
[----:B------:R-:W-:Y:S01]  /*12610*/  LOP3.LUT R6, R14, 0xffff, RZ, 0xc0, !PT ;  /* 0x0000ffff0e067812 */ /* 0x000fe200078ec0ff */
[----:B------:R-:W-:Y:S01]  /*12620*/  STL [R1+0x8], R28 ;  /* 0x0000081c01007387 */ /* 0x000fe20000100800 */
[----:B------:R-:W-:Y:S02]  /*12630*/  LOP3.LUT R22, R22, 0xffff, RZ, 0xc0, !PT ;  /* 0x0000ffff16167812 */ /* 0x000fe400078ec0ff */
[----:B------:R-:W-:Y:S01]  /*12640*/  LOP3.LUT R12, R12, 0xffff, RZ, 0xc0, !PT ;  /* 0x0000ffff0c0c7812 */ /* 0x000fe200078ec0ff */
[----:B------:R3:W-:Y:S01]  /*12650*/  STL [R1], R17 ;  /* 0x0000001101007387 */ /* 0x0007e20000100800 */
[----:B------:R-:W-:Y:S02]  /*12660*/  LOP3.LUT R26, R16, 0xffff, RZ, 0xc0, !PT ;  /* 0x0000ffff101a7812 */ /* 0x000fe400078ec0ff */
[----:B------:R-:W-:Y:S02]  /*12670*/  LOP3.LUT R23, R23, 0xffff, RZ, 0xc0, !PT ;  /* 0x0000ffff17177812 */ /* 0x000fe400078ec0ff */
[----:B------:R-:W-:Y:S01]  /*12680*/  LOP3.LUT R10, R10, 0xffff, RZ, 0xc0, !PT ;  /* 0x0000ffff0a0a7812 */ /* 0x000fe200078ec0ff */
[----:B------:R-:W-:Y:S01]  /*12690*/  STL [R1+0x4], R27 ;  /* 0x0000041b01007387 */ /* 0x000fe20000100800 */
[----:B------:R-:W-:-:S02]  /*126a0*/  PRMT R14, R22, 0x3340, R1 ;  /* 0x00003340160e7816 */ /* 0x000fc40000000001 */
[----:B------:R-:W-:Y:S01]  /*126b0*/  PRMT R16, R28, 0x3340, R17 ;  /* 0x000033401c107816 */ /* 0x000fe20000000011 */
[----:B------:R-:W-:Y:S01]  /*126c0*/  STL [R1+0x2c], R6 ;  /* 0x00002c0601007387 */ /* 0x000fe20000100800 */
[----:B---3--:R-:W-:-:S03]  /*126d0*/  PRMT R17, R27, 0x3340, R26 ;  /* 0x000033401b117816 */ /* 0x008fc6000000001a */
[----:B------:R3:W-:Y:S01]  /*126e0*/  STL [R1+0x28], R12 ;  /* 0x0000280c01007387 */ /* 0x0007e20000100800 */
[----:B------:R-:W-:-:S03]  /*126f0*/  PRMT R14, R16, 0x5410, R14 ;  /* 0x00005410100e7816 */ /* 0x000fc6000000000e */
[----:B------:R4:W-:Y:S01]  /*12700*/  STL [R1+0x24], R10 ;  /* 0x0000240a01007387 */ /* 0x0009e20000100800 */
[----:B0-----:R-:W-:Y:S01]  /*12710*/  IMAD.SHL.U32 R25, R25, 0x200, RZ ;  /* 0x0000020019197824 */ /* 0x001fe200078e00ff */
[----:B---3--:R-:W-:Y:S02]  /*12720*/  PRMT R12, R6, 0x3340, R12 ;  /* 0x00003340060c7816 */ /* 0x008fe4000000000c */
[----:B----4-:R-:W-:Y:S01]  /*12730*/  PRMT R10, R10, 0x3340, R1 ;  /* 0x000033400a0a7816 */ /* 0x010fe20000000001 */
[----:B-1----:R-:W-:Y:S01]  /*12740*/  ULEA UR4, UR5, UR4, 0x18 ;  /* 0x0000000405047291 */ /* 0x002fe2000f8ec0ff */
[----:B------:R-:W-:Y:S01]  /*12750*/  STL [R1+0x6dc], R22 ;  /* 0x0006dc1601007387 */ /* 0x000fe20000100800 */
[----:B------:R-:W-:Y:S01]  /*12760*/  LOP3.LUT R25, R25, 0x1000, RZ, 0xc0, !PT ;  /* 0x0000100019197812 */ /* 0x000fe200078ec0ff */
[----:B------:R-:W0:Y:S01]  /*12770*/  LDCU UR5, c[0x0][0x39c] ;  /* 0x00007380ff0577ac */ /* 0x000e220008000800 */
[----:B------:R-:W-:Y:S01]  /*12780*/  PRMT R12, R12, 0x5410, R10 ;  /* 0x000054100c0c7816 */ /* 0x000fe2000000000a */
[----:B------:R1:W-:Y:S01]  /*12790*/  STL [R1+0xac], R14 ;  /* 0x0000ac0e01007387 */ /* 0x0003e20000100800 */
[----:B------:R-:W-:-:S02]  /*127a0*/  LOP3.LUT R10, R29, 0xffff, RZ, 0xc0, !PT ;  /* 0x0000ffff1d0a7812 */ /* 0x000fc400078ec0ff */
[----:B------:R-:W-:Y:S02]  /*127b0*/  LOP3.LUT R19, R19, 0xffff, RZ, 0xc0, !PT ;  /* 0x0000ffff13137812 */ /* 0x000fe400078ec0ff */
[----:B------:R-:W-:Y:S02]  /*127c0*/  LOP3.LUT R20, R20, 0xffff, RZ, 0xc0, !PT ;  /* 0x0000ffff14147812 */ /* 0x000fe400078ec0ff */
[----:B------:R-:W-:Y:S02]  /*127d0*/  IADD3 R24, PT, PT, R24, UR4, R25 ;  /* 0x0000000418187c10 */ /* 0x000fe4000fffe019 */
[----:B-1----:R-:W-:Y:S02]  /*127e0*/  LOP3.LUT R14, R21, 0xffff, RZ, 0xc0, !PT ;  /* 0x0000ffff150e7812 */ /* 0x002fe400078ec0ff */
[----:B------:R-:W-:Y:S02]  /*127f0*/  LOP3.LUT R22, R4, 0xffff, RZ, 0xc0, !PT ;  /* 0x0000ffff04167812 */ /* 0x000fe400078ec0ff */
[----:B------:R-:W-:-:S02]  /*12800*/  LOP3.LUT R27, R0, 0xffff, RZ, 0xc0, !PT ;  /* 0x0000ffff001b7812 */ /* 0x000fc400078ec0ff */
[----:B------:R-:W-:Y:S02]  /*12810*/  PRMT R0, R20, 0x3340, R1 ;  /* 0x0000334014007816 */ /* 0x000fe40000000001 */
[----:B------:R-:W-:Y:S02]  /*12820*/  LOP3.LUT R9, R9, 0xffff, RZ, 0xc0, !PT ;  /* 0x0000ffff09097812 */ /* 0x000fe400078ec0ff */
[----:B------:R-:W-:-:S04]  /*12830*/  LOP3.LUT R13, R13, 0xffff, RZ, 0xc0, !PT ;  /* 0x0000ffff0d0d7812 */ /* 0x000fc800078ec0ff */
[----:B------:R-:W-:Y:S02]  /*12840*/  PRMT R4, R13, 0x3340, R1 ;  /* 0x000033400d047816 */ /* 0x000fe40000000001 */
[----:B--2---:R-:W-:-:S04]  /*12850*/  PRMT R15, R23, 0x3340, R15 ;  /* 0x00003340170f7816 */ /* 0x004fc8000000000f */
[----:B------:R-:W-:Y:S02]  /*12860*/  PRMT R6, R17, 0x5410, R15 ;  /* 0x0000541011067816 */ /* 0x000fe4000000000f */
[----:B------:R-:W-:-:S03]  /*12870*/  LOP3.LUT R17, R18, 0xffff, RZ, 0xc0, !PT ;  /* 0x0000ffff12117812 */ /* 0x000fc600078ec0ff */
[----:B------:R1:W-:Y:S01]  /*12880*/  STL [R1+0xa8], R6 ;  /* 0x0000a80601007387 */ /* 0x0003e20000100800 */
[----:B------:R-:W-:-:S03]  /*12890*/  PRMT R18, R22, 0x3340, R27 ;  /* 0x0000334016127816 */ /* 0x000fc6000000001b */
[----:B-1----:R-:W2:Y:S04]  /*128a0*/  LDL.LU R6, [R1+0x8c] ;  /* 0x00008c0001067983 */ /* 0x002ea80000300800 */
[----:B------:R1:W-:Y:S04]  /*128b0*/  STL [R1+0xb0], R12 ;  /* 0x0000b00c01007387 */ /* 0x0003e80000100800 */
[----:B------:R-:W3:Y:S04]  /*128c0*/  LDL.LU R28, [R1+0x80] ;  /* 0x00008000011c7983 */ /* 0x000ee80000300800 */
[----:B------:R-:W4:Y:S01]  /*128d0*/  LDL.LU R25, [R1+0x48] ;  /* 0x0000480001197983 */ /* 0x000f220000300800 */
[----:B-1----:R-:W-:-:S03]  /*128e0*/  PRMT R12, R10, 0x3340, R19 ;  /* 0x000033400a0c7816 */ /* 0x002fc60000000013 */
[----:B------:R-:W4:Y:S04]  /*128f0*/  LDL.LU R29, [R1+0x40] ;  /* 0x00004000011d7983 */ /* 0x000f280000300800 */
[----:B------:R-:W4:Y:S04]  /*12900*/  LDL.LU R21, [R1+0x1c] ;  /* 0x00001c0001157983 */ /* 0x000f280000300800 */
[----:B------:R1:W-:Y:S04]  /*12910*/  STL [R1+0x20], R14 ;  /* 0x0000200e01007387 */ /* 0x0003e80000100800 */
[----:B------:R-:W-:Y:S04]  /*12920*/  STL [R1+0xc], R17 ;  /* 0x00000c1101007387 */ /* 0x000fe80000100800 */
[----:B------:R0:W-:Y:S01]  /*12930*/  STL [R1+0x34], R22 ;  /* 0x0000341601007387 */ /* 0x0001e20000100800 */
[----:B-1----:R-:W-:-:S03]  /*12940*/  PRMT R14, R14, 0x3340, R9 ;  /* 0x000033400e0e7816 */ /* 0x002fc60000000009 */
[----:B------:R-:W-:Y:S01]  /*12950*/  STL [R1+0x30], R27 ;  /* 0x0000301b01007387 */ /* 0x000fe20000100800 */
[----:B0-----:R-:W-:-:S03]  /*12960*/  PRMT R22, R12, 0x5410, R0 ;  /* 0x000054100c167816 */ /* 0x001fc60000000000 */
[----:B------:R-:W4:Y:S04]  /*12970*/  LDL.LU R12, [R1+0x84] ;  /* 0x00008400010c7983 */ /* 0x000f280000300800 */
[----:B------:R-:W4:Y:S04]  /*12980*/  LDL.LU R0, [R1+0x68] ;  /* 0x0000680001007983 */ /* 0x000f280000300800 */
[----:B------:R0:W-:Y:S02]  /*12990*/  STL [R1+0x98], R22 ;  /* 0x0000981601007387 */ /* 0x0001e40000100800 */
[----:B0-----:R-:W-:-:S02]  /*129a0*/  PRMT R22, R14, 0x5410, R4 ;  /* 0x000054100e167816 */ /* 0x001fc40000000004 */
[----:B------:R-:W4:Y:S04]  /*129b0*/  LDL.LU R14, [R1+0x88] ;  /* 0x00008800010e7983 */ /* 0x000f280000300800 */
[----:B------:R-:W4:Y:S01]  /*129c0*/  LDL.LU R4, [R1+0x6c] ;  /* 0x00006c0001047983 */ /* 0x000f220000300800 */
[----:B------:R-:W-:Y:S02]  /*129d0*/  LOP3.LUT R11, R11, 0xffff, RZ, 0xc0, !PT ;  /* 0x0000ffff0b0b7812 */ /* 0x000fe400078ec0ff */
[----:B------:R-:W-:Y:S02]  /*129e0*/  LOP3.LUT R16, R8, 0xffff, RZ, 0xc0, !PT ;  /* 0x0000ffff08107812 */ /* 0x000fe400078ec0ff */
[----:B------:R-:W-:Y:S02]  /*129f0*/  LOP3.LUT R15, R5, 0xffff, RZ, 0xc0, !PT ;  /* 0x0000ffff050f7812 */ /* 0x000fe400078ec0ff */
[----:B------:R-:W-:-:S02]  /*12a00*/  PRMT R5, R16, 0x3340, R1 ;  /* 0x0000334010057816 */ /* 0x000fc40000000001 */
[----:B------:R-:W-:Y:S02]  /*12a10*/  PRMT R17, R17, 0x3340, R11 ;  /* 0x0000334011117816 */ /* 0x000fe4000000000b */
[----:B------:R-:W-:Y:S02]  /*12a20*/  PRMT R8, R15, 0x3340, R1 ;  /* 0x000033400f087816 */ /* 0x000fe40000000001 */
[----:B------:R-:W-:Y:S01]  /*12a30*/  PRMT R17, R17, 0x5410, R5 ;  /* 0x0000541011117816 */ /* 0x000fe20000000005 */
[----:B------:R0:W-:Y:S01]  /*12a40*/  STL [R1+0x9c], R22 ;  /* 0x00009c1601007387 */ /* 0x0001e20000100800 */
[----:B------:R-:W-:-:S03]  /*12a50*/  PRMT R5, R18, 0x5410, R8 ;  /* 0x0000541012057816 */ /* 0x000fc60000000008 */
[----:B------:R-:W4:Y:S04]  /*12a60*/  LDL.LU R27, [R1+0x14] ;  /* 0x00001400011b7983 */ /* 0x000f280000300800 */
[----:B------:R1:W-:Y:S04]  /*12a70*/  STL [R1+0xa0], R17 ;  /* 0x0000a01101007387 */ /* 0x0003e80000100800 */
[----:B0-----:R-:W4:Y:S01]  /*12a80*/  LDL.LU R22, [R1+0x10] ;  /* 0x0000100001167983 */ /* 0x001f220000300800 */
[----:B------:R-:W-:-:S03]  /*12a90*/  LOP3.LUT R18, R2, 0xffff, RZ, 0xc0, !PT ;  /* 0x0000ffff02127812 */ /* 0x000fc600078ec0ff */
[----:B------:R0:W-:Y:S01]  /*12aa0*/  STL [R1+0xa4], R5 ;  /* 0x0000a40501007387 */ /* 0x0001e20000100800 */
[----:B-1----:R-:W-:Y:S02]  /*12ab0*/  LOP3.LUT R17, R7, 0xffff, RZ, 0xc0, !PT ;  /* 0x0000ffff07117812 */ /* 0x002fe400078ec0ff */
[----:B--2---:R-:W-:-:S05]  /*12ac0*/  LOP3.LUT R6, R6, 0xffff, RZ, 0xc0, !PT ;  /* 0x0000ffff06067812 */ /* 0x004fca00078ec0ff */
[----:B------:R-:W-:Y:S01]  /*12ad0*/  STL [R1+0x3c], R6 ;  /* 0x00003c0601007387 */ /* 0x000fe20000100800 */
[----:B---3--:R-:W-:Y:S02]  /*12ae0*/  LOP3.LUT R28, R28, 0xffff, RZ, 0xc0, !PT ;  /* 0x0000ffff1c1c7812 */ /* 0x008fe400078ec0ff */
[----:B----4-:R-:W-:Y:S02]  /*12af0*/  LOP3.LUT R25, R25, 0xffff, RZ, 0xc0, !PT ;  /* 0x0000ffff19197812 */ /* 0x010fe400078ec0ff */
[----:B------:R-:W-:Y:S02]  /*12b00*/  LOP3.LUT R29, R29, 0xffff, RZ, 0xc0, !PT ;  /* 0x0000ffff1d1d7812 */ /* 0x000fe400078ec0ff */
[----:B0-----:R-:W-:Y:S02]  /*12b10*/  LOP3.LUT R5, R0, 0xffff, RZ, 0xc0, !PT ;  /* 0x0000ffff00057812 */ /* 0x001fe400078ec0ff */
[----:B------:R-:W-:Y:S02]  /*12b20*/  LOP3.LUT R12, R12, 0xffff, RZ, 0xc0, !PT ;  /* 0x0000ffff0c0c7812 */ /* 0x000fe400078ec0ff */
[----:B------:R-:W-:-:S02]  /*12b30*/  PRMT R0, R17, 0x3340, R1 ;  /* 0x0000334011007816 */ /* 0x000fc40000000001 */
[----:B------:R-:W-:Y:S02]  /*12b40*/  LOP3.LUT R8, R14, 0xffff, RZ, 0xc0, !PT ;  /* 0x0000ffff0e087812 */ /* 0x000fe400078ec0ff */
[----:B------:R-:W-:Y:S02]  /*12b50*/  LOP3.LUT R14, R4, 0xffff, RZ, 0xc0, !PT ;  /* 0x0000ffff040e7812 */ /* 0x000fe400078ec0ff */
[----:B------:R-:W-:Y:S01]  /*12b60*/  LOP3.LUT R4, R21, 0xffff, RZ, 0xc0, !PT ;  /* 0x0000ffff15047812 */ /* 0x000fe200078ec0ff */
[----:B------:R0:W-:Y:S01]  /*12b70*/  STL [R1+0x50], R8 ;  /* 0x0000500801007387 */ /* 0x0001e20000100800 */
[----:B------:R-:W-:Y:S02]  /*12b80*/  LOP3.LUT R21, R3, 0xffff, RZ, 0xc0, !PT ;  /* 0x0000ffff03157812 */ /* 0x000fe400078ec0ff */
[----:B------:R-:W-:Y:S01]  /*12b90*/  PRMT R3, R5, 0x3340, R1 ;  /* 0x0000334005037816 */ /* 0x000fe20000000001 */
[----:B------:R-:W-:Y:S04]  /*12ba0*/  STL [R1+0x44], R28 ;  /* 0x0000441c01007387 */ /* 0x000fe80000100800 */
[----:B------:R1:W-:Y:S01]  /*12bb0*/  STL [R1+0x38], R5 ;  /* 0x0000380501007387 */ /* 0x0003e20000100800 */
[----:B------:R-:W-:-:S03]  /*12bc0*/  PRMT R7, R6, 0x3340, R12 ;  /* 0x0000334006077816 */ /* 0x000fc6000000000c */
[----:B------:R2:W-:Y:S01]  /*12bd0*/  STL [R1+0x6c], R25 ;  /* 0x00006c1901007387 */ /* 0x0005e20000100800 */
[----:B0-----:R-:W-:Y:S02]  /*12be0*/  PRMT R8, R8, 0x3340, R28 ;  /* 0x0000334008087816 */ /* 0x001fe4000000001c */
[----:B-1----:R-:W-:Y:S01]  /*12bf0*/  PRMT R5, R18, 0x3340, R21 ;  /* 0x0000334012057816 */ /* 0x002fe20000000015 */
[----:B------:R0:W-:Y:S03]  /*12c00*/  STL [R1+0x68], R29 ;  /* 0x0000681d01007387 */ /* 0x0001e60000100800 */
[----:B------:R-:W-:Y:S01]  /*12c10*/  PRMT R5, R5, 0x5410, R0 ;  /* 0x0000541005057816 */ /* 0x000fe20000000000 */
[----:B------:R-:W-:Y:S01]  /*12c20*/  STL [R1+0x5c], R4 ;  /* 0x00005c0401007387 */ /* 0x000fe20000100800 */
[----:B--2---:R-:W-:-:S03]  /*12c30*/  PRMT R25, R25, 0x3340, R29 ;  /* 0x0000334019197816 */ /* 0x004fc6000000001d */
[----:B------:R-:W2:Y:S04]  /*12c40*/  LDL.LU R6, [R1+0x6e8] ;  /* 0x0006e80001067983 */ /* 0x000ea80000300800 */
[----:B------:R-:W3:Y:S04]  /*12c50*/  LDL.LU R28, [R1+0x6e4] ;  /* 0x0006e400011c7983 */ /* 0x000ee80000300800 */
[----:B0-----:R-:W4:Y:S04]  /*12c60*/  LDL.LU R29, [R1+0x6e0] ;  /* 0x0006e000011d7983 */ /* 0x001f280000300800 */
[----:B------:R-:W2:Y:S04]  /*12c70*/  LDL.LU R0, [R1+0x64] ;  /* 0x0000640001007983 */ /* 0x000ea80000300800 */
[----:B------:R0:W-:Y:S04]  /*12c80*/  STL [R1+0x7c], R5 ;  /* 0x00007c0501007387 */ /* 0x0001e80000100800 */
[----:B0-----:R-:W2:Y:S01]  /*12c90*/  LDL.LU R5, [R1+0x18] ;  /* 0x0000180001057983 */ /* 0x001ea20000300800 */
[----:B------:R-:W-:-:S02]  /*12ca0*/  PRMT R2, R14, 0x3340, R1 ;  /* 0x000033400e027816 */ /* 0x000fc40000000001 */
[----:B------:R-:W-:Y:S02]  /*12cb0*/  PRMT R4, R4, 0x3340, R1 ;  /* 0x0000334004047816 */ /* 0x000fe40000000001 */
[----:B------:R-:W-:Y:S02]  /*12cc0*/  PRMT R7, R7, 0x5410, R2 ;  /* 0x0000541007077816 */ /* 0x000fe40000000002 */
[----:B------:R-:W-:Y:S01]  /*12cd0*/  PRMT R8, R8, 0x5410, R3 ;  /* 0x0000541008087816 */ /* 0x000fe20000000003 */
[----:B------:R-:W4:Y:S01]  /*12ce0*/  LDL.LU R2, [R1+0x5e8] ;  /* 0x0005e80001027983 */ /* 0x000f220000300800 */
[----:B------:R-:W-:-:S03]  /*12cf0*/  PRMT R4, R25, 0x5410, R4 ;  /* 0x0000541019047816 */ /* 0x000fc60000000004 */
[----:B------:R0:W-:Y:S01]  /*12d00*/  STL [R1+0x78], R7 ;  /* 0x0000780701007387 */ /* 0x0001e20000100800 */
[----:B------:R-:W-:Y:S02]  /*12d10*/  LOP3.LUT R22, R22, 0xffff, RZ, 0xc0, !PT ;  /* 0x0000ffff16167812 */ /* 0x000fe400078ec0ff */
[----:B------:R-:W-:Y:S01]  /*12d20*/  LOP3.LUT R27, R27, 0xffff, RZ, 0xc0, !PT ;  /* 0x0000ffff1b1b7812 */ /* 0x000fe200078ec0ff */
[----:B0-----:R-:W4:Y:S04]  /*12d30*/  LDL.LU R7, [R1+0x4c] ;  /* 0x00004c0001077983 */ /* 0x001f280000300800 */
[----:B------:R-:W4:Y:S04]  /*12d40*/  LDL.LU R3, [R1+0x60] ;  /* 0x0000600001037983 */ /* 0x000f280000300800 */
[----:B------:R3:W-:Y:S04]  /*12d50*/  STL [R1+0x74], R8 ;  /* 0x0000740801007387 */ /* 0x0007e80000100800 */
[----:B------:R0:W-:Y:S01]  /*12d60*/  STL [R1+0x70], R4 ;  /* 0x0000700401007387 */ /* 0x0001e20000100800 */
[----:B---3--:R-:W-:-:S02]  /*12d70*/  LOP3.LUT R8, R28, 0xffff, RZ, 0xc0, !PT ;  /* 0x0000ffff1c087812 */ /* 0x008fc400078ec0ff */
[----:B--2---:R-:W-:Y:S02]  /*12d80*/  LOP3.LUT R25, R5, 0xffff, RZ, 0xc0, !PT ;  /* 0x0000ffff05197812 */ /* 0x004fe400078ec0ff */
[----:B----4-:R-:W-:-:S03]  /*12d90*/  LOP3.LUT R5, R29, 0xffff, RZ, 0xc0, !PT ;  /* 0x0000ffff1d057812 */ /* 0x010fc600078ec0ff */
[----:B------:R-:W-:Y:S04]  /*12da0*/  STL [R1+0x1c], R25 ;  /* 0x00001c1901007387 */ /* 0x000fe80000100800 */
[----:B------:R-:W2:Y:S04]  /*12db0*/  LDL.LU R29, [R1+0x4] ;  /* 0x00000400011d7983 */ /* 0x000ea80000300800 */
[----:B------:R1:W-:Y:S04]  /*12dc0*/  STL [R1+0x40], R5 ;  /* 0x0000400501007387 */ /* 0x0003e80000100800 */
[----:B------:R-:W-:Y:S04]  /*12dd0*/  STL [R1+0x14], R22 ;  /* 0x0000141601007387 */ /* 0x000fe80000100800 */
[----:B------:R-:W-:Y:S04]  /*12de0*/  STL [R1+0x48], R27 ;  /* 0x0000481b01007387 */ /* 0x000fe80000100800 */
[----:B------:R-:W3:Y:S01]  /*12df0*/  LDL R28, [R1+0x40] ;  /* 0x00004000011c7983 */ /* 0x000ee20000100800 */
[----:B------:R-:W-:-:S02]  /*12e00*/  LOP3.LUT R0, R0, 0xffff, RZ, 0xc0, !PT ;  /* 0x0000ffff00007812 */ /* 0x000fc400078ec0ff */
[----:B------:R-:W-:Y:S02]  /*12e10*/  LOP3.LUT R3, R3, 0xffff, RZ, 0xc0, !PT ;  /* 0x0000ffff03037812 */ /* 0x000fe400078ec0ff */
[----:B0-----:R-:W-:Y:S01]  /*12e20*/  LOP3.LUT R4, R7, 0xffff, RZ, 0xc0, !PT ;  /* 0x0000ffff07047812 */ /* 0x001fe200078ec0ff */
[----:B------:R0:W-:Y:S01]  /*12e30*/  STL [R1+0x10], R8 ;  /* 0x0000100801007387 */ /* 0x0001e20000100800 */
[----:B------:R-:W-:Y:S02]  /*12e40*/  LOP3.LUT R7, R6, 0xffff, RZ, 0xc0, !PT ;  /* 0x0000ffff06077812 */ /* 0x000fe400078ec0ff */
[--C-:B------:R-:W-:Y:S02]  /*12e50*/  PRMT R6, R8, 0x3340, R1.reuse ;  /* 0x0000334008067816 */ /* 0x100fe40000000001 */
[----:B-1----:R-:W-:Y:S02]  /*12e60*/  PRMT R5, R4, 0x3340, R1 ;  /* 0x0000334004057816 */ /* 0x002fe40000000001 */
[----:B------:R-:W-:-:S02]  /*12e70*/  PRMT R25, R25, 0x3340, R22 ;  /* 0x0000334019197816 */ /* 0x000fc40000000016 */
[----:B0-----:R-:W-:Y:S01]  /*12e80*/  PRMT R8, R0, 0x3340, R3 ;  /* 0x0000334000087816 */ /* 0x001fe20000000003 */
[----:B------:R-:W-:Y:S03]  /*12e90*/  STL [R1+0x18], R7 ;  /* 0x0000180701007387 */ /* 0x000fe60000100800 */
[----:B------:R-:W-:Y:S01]  /*12ea0*/  PRMT R8, R8, 0x5410, R5 ;  /* 0x0000541008087816 */ /* 0x000fe20000000005 */
[----:B------:R-:W4:Y:S01]  /*12eb0*/  LDL.LU R22, [R1+0x6dc] ;  /* 0x0006dc0001167983 */ /* 0x000f220000300800 */
[----:B------:R-:W-:Y:S02]  /*12ec0*/  PRMT R25, R25, 0x5410, R6 ;  /* 0x0000541019197816 */ /* 0x000fe40000000006 */
[----:B------:R-:W-:Y:S01]  /*12ed0*/  LOP3.LUT R2, R2, 0x70, RZ, 0xc0, !PT ;  /* 0x0000007002027812 */ /* 0x000fe200078ec0ff */
[----:B------:R-:W2:Y:S04]  /*12ee0*/  LDL.LU R5, [R1+0x8] ;  /* 0x0000080001057983 */ /* 0x000ea80000300800 */
[----:B------:R0:W-:Y:S04]  /*12ef0*/  STL [R1+0x54], R8 ;  /* 0x0000540801007387 */ /* 0x0001e80000100800 */
[----:B0-----:R-:W2:Y:S04]  /*12f00*/  LDL.LU R8, [R1+0x2c] ;  /* 0x00002c0001087983 */ /* 0x001ea80000300800 */
[----:B------:R-:W2:Y:S04]  /*12f10*/  LDL.LU R6, [R1] ;  /* 0x0000000001067983 */ /* 0x000ea80000300800 */
[----:B------:R0:W-:Y:S04]  /*12f20*/  STL [R1+0x4c], R25 ;  /* 0x00004c1901007387 */ /* 0x0001e80000100800 */
[----:B0-----:R-:W2:Y:S01]  /*12f30*/  LDL.LU R25, [R1+0x24] ;  /* 0x0000240001197983 */ /* 0x001ea20000300800 */
[----:B---3--:R-:W-:-:S02]  /*12f40*/  PRMT R27, R27, 0x3340, R28 ;  /* 0x000033401b1b7816 */ /* 0x008fc4000000001c */
[----:B------:R-:W0:Y:S02]  /*12f50*/  S2R R28, SR_TID.X ;  /* 0x00000000001c7919 */ /* 0x000e240000002100 */
[----:B0-----:R-:W-:-:S05]  /*12f60*/  IMAD.SHL.U32 R28, R28, 0x100, RZ ;  /* 0x000001001c1c7824 */ /* 0x001fca00078e00ff */
[----:B------:R-:W-:-:S04]  /*12f70*/  LOP3.LUT R28, R28, 0x6000, RZ, 0xc0, !PT ;  /* 0x000060001c1c7812 */ /* 0x000fc800078ec0ff */
[----:B------:R-:W-:Y:S02]  /*12f80*/  IADD3 R2, PT, PT, R2, R24, R28 ;  /* 0x0000001802027210 */ /* 0x000fe40007ffe01c */
[----:B------:R-:W3:Y:S01]  /*12f90*/  LDL.LU R28, [R1+0x28] ;  /* 0x00002800011c7983 */ /* 0x000ee20000300800 */
[----:B------:R-:W-:-:S04]  /*12fa0*/  PRMT R7, R7, 0x3340, R1 ;  /* 0x0000334007077816 */ /* 0x000fc80000000001 */
[----:B------:R-:W-:Y:S02]  /*12fb0*/  PRMT R7, R27, 0x5410, R7 ;  /* 0x000054101b077816 */ /* 0x000fe40000000007 */
[----:B------:R-:W-:-:S03]  /*12fc0*/  SHF.R.U32.HI R26, RZ, 0x8, R26 ;  /* 0x00000008ff1a7819 */ /* 0x000fc6000001161a */
[----:B------:R0:W-:Y:S04]  /*12fd0*/  STL [R1+0x58], R7 ;  /* 0x0000580701007387 */ /* 0x0001e80000100800 */
[----:B------:R1:W-:Y:S01]  /*12fe0*/  STL [R1+0x6d8], R2 ;  /* 0x0006d80201007387 */ /* 0x0003e20000100800 */
[----:B--2---:R-:W-:-:S03]  /*12ff0*/  SHF.R.U32.HI R5, RZ, 0x8, R5 ;  /* 0x00000008ff057819 */ /* 0x004fc60000011605 */
[----:B------:R-:W2:Y:S01]  /*13000*/  LDL.LU R24, [R1+0x20] ;  /* 0x0000200001187983 */ /* 0x000ea20000300800 */
[----:B0-----:R-:W-:Y:S02]  /*13010*/  SHF.R.U32.HI R7, RZ, 0x8, R29 ;  /* 0x00000008ff077819 */ /* 0x001fe4000001161d */
[----:B------:R-:W-:Y:S01]  /*13020*/  LOP3.LUT R26, R26, 0xffff, RZ, 0xc0, !PT ;  /* 0x0000ffff1a1a7812 */ /* 0x000fe200078ec0ff */
[----:B------:R-:W2:Y:S01]  /*13030*/  LDL.LU R27, [R1+0xc] ;  /* 0x00000c00011b7983 */ /* 0x000ea20000300800 */
[----:B----4-:R-:W-:Y:S02]  /*13040*/  SHF.R.U32.HI R22, RZ, 0x8, R22 ;  /* 0x00000008ff167819 */ /* 0x010fe40000011616 */
[----:B------:R-:W-:Y:S02]  /*13050*/  LOP3.LUT R7, R7, 0xffff, RZ, 0xc0, !PT ;  /* 0x0000ffff07077812 */ /* 0x000fe400078ec0ff */
[----:B------:R-:W-:Y:S02]  /*13060*/  LOP3.LUT R29, R5, 0xffff, RZ, 0xc0, !PT ;  /* 0x0000ffff051d7812 */ /* 0x000fe400078ec0ff */
[----:B------:R-:W-:-:S02]  /*13070*/  LOP3.LUT R5, R22, 0xffff, RZ, 0xc0, !PT ;  /* 0x0000ffff16057812 */ /* 0x000fc400078ec0ff */
[----:B-1----:R-:W-:Y:S02]  /*13080*/  PRMT R2, R7, 0x3340, R26 ;  /* 0x0000334007027816 */ /* 0x002fe4000000001a */
[----:B------:R-:W4:Y:S01]  /*13090*/  LDL.LU R26, [R1+0x34] ;  /* 0x00003400011a7983 */ /* 0x000f220000300800 */
[----:B---3--:R-:W-:-:S03]  /*130a0*/  SHF.R.U32.HI R22, RZ, 0x8, R28 ;  /* 0x00000008ff167819 */ /* 0x008fc6000001161c */
[----:B------:R-:W3:Y:S01]  /*130b0*/  LDL.LU R28, [R1+0x30] ;  /* 0x00003000011c7983 */ /* 0x000ee20000300800 */
[----:B------:R-:W-:-:S04]  /*130c0*/  SHF.R.U32.HI R6, RZ, 0x8, R6 ;  /* 0x00000008ff067819 */ /* 0x000fc80000011606 */
[----:B------:R-:W-:-:S04]  /*130d0*/  LOP3.LUT R6, R6, 0xffff, RZ, 0xc0, !PT ;  /* 0x0000ffff06067812 */ /* 0x000fc800078ec0ff */
[----:B------:R-:W-:Y:S02]  /*130e0*/  PRMT R29, R29, 0x3340, R6 ;  /* 0x000033401d1d7816 */ /* 0x000fe40000000006 */
[----:B------:R-:W-:Y:S02]  /*130f0*/  SHF.R.U32.HI R6, RZ, 0x8, R25 ;  /* 0x00000008ff067819 */ /* 0x000fe40000011619 */
[----:B------:R-:W-:Y:S02]  /*13100*/  SHF.R.U32.HI R23, RZ, 0x8, R23 ;  /* 0x00000008ff177819 */ /* 0x000fe40000011617 */
[----:B------:R-:W-:Y:S02]  /*13110*/  LOP3.LUT R6, R6, 0xffff, RZ, 0xc0, !PT ;  /* 0x0000ffff06067812 */ /* 0x000fe400078ec0ff */
[----:B------:R-:W-:Y:S02]  /*13120*/  LOP3.LUT R23, R23, 0xffff, RZ, 0xc0, !PT ;  /* 0x0000ffff17177812 */ /* 0x000fe400078ec0ff */
[----:B------:R-:W-:-:S02]  /*13130*/  SHF.R.U32.HI R10, RZ, 0x8, R10 ;  /* 0x00000008ff0a7819 */ /* 0x000fc4000001160a */
[----:B------:R-:W-:Y:S02]  /*13140*/  SHF.R.U32.HI R19, RZ, 0x8, R19 ;  /* 0x00000008ff137819 */ /* 0x000fe40000011613 */
[----:B------:R-:W-:Y:S02]  /*13150*/  PRMT R25, R6, 0x3340, R1 ;  /* 0x0000334006197816 */ /* 0x000fe40000000001 */
[----:B--2---:R-:W-:Y:S02]  /*13160*/  SHF.R.U32.HI R6, RZ, 0x8, R24 ;  /* 0x00000008ff067819 */ /* 0x004fe40000011618 */
[----:B------:R-:W-:Y:S02]  /*13170*/  SHF.R.U32.HI R9, RZ, 0x8, R9 ;  /* 0x00000008ff097819 */ /* 0x000fe40000011609 */
[----:B------:R-:W-:Y:S02]  /*13180*/  SHF.R.U32.HI R13, RZ, 0x8, R13 ;  /* 0x00000008ff0d7819 */ /* 0x000fe4000001160d */
[----:B------:R-:W-:-:S02]  /*13190*/  PRMT R7, R23, 0x3340, R1 ;  /* 0x0000334017077816 */ /* 0x000fc40000000001 */
[----:B------:R-:W-:Y:S02]  /*131a0*/  SHF.R.U32.HI R8, RZ, 0x8, R8 ;  /* 0x00000008ff087819 */ /* 0x000fe40000011608 */
[----:B------:R-:W-:Y:S02]  /*131b0*/  SHF.R.U32.HI R20, RZ, 0x8, R20 ;  /* 0x00000008ff147819 */ /* 0x000fe40000011614 */
[----:B------:R-:W-:Y:S02]  /*131c0*/  LOP3.LUT R19, R19, 0xffff, RZ, 0xc0, !PT ;  /* 0x0000ffff13137812 */ /* 0x000fe400078ec0ff */
[----:B------:R-:W-:Y:S02]  /*131d0*/  LOP3.LUT R23, R10, 0xffff, RZ, 0xc0, !PT ;  /* 0x0000ffff0a177812 */ /* 0x000fe400078ec0ff */
[----:B------:R-:W-:Y:S02]  /*131e0*/  LOP3.LUT R9, R9, 0xffff, RZ, 0xc0, !PT ;  /* 0x0000ffff09097812 */ /* 0x000fe400078ec0ff */
[----:B------:R-:W-:-:S02]  /*131f0*/  LOP3.LUT R6, R6, 0xffff, RZ, 0xc0, !PT ;  /* 0x0000ffff06067812 */ /* 0x000fc400078ec0ff */
[----:B------:R-:W-:Y:S02]  /*13200*/  LOP3.LUT R13, R13, 0xffff, RZ, 0xc0, !PT ;  /* 0x0000ffff0d0d7812 */ /* 0x000fe400078ec0ff */
[----:B------:R-:W-:Y:S02]  /*13210*/  LOP3.LUT R22, R22, 0xffff, RZ, 0xc0, !PT ;  /* 0x0000ffff16167812 */ /* 0x000fe400078ec0ff */
[----:B------:R-:W-:Y:S02]  /*13220*/  LOP3.LUT R8, R8, 0xffff, RZ, 0xc0, !PT ;  /* 0x0000ffff08087812 */ /* 0x000fe400078ec0ff */
[----:B------:R-:W-:Y:S02]  /*13230*/  LOP3.LUT R20, R20, 0xffff, RZ, 0xc0, !PT ;  /* 0x0000ffff14147812 */ /* 0x000fe400078ec0ff */
[----:B------:R-:W-:Y:S02]  /*13240*/  PRMT R19, R23, 0x3340, R19 ;  /* 0x0000334017137816 */ /* 0x000fe40000000013 */
[----:B------:R-:W-:-:S02]  /*13250*/  PRMT R9, R6, 0x3340, R9 ;  /* 0x0000334006097816 */ /* 0x000fc40000000009 */
[----:B------:R-:W-:Y:S02]  /*13260*/  PRMT R24, R13, 0x3340, R1 ;  /* 0x000033400d187816 */ /* 0x000fe40000000001 */
[----:B----4-:R-:W-:Y:S02]  /*13270*/  SHF.R.U32.HI R6, RZ, 0x8, R26 ;  /* 0x00000008ff067819 */ /* 0x010fe4000001161a */
[----:B------:R-:W-:Y:S02]  /*13280*/  SHF.R.U32.HI R15, RZ, 0x8, R15 ;  /* 0x00000008ff0f7819 */ /* 0x000fe4000001160f */
[----:B------:R-:W-:Y:S01]  /*13290*/  SHF.R.U32.HI R18, RZ, 0x8, R18 ;  /* 0x00000008ff127819 */ /* 0x000fe20000011612 */
[----:B------:R0:W-:Y:S01]  /*132a0*/  STL [R1], R19 ;  /* 0x0000001301007387 */ /* 0x0001e20000100800 */
[----:B------:R-:W-:Y:S02]  /*132b0*/  PRMT R10, R8, 0x3340, R22 ;  /* 0x00003340080a7816 */ /* 0x000fe40000000016 */
[----:B------:R-:W-:-:S02]  /*132c0*/  SHF.R.U32.HI R21, RZ, 0x8, R21 ;  /* 0x00000008ff157819 */ /* 0x000fc40000011615 */
[----:B------:R-:W-:Y:S02]  /*132d0*/  PRMT R8, R20, 0x3340, R1 ;  /* 0x0000334014087816 */ /* 0x000fe40000000001 */
[----:B------:R-:W2:Y:S01]  /*132e0*/  LDL.LU R20, [R1+0x3c] ;  /* 0x00003c0001147983 */ /* 0x000ea20000300800 */
[----:B------:R-:W-:Y:S02]  /*132f0*/  LOP3.LUT R6, R6, 0xffff, RZ, 0xc0, !PT ;  /* 0x0000ffff06067812 */ /* 0x000fe400078ec0ff */
[----:B0-----:R-:W-:Y:S02]  /*13300*/  SHF.R.U32.HI R19, RZ, 0x8, R27 ;  /* 0x00000008ff137819 */ /* 0x001fe4000001161b */
[----:B------:R-:W4:Y:S01]  /*13310*/  LDL.LU R27, [R1+0x38] ;  /* 0x00003800011b7983 */ /* 0x000f220000300800 */
[----:B------:R-:W-:Y:S02]  /*13320*/  LOP3.LUT R22, R15, 0xffff, RZ, 0xc0, !PT ;  /* 0x0000ffff0f167812 */ /* 0x000fe400078ec0ff */
[----:B------:R-:W-:Y:S01]  /*13330*/  LOP3.LUT R18, R18, 0xffff, RZ, 0xc0, !PT ;  /* 0x0000ffff12127812 */ /* 0x000fe200078ec0ff */
[----:B------:R0:W-:Y:S01]  /*13340*/  STL [R1+0x6d4], R9 ;  /* 0x0006d40901007387 */ /* 0x0001e20000100800 */
[----:B------:R-:W-:-:S04]  /*13350*/  LOP3.LUT R15, R21, 0xffff, RZ, 0xc0, !PT ;  /* 0x0000ffff150f7812 */ /* 0x000fc800078ec0ff */
[----:B------:R-:W-:Y:S01]  /*13360*/  PRMT R15, R18, 0x3340, R15 ;  /* 0x00003340120f7816 */ /* 0x000fe2000000000f */
[----:B0-----:R-:W4:Y:S04]  /*13370*/  LDL.LU R9, [R1+0x6c] ;  /* 0x00006c0001097983 */ /* 0x001f280000300800 */
[----:B------:R-:W4:Y:S01]  /*13380*/  LDL.LU R26, [R1+0x68] ;  /* 0x00006800011a7983 */ /* 0x000f220000300800 */
[----:B---3--:R-:W-:-:S03]  /*13390*/  SHF.R.U32.HI R13, RZ, 0x8, R28 ;  /* 0x00000008ff0d7819 */ /* 0x008fc6000001161c */
[----:B------:R-:W3:Y:S01]  /*133a0*/  LDL.LU R28, [R1+0x5c] ;  /* 0x00005c00011c7983 */ /* 0x000ee20000300800 */
[----:B------:R-:W-:-:S04]  /*133b0*/  LOP3.LUT R13, R13, 0xffff, RZ, 0xc0, !PT ;  /* 0x0000ffff0d0d7812 */ /* 0x000fc800078ec0ff */
[----:B------:R-:W-:Y:S02]  /*133c0*/  PRMT R13, R6, 0x3340, R13 ;  /* 0x00003340060d7816 */ /* 0x000fe4000000000d */
[----:B------:R-:W3:Y:S04]  /*133d0*/  LDL.LU R6, [R1+0x44] ;  /* 0x0000440001067983 */ /* 0x000ee80000300800 */
[----:B------:R-:W3:Y:S01]  /*133e0*/  LDL.LU R18, [R1+0x50] ;  /* 0x0000500001127983 */ /* 0x000ee20000300800 */
[----:B------:R-:W-:Y:S02]  /*133f0*/  SHF.R.U32.HI R11, RZ, 0x8, R11 ;  /* 0x00000008ff0b7819 */ /* 0x000fe4000001160b */
[----:B------:R-:W-:Y:S02]  /*13400*/  SHF.R.U32.HI R16, RZ, 0x8, R16 ;  /* 0x00000008ff107819 */ /* 0x000fe40000011610 */
[----:B------:R-:W-:-:S02]  /*13410*/  LOP3.LUT R11, R11, 0xffff, RZ, 0xc0, !PT ;  /* 0x0000ffff0b0b7812 */ /* 0x000fc400078ec0ff */
[----:B------:R-:W-:Y:S02]  /*13420*/  LOP3.LUT R19, R19, 0xffff, RZ, 0xc0, !PT ;  /* 0x0000ffff13137812 */ /* 0x000fe400078ec0ff */
[----:B------:R-:W-:Y:S02]  /*13430*/  LOP3.LUT R16, R16, 0xffff, RZ, 0xc0, !PT ;  /* 0x0000ffff10107812 */ /* 0x000fe400078ec0ff */
[----:B------:R-:W-:Y:S02]  /*13440*/  PRMT R11, R19, 0x3340, R11 ;  /* 0x00003340130b7816 */ /* 0x000fe4000000000b */
[----:B------:R-:W-:Y:S02]  /*13450*/  PRMT R23, R16, 0x3340, R1 ;  /* 0x0000334010177816 */ /* 0x000fe40000000001 */
[----:B------:R-:W-:-:S04]  /*13460*/  SHF.R.U32.HI R19, RZ, 0x8, R12 ;  /* 0x00000008ff137819 */ /* 0x000fc8000001160c */
[----:B------:R-:W-:Y:S02]  /*13470*/  LOP3.LUT R19, R19, 0xffff, RZ, 0xc0, !PT ;  /* 0x0000ffff13137812 */ /* 0x000fe400078ec0ff */
[----:B------:R-:W-:Y:S02]  /*13480*/  SHF.R.U32.HI R17, RZ, 0x8, R17 ;  /* 0x00000008ff117819 */ /* 0x000fe40000011611 */
[----:B------:R-:W-:Y:S02]  /*13490*/  SHF.R.U32.HI R0, RZ, 0x8, R0 ;  /* 0x00000008ff007819 */ /* 0x000fe40000011600 */
[----:B------:R-:W-:Y:S02]  /*134a0*/  SHF.R.U32.HI R3, RZ, 0x8, R3 ;  /* 0x00000008ff037819 */ /* 0x000fe40000011603 */
[----:B------:R-:W-:Y:S02]  /*134b0*/  LOP3.LUT R17, R17, 0xffff, RZ, 0xc0, !PT ;  /* 0x0000ffff11117812 */ /* 0x000fe400078ec0ff */
[----:B------:R-:W-:-:S02]  /*134c0*/  SHF.R.U32.HI R4, RZ, 0x8, R4 ;  /* 0x00000008ff047819 */ /* 0x000fc40000011604 */
[----:B------:R-:W-:Y:S02]  /*134d0*/  LOP3.LUT R0, R0, 0xffff, RZ, 0xc0, !PT ;  /* 0x0000ffff00007812 */ /* 0x000fe400078ec0ff */
[----:B------:R-:W-:Y:S02]  /*134e0*/  LOP3.LUT R3, R3, 0xffff, RZ, 0xc0, !PT ;  /* 0x0000ffff03037812 */ /* 0x000fe400078ec0ff */
[----:B------:R-:W-:Y:S02]  /*134f0*/  PRMT R21, R17, 0x3340, R1 ;  /* 0x0000334011157816 */ /* 0x000fe40000000001 */
[----:B--2---:R-:W-:Y:S02]  /*13500*/  SHF.R.U32.HI R16, RZ, 0x8, R20 ;  /* 0x00000008ff107819 */ /* 0x004fe40000011614 */
[----:B------:R-:W-:Y:S02]  /*13510*/  SHF.R.U32.HI R20, RZ, 0x8, R14 ;  /* 0x00000008ff147819 */ /* 0x000fe4000001160e */
[----:B------:R-:W-:-:S04]  /*13520*/  LOP3.LUT R14, R16, 0xffff, RZ, 0xc0, !PT ;  /* 0x0000ffff100e7812 */ /* 0x000fc800078ec0ff */
[----:B------:R-:W-:Y:S02]  /*13530*/  PRMT R19, R14, 0x3340, R19 ;  /* 0x000033400e137816 */ /* 0x000fe40000000013 */
[----:B----4-:R-:W-:Y:S02]  /*13540*/  SHF.R.U32.HI R14, RZ, 0x8, R9 ;  /* 0x00000008ff0e7819 */ /* 0x010fe40000011609 */
[----:B------:R-:W-:Y:S02]  /*13550*/  SHF.R.U32.HI R16, RZ, 0x8, R26 ;  /* 0x00000008ff107819 */ /* 0x000fe4000001161a */
[----:B------:R-:W-:Y:S02]  /*13560*/  LOP3.LUT R14, R14, 0xffff, RZ, 0xc0, !PT ;  /* 0x0000ffff0e0e7812 */ /* 0x000fe400078ec0ff */
[----:B------:R-:W-:Y:S02]  /*13570*/  LOP3.LUT R16, R16, 0xffff, RZ, 0xc0, !PT ;  /* 0x0000ffff10107812 */ /* 0x000fe400078ec0ff */
[----:B------:R-:W-:-:S02]  /*13580*/  LOP3.LUT R26, R4, 0xffff, RZ, 0xc0, !PT ;  /* 0x0000ffff041a7812 */ /* 0x000fc400078ec0ff */
[----:B------:R-:W-:Y:S02]  /*13590*/  PRMT R17, R14, 0x3340, R16 ;  /* 0x000033400e117816 */ /* 0x000fe40000000010 */
[----:B------:R-:W-:Y:S02]  /*135a0*/  PRMT R16, R26, 0x3340, R1 ;  /* 0x000033401a107816 */ /* 0x000fe40000000001 */
[----:B---3--:R-:W-:Y:S02]  /*135b0*/  SHF.R.U32.HI R12, RZ, 0x8, R18 ;  /* 0x00000008ff0c7819 */ /* 0x008fe40000011612 */
[----:B------:R-:W-:Y:S02]  /*135c0*/  SHF.R.U32.HI R18, RZ, 0x8, R6 ;  /* 0x00000008ff127819 */ /* 0x000fe40000011606 */
[----:B------:R-:W-:Y:S02]  /*135d0*/  LOP3.LUT R12, R12, 0xffff, RZ, 0xc0, !PT ;  /* 0x0000ffff0c0c7812 */ /* 0x000fe400078ec0ff */
[----:B------:R-:W-:-:S04]  /*135e0*/  LOP3.LUT R18, R18, 0xffff, RZ, 0xc0, !PT ;  /* 0x0000ffff12127812 */ /* 0x000fc800078ec0ff */
[----:B------:R-:W-:Y:S02]  /*135f0*/  PRMT R18, R12, 0x3340, R18 ;  /* 0x000033400c127816 */ /* 0x000fe40000000012 */
[----:B------:R-:W-:Y:S02]  /*13600*/  SHF.R.U32.HI R12, RZ, 0x8, R28 ;  /* 0x00000008ff0c7819 */ /* 0x000fe4000001161c */
[----:B------:R-:W-:Y:S02]  /*13610*/  SHF.R.U32.HI R6, RZ, 0x8, R27 ;  /* 0x00000008ff067819 */ /* 0x000fe4000001161b */
[----:B------:R-:W-:Y:S01]  /*13620*/  LOP3.LUT R12, R12, 0xffff, RZ, 0xc0, !PT ;  /* 0x0000ffff0c0c7812 */ /* 0x000fe200078ec0ff */
[----:B------:R-:W2:Y:S01]  /*13630*/  LDL.LU R27, [R1+0x1c] ;  /* 0x00001c00011b7983 */ /* 0x000ea20000300800 */
[----:B------:R-:W-:Y:S02]  /*13640*/  PRMT R28, R0, 0x3340, R3 ;  /* 0x00003340001c7816 */ /* 0x000fe40000000003 */
[--C-:B------:R-:W-:Y:S01]  /*13650*/  PRMT R4, R12, 0x3340, R1.reuse ;  /* 0x000033400c047816 */ /* 0x100fe20000000001 */
[----:B------:R-:W3:Y:S04]  /*13660*/  LDL.LU R9, [R1] ;  /* 0x0000000001097983 */ /* 0x000ee80000300800 */
[----:B------:R-:W4:Y:S04]  /*13670*/  LDL.LU R14, [R1+0x10] ;  /* 0x00001000010e7983 */ /* 0x000f280000300800 */
[----:B------:R-:W3:Y:S04]  /*13680*/  LDL.LU R12, [R1+0x18] ;  /* 0x00001800010c7983 */ /* 0x000ee80000300800 */
[----:B------:R-:W3:Y:S04]  /*13690*/  LDL.LU R0, [R1+0x14] ;  /* 0x0000140001007983 */ /* 0x000ee80000300800 */
[----:B------:R-:W4:Y:S04]  /*136a0*/  LDL.LU R3, [R1+0x40] ;  /* 0x0000400001037983 */ /* 0x000f280000300800 */
[----:B------:R-:W4:Y:S01]  /*136b0*/  LDL.LU R26, [R1+0x48] ;  /* 0x00004800011a7983 */ /* 0x000f220000300800 */
[----:B------:R-:W-:-:S02]  /*136c0*/  PRMT R5, R5, 0x3340, R1 ;  /* 0x0000334005057816 */ /* 0x000fc40000000001 */
[----:B------:R-:W-:Y:S02]  /*136d0*/  PRMT R7, R2, 0x5410, R7 ;  /* 0x0000541002077816 */ /* 0x000fe40000000007 */
[----:B------:R-:W-:Y:S02]  /*136e0*/  PRMT R5, R29, 0x5410, R5 ;  /* 0x000054101d057816 */ /* 0x000fe40000000005 */
[----:B--2---:R-:W-:-:S04]  /*136f0*/  SHF.R.U32.HI R27, RZ, 0x8, R27 ;  /* 0x00000008ff1b7819 */ /* 0x004fc8000001161b */
[----:B------:R-:W-:Y:S02]  /*13700*/  LOP3.LUT R27, R27, 0xffff, RZ, 0xc0, !PT ;  /* 0x0000ffff1b1b7812 */ /* 0x000fe400078ec0ff */
[----:B---3--:R-:W-:Y:S02]  /*13710*/  SHF.R.U32.HI R0, RZ, 0x8, R0 ;  /* 0x00000008ff007819 */ /* 0x008fe40000011600 */
[----:B----4-:R-:W-:Y:S02]  /*13720*/  SHF.R.U32.HI R3, RZ, 0x8, R3 ;  /* 0x00000008ff037819 */ /* 0x010fe40000011603 */
[----:B------:R-:W-:Y:S02]  /*13730*/  SHF.R.U32.HI R26, RZ, 0x8, R26 ;  /* 0x00000008ff1a7819 */ /* 0x000fe4000001161a */
[----:B------:R-:W-:Y:S02]  /*13740*/  LOP3.LUT R0, R0, 0xffff, RZ, 0xc0, !PT ;  /* 0x0000ffff00007812 */ /* 0x000fe400078ec0ff */
[----:B------:R-:W-:-:S02]  /*13750*/  LOP3.LUT R26, R26, 0xffff, RZ, 0xc0, !PT ;  /* 0x0000ffff1a1a7812 */ /* 0x000fc400078ec0ff */
[----:B------:R-:W-:Y:S02]  /*13760*/  LOP3.LUT R3, R3, 0xffff, RZ, 0xc0, !PT ;  /* 0x0000ffff03037812 */ /* 0x000fe400078ec0ff */
[----:B------:R-:W-:Y:S02]  /*13770*/  PRMT R0, R27, 0x3340, R0 ;  /* 0x000033401b007816 */ /* 0x000fe40000000000 */
[----:B------:R-:W2:Y:S01]  /*13780*/  LDL.LU R27, [R1+0xa8] ;  /* 0x0000a800011b7983 */ /* 0x000ea20000300800 */
[----:B------:R-:W-:-:S03]  /*13790*/  PRMT R3, R26, 0x3340, R3 ;  /* 0x000033401a037816 */ /* 0x000fc60000000003 */
[----:B------:R-:W3:Y:S04]  /*137a0*/  LDL.LU R26, [R1+0x688] ;  /* 0x00068800011a7983 */ /* 0x000ee80000300800 */
[----:B------:R-:W4:Y:S04]  /*137b0*/  LDL.LU R29, [R1+0xac] ;  /* 0x0000ac00011d7983 */ /* 0x000f280000300800 */
[----:B------:R-:W2:Y:S01]  /*137c0*/  LDL.LU R2, [R1+0x6d8] ;  /* 0x0006d80001027983 */ /* 0x000ea20000300800 */
[----:B------:R-:W-:Y:S02]  /*137d0*/  PRMT R10, R10, 0x5410, R25 ;  /* 0x000054100a0a7816 */ /* 0x000fe40000000019 */
[----:B------:R-:W-:-:S02]  /*137e0*/  PRMT R8, R9, 0x5410, R8 ;  /* 0x0000541009087816 */ /* 0x000fc40000000008 */
[----:B---3--:R-:W-:-:S05]  /*137f0*/  LOP3.LUT R26, R26, 0x300, RZ, 0xc0, !PT ;  /* 0x000003001a1a7812 */ /* 0x008fca00078ec0ff */
[----:B--2---:R-:W-:Y:S02]  /*13800*/  IMAD.IADD R2, R26, 0x1, R2 ;  /* 0x000000011a027824 */ /* 0x004fe400078e0202 */
[----:B------:R-:W2:Y:S04]  /*13810*/  LDL.LU R26, [R1+0x1f8] ;  /* 0x0001f800011a7983 */ /* 0x000ea80000300800 */
[----:B------:R-:W3:Y:S04]  /*13820*/  LDL.LU R25, [R1+0x1fc] ;  /* 0x0001fc0001197983 */ /* 0x000ee80000300800 */
[----:B------:R-:W4:Y:S01]  /*13830*/  LDL.LU R9, [R1+0x6d4] ;  /* 0x0006d40001097983 */ /* 0x000f220000300800 */
[----:B------:R-:W-:-:S02]  /*13840*/  LOP3.LUT R6, R6, 0xffff, RZ, 0xc0, !PT ;  /* 0x0000ffff06067812 */ /* 0x000fc400078ec0ff */
[----:B------:R-:W-:Y:S02]  /*13850*/  LOP3.LUT R20, R20, 0xffff, RZ, 0xc0, !PT ;  /* 0x0000ffff14147812 */ /* 0x000fe400078ec0ff */
[--C-:B------:R-:W-:Y:S02]  /*13860*/  PRMT R22, R22, 0x3340, R1.reuse ;  /* 0x0000334016167816 */ /* 0x100fe40000000001 */
[----:B------:R-:W-:Y:S02]  /*13870*/  SHF.R.U32.HI R14, RZ, 0x8, R14 ;  /* 0x00000008ff0e7819 */ /* 0x000fe4000001160e */
[--C-:B------:R-:W-:Y:S02]  /*13880*/  PRMT R6, R6, 0x3340, R1.reuse ;  /* 0x0000334006067816 */ /* 0x100fe40000000001 */
[----:B------:R-:W-:Y:S02]  /*13890*/  PRMT R20, R20, 0x3340, R1 ;  /* 0x0000334014147816 */ /* 0x000fe40000000001 */
[----:B------:R-:W-:-:S02]  /*138a0*/  LOP3.LUT R14, R14, 0xffff, RZ, 0xc0, !PT ;  /* 0x0000ffff0e0e7812 */ /* 0x000fc400078ec0ff */
[----:B------:R-:W-:Y:S02]  /*138b0*/  PRMT R11, R11, 0x5410, R23 ;  /* 0x000054100b0b7816 */ /* 0x000fe40000000017 */
[----:B------:R-:W-:Y:S02]  /*138c0*/  PRMT R13, R13, 0x5410, R22 ;  /* 0x000054100d0d7816 */ /* 0x000fe40000000016 */
[----:B------:R-:W-:Y:S02]  /*138d0*/  PRMT R18, R18, 0x5410, R6 ;  /* 0x0000541012127816 */ /* 0x000fe40000000006 */
[----:B------:R-:W-:Y:S02]  /*138e0*/  PRMT R15, R15, 0x5410, R21 ;  /* 0x000054100f0f7816 */ /* 0x000fe40000000015 */
[----:B------:R-:W-:Y:S02]  /*138f0*/  PRMT R19, R19, 0x5410, R20 ;  /* 0x0000541013137816 */ /* 0x000fe40000000014 */
[----:B------:R-:W-:-:S02]  /*13900*/  PRMT R14, R14, 0x3340, R1 ;  /* 0x000033400e0e7816 */ /* 0x000fc40000000001 */
[----:B------:R-:W-:Y:S02]  /*13910*/  PRMT R17, R17, 0x5410, R4 ;  /* 0x0000541011117816 */ /* 0x000fe40000000004 */
[----:B------:R-:W-:Y:S02]  /*13920*/  PRMT R16, R28, 0x5410, R16 ;  /* 0x000054101c107816 */ /* 0x000fe40000000010 */
[----:B------:R-:W-:Y:S02]  /*13930*/  PRMT R0, R0, 0x5410, R14 ;  /* 0x0000541000007816 */ /* 0x000fe4000000000e */
[----:B--2---:R-:W-:Y:S02]  /*13940*/  LOP3.LUT R20, R26, 0xffff, RZ, 0xc0, !PT ;  /* 0x0000ffff1a147812 */ /* 0x004fe400078ec0ff */
[----:B---3--:R-:W-:Y:S02]  /*13950*/  LOP3.LUT R6, R25, 0xffff, RZ, 0xc0, !PT ;  /* 0x0000ffff19067812 */ /* 0x008fe400078ec0ff */
[----:B----4-:R-:W-:-:S02]  /*13960*/  PRMT R9, R9, 0x5410, R24 ;  /* 0x0000541009097816 */ /* 0x010fc40000000018 */
[----:B------:R-:W2:Y:S04]  /*13970*/  LDL.LU R24, [R1+0x9c] ;  /* 0x00009c0001187983 */ /* 0x000ea80000300800 */
[----:B------:R-:W3:Y:S04]  /*13980*/  LDL.LU R23, [R1+0xd4] ;  /* 0x0000d40001177983 */ /* 0x000ee80000300800 */
[----:B------:R-:W4:Y:S01]  /*13990*/  LDL.LU R22, [R1+0x98] ;  /* 0x0000980001167983 */ /* 0x000f220000300800 */
[----:B------:R-:W-:-:S03]  /*139a0*/  PRMT R4, R29, 0x4210, R6 ;  /* 0x000042101d047816 */ /* 0x000fc60000000006 */
[----:B------:R-:W2:Y:S01]  /*139b0*/  LDL.LU R21, [R1+0xd0] ;  /* 0x0000d00001157983 */ /* 0x000ea20000300800 */
[----:B------:R-:W-:-:S03]  /*139c0*/  PRMT R5, R5, 0x5210, R6 ;  /* 0x0000521005057816 */ /* 0x000fc60000000006 */
[----:B------:R-:W2:Y:S01]  /*139d0*/  LDL.LU R25, [R1+0x90] ;  /* 0x0000900001197983 */ /* 0x000ea20000300800 */
[----:B------:R-:W-:-:S03]  /*139e0*/  PRMT R6, R27, 0x4210, R20 ;  /* 0x000042101b067816 */ /* 0x000fc60000000014 */
[----:B------:R-:W2:Y:S01]  /*139f0*/  LDL.LU R26, [R1+0xa0] ;  /* 0x0000a000011a7983 */ /* 0x000ea20000300800 */
[----:B------:R-:W-:-:S03]  /*13a00*/  PRMT R7, R7, 0x5210, R20 ;  /* 0x0000521007077816 */ /* 0x000fc60000000014 */
[----:B------:R-:W2:Y:S04]  /*13a10*/  LDL.LU R28, [R1+0xb0] ;  /* 0x0000b000011c7983 */ /* 0x000ea80000300800 */
[----:B------:R-:W2:Y:S04]  /*13a20*/  LDL.LU R29, [R1+0x94] ;  /* 0x00009400011d7983 */ /* 0x000ea80000300800 */
[----:B------:R-:W2:Y:S04]  /*13a30*/  LDL.LU R27, [R1+0xa4] ;  /* 0x0000a400011b7983 */ /* 0x000ea80000300800 */
[----:B------:R-:W2:Y:S04]  /*13a40*/  LDL.LU R20, [R1+0xe0] ;  /* 0x0000e00001147983 */ /* 0x000ea80000300800 */
[----:B------:R-:W3:Y:S01]  /*13a50*/  LDL.LU R14, [R1+0xe4] ;  /* 0x0000e400010e7983 */ /* 0x000ee20000300800 */
[----:B------:R-:W-:-:S04]  /*13a60*/  SHF.R.U32.HI R12, RZ, 0x8, R12 ;  /* 0x00000008ff0c7819 */ /* 0x000fc8000001160c */
[----:B------:R-:W-:-:S04]  /*13a70*/  LOP3.LUT R12, R12, 0xffff, RZ, 0xc0, !PT ;  /* 0x0000ffff0c0c7812 */ /* 0x000fc800078ec0ff */
[----:B------:R-:W-:Y:S01]  /*13a80*/  PRMT R12, R12, 0x3340, R1 ;  /* 0x000033400c0c7816 */ /* 0x000fe20000000001 */
[----:B------:R2:W-:Y:S03]  /*13a90*/  STSM.16.M88.4 [R2], R4 ;  /* 0x0000000402007844 */ /* 0x0005e60000000200 */
[----:B------:R-:W-:Y:S02]  /*13aa0*/  PRMT R3, R3, 0x5410, R12 ;  /* 0x0000541003037816 */ /* 0x000fe4000000000c */
[----:B--2---:R-:W-:Y:S02]  /*13ab0*/  LOP3.LUT R7, R20, 0xffff, RZ, 0xc0, !PT ;  /* 0x0000ffff14077812 */ /* 0x004fe400078ec0ff */
[----:B---3--:R-:W-:-:S04]  /*13ac0*/  LOP3.LUT R12, R14, 0xffff, RZ, 0xc0, !PT ;  /* 0x0000ffff0e0c7812 */ /* 0x008fc800078ec0ff */
[--C-:B------:R-:W-:Y:S02]  /*13ad0*/  PRMT R5, R10, 0x5210, R12.reuse ;  /* 0x000052100a057816 */ /* 0x100fe4000000000c */
[----:B------:R-:W-:Y:S02]  /*13ae0*/  PRMT R4, R28, 0x4210, R12 ;  /* 0x000042101c047816 */ /* 0x000fe4000000000c */
[----:B------:R-:W-:Y:S02]  /*13af0*/  LOP3.LUT R10, R21, 0xffff, RZ, 0xc0, !PT ;  /* 0x0000ffff150a7812 */ /* 0x000fe400078ec0ff */
[----:B------:R-:W-:Y:S01]  /*13b00*/  LOP3.LUT R12, R23, 0xffff, RZ, 0xc0, !PT ;  /* 0x0000ffff170c7812 */ /* 0x000fe200078ec0ff */
[----:B------:R-:W2:Y:S01]  /*13b10*/  LDL.LU R21, [R1+0x78] ;  /* 0x0000780001157983 */ /* 0x000ea20000300800 */
[--C-:B----4-:R-:W-:Y:S02]  /*13b20*/  PRMT R6, R22, 0x4210, R7.reuse ;  /* 0x0000421016067816 */ /* 0x110fe40000000007 */
[----:B------:R-:W-:Y:S01]  /*13b30*/  PRMT R7, R8, 0x5210, R7 ;  /* 0x0000521008077816 */ /* 0x000fe20000000007 */
[----:B------:R-:W3:Y:S01]  /*13b40*/  LDL.LU R28, [R1+0x74] ;  /* 0x00007400011c7983 */ /* 0x000ee20000300800 */
[----:B------:R-:W-:-:S02]  /*13b50*/  PRMT R8, R24, 0x4210, R10 ;  /* 0x0000421018087816 */ /* 0x000fc4000000000a */
[----:B------:R-:W-:Y:S01]  /*13b60*/  PRMT R9, R9, 0x5210, R10 ;  /* 0x0000521009097816 */ /* 0x000fe2000000000a */
[----:B------:R-:W4:Y:S01]  /*13b70*/  LDL.LU R22, [R1+0xd8] ;  /* 0x0000d80001167983 */ /* 0x000f220000300800 */
[----:B------:R-:W-:Y:S02]  /*13b80*/  LOP3.LUT R14, R25, 0xffff, RZ, 0xc0, !PT ;  /* 0x0000ffff190e7812 */ /* 0x000fe400078ec0ff */
[--C-:B------:R-:W-:Y:S01]  /*13b90*/  PRMT R10, R26, 0x4210, R12.reuse ;  /* 0x000042101a0a7816 */ /* 0x100fe2000000000c */
[----:B------:R-:W2:Y:S01]  /*13ba0*/  LDL.LU R23, [R1+0x70] ;  /* 0x0000700001177983 */ /* 0x000ea20000300800 */
[----:B------:R-:W-:-:S03]  /*13bb0*/  PRMT R11, R11, 0x5210, R12 ;  /* 0x000052100b0b7816 */ /* 0x000fc6000000000c */
[----:B------:R-:W2:Y:S01]  /*13bc0*/  LDL.LU R26, [R1+0x54] ;  /* 0x00005400011a7983 */ /* 0x000ea20000300800 */
[----:B------:R-:W-:-:S03]  /*13bd0*/  LOP3.LUT R20, R29, 0xffff, RZ, 0xc0, !PT ;  /* 0x0000ffff1d147812 */ /* 0x000fc600078ec0ff */
[----:B------:R-:W2:Y:S01]  /*13be0*/  LDL.LU R24, [R1+0xc4] ;  /* 0x0000c40001187983 */ /* 0x000ea20000300800 */
[----:B------:R-:W-:-:S03]  /*13bf0*/  PRMT R12, R27, 0x4210, R14 ;  /* 0x000042101b0c7816 */ /* 0x000fc6000000000e */
[----:B------:R-:W2:Y:S01]  /*13c00*/  LDL.LU R25, [R1+0xc0] ;  /* 0x0000c00001197983 */ /* 0x000ea20000300800 */
[----:B------:R-:W-:-:S03]  /*13c10*/  PRMT R13, R13, 0x5210, R14 ;  /* 0x000052100d0d7816 */ /* 0x000fc6000000000e */
[----:B------:R-:W2:Y:S04]  /*13c20*/  LDL.LU R29, [R1+0x4c] ;  /* 0x00004c00011d7983 */ /* 0x000ea80000300800 */
[----:B------:R-:W2:Y:S04]  /*13c30*/  LDL.LU R27, [R1+0x58] ;  /* 0x00005800011b7983 */ /* 0x000ea80000300800 */
[----:B------:R-:W2:Y:S01]  /*13c40*/  LDL.LU R14, [R1+0x7c] ;  /* 0x00007c00010e7983 */ /* 0x000ea20000300800 */
[----:B------:R-:W-:-:S03]  /*13c50*/  PRMT R15, R15, 0x5210, R20 ;  /* 0x000052100f0f7816 */ /* 0x000fc60000000014 */
[----:B------:R0:W-:Y:S01]  /*13c60*/  STSM.16.M88.4 [R2+0x400], R4 ;  /* 0x0004000402007844 */ /* 0x0001e20000000200 */
[----:B--2---:R-:W-:-:S03]  /*13c70*/  PRMT R14, R14, 0x4210, R20 ;  /* 0x000042100e0e7816 */ /* 0x004fc60000000014 */
[----:B------:R-:W2:Y:S04]  /*13c80*/  LDL.LU R20, [R1+0xec] ;  /* 0x0000ec0001147983 */ /* 0x000ea80000300800 */
[----:B0-----:R-:W3:Y:S04]  /*13c90*/  LDL.LU R6, [R1+0xf0] ;  /* 0x0000f00001067983 */ /* 0x001ee80000300800 */
[----:B------:R-:W4:Y:S04]  /*13ca0*/  LDL.LU R7, [R1+0xe8] ;  /* 0x0000e80001077983 */ /* 0x000f280000300800 */
[----:B------:R0:W-:Y:S04]  /*13cb0*/  STSM.16.M88.4 [R2+0x800], R8 ;  /* 0x0008000802007844 */ /* 0x0001e80000000200 */
[----:B------:R-:W-:Y:S01]  /*13cc0*/  STSM.16.M88.4 [R2+0xc00], R12 ;  /* 0x000c000c02007844 */ /* 0x000fe20000000200 */
[----:B0-----:R-:W-:-:S04]  /*13cd0*/  LOP3.LUT R9, R24, 0xffff, RZ, 0xc0, !PT ;  /* 0x0000ffff18097812 */ /* 0x001fc800078ec0ff */
[--C-:B------:R-:W-:Y:S02]  /*13ce0*/  PRMT R8, R29, 0x4210, R9.reuse ;  /* 0x000042101d087816 */ /* 0x100fe40000000009 */
[----:B------:R-:W-:Y:S02]  /*13cf0*/  PRMT R9, R0, 0x5210, R9 ;  /* 0x0000521000097816 */ /* 0x000fe40000000009 */
[----:B------:R-:W-:Y:S01]  /*13d00*/  LOP3.LUT R11, R25, 0xffff, RZ, 0xc0, !PT ;  /* 0x0000ffff190b7812 */ /* 0x000fe200078ec0ff */
[----:B------:R-:W-:Y:S01]  /*13d10*/  BAR.SYNC.DEFER_BLOCKING 0x0 ;  /* 0x0000000000007b1d */ /* 0x000fe20000010000 */
[----:B--2---:R-:W-:Y:S02]  /*13d20*/  LOP3.LUT R5, R20, 0xffff, RZ, 0xc0, !PT ;  /* 0x0000ffff14057812 */ /* 0x004fe400078ec0ff */
[----:B---3--:R-:W-:Y:S02]  /*13d30*/  LOP3.LUT R4, R6, 0xffff, RZ, 0xc0, !PT ;  /* 0x0000ffff06047812 */ /* 0x008fe400078ec0ff */
[----:B----4-:R-:W-:-:S02]  /*13d40*/  LOP3.LUT R6, R7, 0xffff, RZ, 0xc0, !PT ;  /* 0x0000ffff07067812 */ /* 0x010fc400078ec0ff */
[----:B------:R-:W-:Y:S02]  /*13d50*/  LOP3.LUT R7, R22, 0xffff, RZ, 0xc0, !PT ;  /* 0x0000ffff16077812 */ /* 0x000fe400078ec0ff */
[--C-:B------:R-:W-:Y:S02]  /*13d60*/  PRMT R20, R19, 0x5210, R4.reuse ;  /* 0x0000521013147816 */ /* 0x100fe40000000004 */
[----:B------:R-:W-:Y:S02]  /*13d70*/  PRMT R21, R21, 0x4210, R4 ;  /* 0x0000421015157816 */ /* 0x000fe40000000004 */
[--C-:B------:R-:W-:Y:S02]  /*13d80*/  PRMT R19, R28, 0x4210, R5.reuse ;  /* 0x000042101c137816 */ /* 0x100fe40000000005 */
[----:B------:R-:W-:Y:S02]  /*13d90*/  PRMT R18, R18, 0x5210, R5 ;  /* 0x0000521012127816 */ /* 0x000fe40000000005 */
[----:B------:R-:W-:-:S02]  /*13da0*/  PRMT R4, R23, 0x4210, R6 ;  /* 0x0000421017047816 */ /* 0x000fc40000000006 */
[----:B------:R-:W-:Y:S02]  /*13db0*/  PRMT R5, R17, 0x5210, R6 ;  /* 0x0000521011057816 */ /* 0x000fe40000000006 */
[----:B------:R-:W-:Y:S02]  /*13dc0*/  PRMT R6, R26, 0x4210, R7 ;  /* 0x000042101a067816 */ /* 0x000fe40000000007 */
[----:B------:R-:W0:Y:S02]  /*13dd0*/  S2R R26, SR_TID.X ;  /* 0x00000000001a7919 */ /* 0x000e240000002100 */
[----:B0-----:R-:W-:-:S04]  /*13de0*/  LOP3.LUT R10, R26, 0x1ff, RZ, 0xc0, !PT ;  /* 0x000001ff1a0a7812 */ /* 0x001fc800078ec0ff */
[----:B------:R-:W-:-:S05]  /*13df0*/  LEA R0, R10, UR4, 0x4 ;  /* 0x000000040a007c11 */ /* 0x000fca000f8e20ff */
[----:B------:R-:W0:Y:S01]  /*13e00*/  LDS.128 R12, [R0] ;  /* 0x00000000000c7984 */ /* 0x000e220000000c00 */
[----:B------:R-:W-:Y:S02]  /*13e10*/  PRMT R7, R16, 0x5210, R7 ;  /* 0x0000521010077816 */ /* 0x000fe40000000007 */
[----:B------:R-:W-:Y:S02]  /*13e20*/  PRMT R10, R27, 0x4210, R11 ;  /* 0x000042101b0a7816 */ /* 0x000fe4000000000b */
[----:B------:R-:W-:Y:S04]  /*13e30*/  LDS.128 R24, [R0+0x6000] ;  /* 0x0060000000187984 */ /* 0x000fe80000000c00 */
[----:B0-----:R0:W-:Y:S04]  /*13e40*/  STL [R1+0x6cc], R12 ;  /* 0x0006cc0c01007387 */ /* 0x0011e80000100800 */
[----:B------:R-:W-:Y:S04]  /*13e50*/  STL [R1+0x6c8], R13 ;  /* 0x0006c80d01007387 */ /* 0x000fe80000100800 */
[----:B------:R1:W-:Y:S04]  /*13e60*/  STL [R1+0x6c4], R14 ;  /* 0x0006c40e01007387 */ /* 0x0003e80000100800 */
[----:B------:R2:W-:Y:S01]  /*13e70*/  STL [R1+0x6c0], R15 ;  /* 0x0006c00f01007387 */ /* 0x0005e20000100800 */
[----:B0-----:R-:W-:-:S02]  /*13e80*/  IMAD.MOV.U32 R12, RZ, RZ, R21 ;  /* 0x000000ffff0c7224 */ /* 0x001fc400078e0015 */
[----:B-1----:R-:W-:Y:S02]  /*13e90*/  IMAD.MOV.U32 R14, RZ, RZ, R19 ;  /* 0x000000ffff0e7224 */ /* 0x002fe400078e0013 */
[----:B--2---:R-:W-:Y:S02]  /*13ea0*/  IMAD.MOV.U32 R15, RZ, RZ, R18 ;  /* 0x000000ffff0f7224 */ /* 0x004fe400078e0012 */
[----:B------:R-:W0:Y:S01]  /*13eb0*/  LDS.128 R16, [R0+0x2000] ;  /* 0x0020000000107984 */ /* 0x000e220000000c00 */
[----:B------:R-:W-:-:S03]  /*13ec0*/  IMAD.MOV.U32 R13, RZ, RZ, R20 ;  /* 0x000000ffff0d7224 */ /* 0x000fc600078e0014 */
[----:B------:R-:W1:Y:S01]  /*13ed0*/  LDS.128 R20, [R0+0x4000] ;  /* 0x0040000000147984 */ /* 0x000e620000000c00 */
[----:B------:R-:W-:Y:S06]  /*13ee0*/  BAR.SYNC.DEFER_BLOCKING 0x0 ;  /* 0x0000000000007b1d */ /* 0x000fec0000010000 */
[----:B0-----:R-:W-:Y:S04]  /*13ef0*/  STL [R1+0x6d0], R16 ;  /* 0x0006d01001007387 */ /* 0x001fe80000100800 */
[----:B------:R-:W-:Y:S04]  /*13f00*/  STL [R1+0x6bc], R17 ;  /* 0x0006bc1101007387 */ /* 0x000fe80000100800 */
[----:B------:R-:W-:Y:S04]  /*13f10*/  STL [R1+0x6b8], R18 ;  /* 0x0006b81201007387 */ /* 0x000fe80000100800 */
[----:B------:R-:W-:Y:S04]  /*13f20*/  STL [R1+0x6b4], R19 ;  /* 0x0006b41301007387 */ /* 0x000fe80000100800 */
[----:B-1----:R-:W-:Y:S04]  /*13f30*/  STL [R1+0x6b0], R20 ;  /* 0x0006b01401007387 */ /* 0x002fe80000100800 */
[----:B------:R-:W-:Y:S04]  /*13f40*/  STL [R1+0x6ac], R21 ;  /* 0x0006ac1501007387 */ /* 0x000fe80000100800 */
[----:B------:R-:W-:Y:S04]  /*13f50*/  STL [R1+0x6a8], R22 ;  /* 0x0006a81601007387 */ /* 0x000fe80000100800 */
[----:B------:R-:W-:Y:S04]  /*13f60*/  STL [R1+0x6a4], R23 ;  /* 0x0006a41701007387 */ /* 0x000fe80000100800 */
[----:B------:R-:W-:Y:S04]  /*13f70*/  STL [R1+0x6a0], R24 ;  /* 0x0006a01801007387 */ /* 0x000fe80000100800 */
[----:B------:R-:W-:Y:S04]  /*13f80*/  STL [R1+0x69c], R25 ;  /* 0x00069c1901007387 */ /* 0x000fe80000100800 */
[----:B------:R-:W-:Y:S04]  /*13f90*/  STL [R1+0x698], R26 ;  /* 0x0006981a01007387 */ /* 0x000fe80000100800 */
[----:B------:R-:W-:Y:S04]  /*13fa0*/  STL [R1+0x694], R27 ;  /* 0x0006941b01007387 */ /* 0x000fe80000100800 */
[----:B------:R-:W-:Y:S04]  /*13fb0*/  STSM.16.M88.4 [R2], R12 ;  /* 0x0000000c02007844 */ /* 0x000fe80000000200 */
[----:B------:R-:W-:Y:S04]  /*13fc0*/  STL [R1+0x690], R0 ;  /* 0x0006900001007387 */ /* 0x000fe80000100800 */
[----:B------:R0:W-:Y:S04]  /*13fd0*/  STSM.16.M88.4 [R2+0x400], R4 ;  /* 0x0004000402007844 */ /* 0x0001e80000000200 */
[----:B0-----:R-:W2:Y:S01]  /*13fe0*/  LDL.LU R5, [R1+0x27c] ;  /* 0x00027c0001057983 */ /* 0x001ea20000300800 */
[----:B------:R-:W0:Y:S01]  /*13ff0*/  S2R R29, SR_TID.X ;  /* 0x00000000001d7919 */ /* 0x000e220000002100 */
[----:B------:R-:W-:-:S05]  /*14000*/  PRMT R11, R3, 0x5210, R11 ;  /* 0x00005210030b7816 */ /* 0x000fca000000000b */
[----:B------:R0:W-:Y:S02]  /*14010*/  STSM.16.M88.4 [R2+0x800], R8 ;  /* 0x0008000802007844 */ /* 0x0001e40000000200 */
[----:B0-----:R-:W-:-:S04]  /*14020*/  SHF.R.U32.HI R11, RZ, 0x8, R29 ;  /* 0x00000008ff0b7819 */ /* 0x001fc8000001161d */
[----:B------:R-:W-:-:S04]  /*14030*/  SGXT.U32 R11, R11, 0x1 ;  /* 0x000000010b0b781a */ /* 0x000fc80000000000 */
[C-C-:B--2---:R-:W-:Y:S02]  /*14040*/  LOP3.LUT R6, R5.reuse, 0x20, R11.reuse, 0xfe, !PT ;  /* 0x0000002005067812 */ /* 0x144fe400078efe0b */
[C-C-:B------:R-:W-:Y:S02]  /*14050*/  LOP3.LUT R0, R5.reuse, 0x22, R11.reuse, 0xfe, !PT ;  /* 0x0000002205007812 */ /* 0x140fe400078efe0b */
[C-C-:B------:R-:W-:Y:S01]  /*14060*/  LOP3.LUT R7, R5.reuse, 0x24, R11.reuse, 0xfe, !PT ;  /* 0x0000002405077812 */ /* 0x140fe200078efe0b */
[----:B------:R0:W-:Y:S04]  /*14070*/  STL [R1+0x3c], R6 ;  /* 0x00003c0601007387 */ /* 0x0001e80000100800 */
[----:B------:R1:W-:Y:S01]  /*14080*/  STL [R1+0x40], R0 ;  /* 0x0000400001007387 */ /* 0x0003e20000100800 */
[----:B0-----:R-:W-:-:S03]  /*14090*/  LOP3.LUT R6, R5, 0x26, R11, 0xfe, !PT ;  /* 0x0000002605067812 */ /* 0x001fc600078efe0b */
[----:B------:R0:W-:Y:S01]  /*140a0*/  STL [R1+0x44], R7 ;  /* 0x0000440701007387 */ /* 0x0001e20000100800 */
[----:B-1----:R-:W-:-:S03]  /*140b0*/  LOP3.LUT R0, R5, 0x28, R11, 0xfe, !PT ;  /* 0x0000002805007812 */ /* 0x002fc600078efe0b */
[----:B------:R1:W-:Y:S01]  /*140c0*/  STL [R1+0x48], R6 ;  /* 0x0000480601007387 */ /* 0x0003e20000100800 */
[----:B0-----:R-:W-:-:S03]  /*140d0*/  LOP3.LUT R7, R5, 0x2a, R11, 0xfe, !PT ;  /* 0x0000002a05077812 */ /* 0x001fc600078efe0b */
[----:B------:R0:W-:Y:S01]  /*140e0*/  STL [R1+0x4c], R0 ;  /* 0x00004c0001007387 */ /* 0x0001e20000100800 */
[----:B-1----:R-:W-:-:S03]  /*140f0*/  LOP3.LUT R6, R5, 0x2c, R11, 0xfe, !PT ;  /* 0x0000002c05067812 */ /* 0x002fc600078efe0b */
[----:B------:R1:W-:Y:S04]  /*14100*/  STL [R1+0x50], R7 ;  /* 0x0000500701007387 */ /* 0x0003e80000100800 */
[----:B------:R2:W-:Y:S01]  /*14110*/  STL [R1+0x54], R6 ;  /* 0x0000540601007387 */ /* 0x0005e20000100800 */
[C-C-:B0-----:R-:W-:Y:S02]  /*14120*/  LOP3.LUT R0, R5.reuse, 0x2e, R11.reuse, 0xfe, !PT ;  /* 0x0000002e05007812 */ /* 0x141fe400078efe0b */
[----:B-1----:R-:W-:-:S03]  /*14130*/  LOP3.LUT R7, R5, 0x30, R11, 0xfe, !PT ;  /* 0x0000003005077812 */ /* 0x002fc600078efe0b */
[----:B------:R0:W-:Y:S01]  /*14140*/  STL [R1+0x58], R0 ;  /* 0x0000580001007387 */ /* 0x0001e20000100800 */
[----:B--2---:R-:W-:-:S03]  /*14150*/  LOP3.LUT R6, R5, 0x32, R11, 0xfe, !PT ;  /* 0x0000003205067812 */ /* 0x004fc600078efe0b */
        /* <DEDUP_REMOVED lines=12> */
[----:B------:R-:W-:Y:S04]  /*14220*/  STL [R1+0x74], R7 ;  /* 0x0000740701007387 */ /* 0x000fe80000100800 */
[----:B------:R1:W-:Y:S01]  /*14230*/  STL [R1+0x78], R6 ;  /* 0x0000780601007387 */ /* 0x0003e20000100800 */
[----:B0-----:R-:W-:-:S05]  /*14240*/  LOP3.LUT R0, R5, 0x40, R11, 0xfe, !PT ;  /* 0x0000004005007812 */ /* 0x001fca00078efe0b */
[----:B------:R0:W-:Y:S01]  /*14250*/  STL [R1+0x7c], R0 ;  /* 0x00007c0001007387 */ /* 0x0001e20000100800 */
[C-C-:B-1----:R-:W-:Y:S02]  /*14260*/  LOP3.LUT R6, R5.reuse, 0x44, R11.reuse, 0xfe, !PT ;  /* 0x0000004405067812 */ /* 0x142fe400078efe0b */
[----:B------:R-:W-:-:S03]  /*14270*/  LOP3.LUT R7, R5, 0x48, R11, 0xfe, !PT ;  /* 0x0000004805077812 */ /* 0x000fc600078efe0b */
[----:B------:R1:W-:Y:S01]  /*14280*/  STL [R1+0x80], R6 ;  /* 0x0000800601007387 */ /* 0x0003e20000100800 */
[----:B0-----:R-:W-:-:S05]  /*14290*/  LOP3.LUT R0, R5, 0x46, R11, 0xfe, !PT ;  /* 0x0000004605007812 */ /* 0x001fca00078efe0b */
        /* <DEDUP_REMOVED lines=44> */
[----:B------:R1:W-:Y:S01]  /*14560*/  STL [R1+0xdc], R7 ;  /* 0x0000dc0701007387 */ /* 0x0003e20000100800 */
[----:B------:R-:W-:-:S03]  /*14570*/  LOP3.LUT R12, R5, 0x7e, R11, 0xfe, !PT ;  /* 0x0000007e050c7812 */ /* 0x000fc600078efe0b */
[----:B------:R2:W-:Y:S01]  /*14580*/  STL [R1+0xe0], R6 ;  /* 0x0000e00601007387 */ /* 0x0005e20000100800 */
[C-C-:B0-----:R-:W-:Y:S02]  /*14590*/  LOP3.LUT R0, R5.reuse, 0x76, R11.reuse, 0xfe, !PT ;  /* 0x0000007605007812 */ /* 0x141fe400078efe0b */
[----:B-1----:R-:W-:-:S03]  /*145a0*/  LOP3.LUT R7, R5, 0x78, R11, 0xfe, !PT ;  /* 0x0000007805077812 */ /* 0x002fc600078efe0b */
[----:B------:R-:W-:Y:S01]  /*145b0*/  STL [R1+0xe4], R0 ;  /* 0x0000e40001007387 */ /* 0x000fe20000100800 */
[----:B--2---:R-:W-:-:S03]  /*145c0*/  LOP3.LUT R6, R5, 0x7a, R11, 0xfe, !PT ;  /* 0x0000007a05067812 */ /* 0x004fc600078efe0b */
        /* <DEDUP_REMOVED lines=90> */
[C-C-:B------:R-:W-:Y:S02]  /*14b70*/  LOP3.LUT R14, R5.reuse, 0xda, R11.reuse, 0xfe, !PT ;  /* 0x000000da050e7812 */ /* 0x140fe400078efe0b */
[C-C-:B0-----:R-:W-:Y:S01]  /*14b80*/  LOP3.LUT R12, R5.reuse, 0xd8, R11.reuse, 0xfe, !PT ;  /* 0x000000d8050c7812 */ /* 0x141fe200078efe0b */
[----:B-1----:R-:W2:Y:S01]  /*14b90*/  LDL.LU R7, [R1+0x140] ;  /* 0x0001400001077983 */ /* 0x002ea20000300800 */
[----:B------:R-:W-:-:S03]  /*14ba0*/  LOP3.LUT R13, R5, 0xdc, R11, 0xfe, !PT ;  /* 0x000000dc050d7812 */ /* 0x000fc600078efe0b */
[----:B------:R0:W-:Y:S01]  /*14bb0*/  STL [R1+0x1c8], R6 ;  /* 0x0001c80601007387 */ /* 0x0001e20000100800 */
[----:B------:R-:W-:-:S03]  /*14bc0*/  LOP3.LUT R16, R5, 0xe0, R11, 0xfe, !PT ;  /* 0x000000e005107812 */ /* 0x000fc600078efe0b */
[----:B0-----:R-:W3:Y:S04]  /*14bd0*/  LDL.LU R6, [R1+0x138] ;  /* 0x0001380001067983 */ /* 0x001ee80000300800 */
[----:B------:R0:W-:Y:S04]  /*14be0*/  STL [R1+0x1cc], R12 ;  /* 0x0001cc0c01007387 */ /* 0x0001e80000100800 */
[----:B0-----:R-:W4:Y:S04]  /*14bf0*/  LDL.LU R12, [R1+0x13c] ;  /* 0x00013c00010c7983 */ /* 0x001f280000300800 */
[----:B------:R0:W-:Y:S04]  /*14c00*/  STL [R1+0x1d0], R14 ;  /* 0x0001d00e01007387 */ /* 0x0001e80000100800 */
[----:B------:R1:W-:Y:S01]  /*14c10*/  STL [R1+0x1d4], R13 ;  /* 0x0001d40d01007387 */ /* 0x0003e20000100800 */
[----:B0-----:R-:W-:-:S03]  /*14c20*/  LOP3.LUT R14, R5, 0xde, R11, 0xfe, !PT ;  /* 0x000000de050e7812 */ /* 0x001fc600078efe0b */
[----:B-1----:R-:W4:Y:S01]  /*14c30*/  LDL.LU R13, [R1+0x68c] ;  /* 0x00068c00010d7983 */ /* 0x002f220000300800 */
[----:B------:R-:W-:-:S03]  /*14c40*/  LOP3.LUT R28, R5, 0xe4, R11, 0xfe, !PT ;  /* 0x000000e4051c7812 */ /* 0x000fc600078efe0b */
[----:B------:R0:W-:Y:S04]  /*14c50*/  STL [R1+0x1d8], R14 ;  /* 0x0001d80e01007387 */ /* 0x0001e80000100800 */
[----:B------:R1:W-:Y:S01]  /*14c60*/  STL [R1+0x1dc], R16 ;  /* 0x0001dc1001007387 */ /* 0x0003e20000100800 */
[C-C-:B0-----:R-:W-:Y:S02]  /*14c70*/  LOP3.LUT R14, R5.reuse, 0xe2, R11.reuse, 0xfe, !PT ;  /* 0x000000e2050e7812 */ /* 0x141fe400078efe0b */
[----:B-1----:R-:W-:-:S03]  /*14c80*/  LOP3.LUT R16, R5, 0xe6, R11, 0xfe, !PT ;  /* 0x000000e605107812 */ /* 0x002fc600078efe0b */
        /* <DEDUP_REMOVED lines=21> */
[----:B0-----:R-:W4:Y:S04]  /*14de0*/  LDL.LU R28, [R1+0x154] ;  /* 0x00015400011c7983 */ /* 0x001f280000300800 */
[----:B------:R0:W-:Y:S04]  /*14df0*/  STL [R1+0x20c], R16 ;  /* 0x00020c1001007387 */ /* 0x0001e80000100800 */
[----:B0-----:R-:W4:Y:S04]  /*14e00*/  LDL.LU R16, [R1+0x148] ;  /* 0x0001480001107983 */ /* 0x001f280000300800 */
[----:B------:R0:W-:Y:S04]  /*14e10*/  STL [R1+0x210], R14 ;  /* 0x0002100e01007387 */ /* 0x0001e80000100800 */
[----:B0-----:R-:W4:Y:S01]  /*14e20*/  LDL.LU R14, [R1+0x150] ;  /* 0x00015000010e7983 */ /* 0x001f220000300800 */
[----:B------:R-:W-:-:S02]  /*14e30*/  LOP3.LUT R4, R5, 0xfe, R11, 0xfe, !PT ;  /* 0x000000fe05047812 */ /* 0x000fc400078efe0b */
[C---:B------:R-:W-:Y:S02]  /*14e40*/  LOP3.LUT R10, R5.reuse, R11, RZ, 0xfc, !PT ;  /* 0x0000000b050a7212 */ /* 0x040fe400078efcff */
[C-C-:B------:R-:W-:Y:S02]  /*14e50*/  LOP3.LUT R9, R5.reuse, 0x2, R11.reuse, 0xfe, !PT ;  /* 0x0000000205097812 */ /* 0x140fe400078efe0b */
[C-C-:B------:R-:W-:Y:S02]  /*14e60*/  LOP3.LUT R3, R5.reuse, 0x4, R11.reuse, 0xfe, !PT ;  /* 0x0000000405037812 */ /* 0x140fe400078efe0b */
[C-C-:B------:R-:W-:Y:S02]  /*14e70*/  LOP3.LUT R8, R5.reuse, 0x6, R11.reuse, 0xfe, !PT ;  /* 0x0000000605087812 */ /* 0x140fe400078efe0b */
[C-C-:B------:R-:W-:Y:S02]  /*14e80*/  LOP3.LUT R29, R5.reuse, 0x8, R11.reuse, 0xfe, !PT ;  /* 0x00000008051d7812 */ /* 0x140fe400078efe0b */
[----:B------:R-:W-:-:S02]  /*14e90*/  LOP3.LUT R17, R5, 0xa, R11, 0xfe, !PT ;  /* 0x0000000a05117812 */ /* 0x000fc400078efe0b */
[C-C-:B------:R-:W-:Y:S02]  /*14ea0*/  LOP3.LUT R18, R5.reuse, 0xc, R11.reuse, 0xfe, !PT ;  /* 0x0000000c05127812 */ /* 0x140fe400078efe0b */
        /* <DEDUP_REMOVED lines=11> */
[----:B------:R-:W-:-:S05]  /*14f60*/  LOP3.LUT R5, R5, 0xfc, R11, 0xfe, !PT ;  /* 0x000000fc05057812 */ /* 0x000fca00078efe0b */
[----:B------:R0:W-:Y:S01]  /*14f70*/  STL [R1+0x124], R5 ;  /* 0x0001240501007387 */ /* 0x0001e20000100800 */
[----:B--2---:R-:W-:Y:S02]  /*14f80*/  LOP3.LUT R7, R7, 0xffff, RZ, 0xc0, !PT ;  /* 0x0000ffff07077812 */ /* 0x004fe400078ec0ff */
[----:B---3--:R-:W-:-:S04]  /*14f90*/  LOP3.LUT R11, R6, 0xffff, RZ, 0xc0, !PT ;  /* 0x0000ffff060b7812 */ /* 0x008fc800078ec0ff */
[----:B0-----:R-:W-:Y:S02]  /*14fa0*/  PRMT R5, R11, 0x3340, R1 ;  /* 0x000033400b057816 */ /* 0x001fe40000000001 */
[----:B------:R-:W-:Y:S02]  /*14fb0*/  SHF.R.U32.HI R11, RZ, 0x8, R11 ;  /* 0x00000008ff0b7819 */ /* 0x000fe4000001160b */
[----:B----4-:R-:W-:Y:S01]  /*14fc0*/  ISETP.GE.AND P0, PT, R13, UR6, PT ;  /* 0x000000060d007c0c */ /* 0x010fe2000bf06270 */
[----:B------:R-:W0:Y:S03]  /*14fd0*/  LDCU UR6, c[0x0][0x3b8] ;  /* 0x00007700ff0677ac */ /* 0x000e260008000800 */
[----:B------:R-:W-:Y:S01]  /*14fe0*/  ISETP.LT.AND P1, PT, R4, UR5, !P0 ;  /* 0x0000000504007c0c */ /* 0x000fe2000c721270 */
[----:B------:R-:W1:Y:S01]  /*14ff0*/  LDCU.64 UR4, c[0x0][0x390] ;  /* 0x00007200ff0477ac */ /* 0x000e620008000a00 */
[----:B------:R-:W-:-:S04]  /*15000*/  LOP3.LUT R4, R12, 0xffff, RZ, 0xc0, !PT ;  /* 0x0000ffff0c047812 */ /* 0x000fc800078ec0ff */
[--C-:B------:R-:W-:Y:S02]  /*15010*/  PRMT R6, R7, 0x3340, R4.reuse ;  /* 0x0000334007067816 */ /* 0x100fe40000000004 */
[----:B------:R-:W-:Y:S02]  /*15020*/  SHF.R.U32.HI R4, RZ, 0x8, R4 ;  /* 0x00000008ff047819 */ /* 0x000fe40000011604 */
[----:B------:R-:W-:Y:S02]  /*15030*/  SHF.R.U32.HI R7, RZ, 0x8, R7 ;  /* 0x00000008ff077819 */ /* 0x000fe40000011607 */
[----:B------:R-:W-:Y:S02]  /*15040*/  PRMT R12, R6, 0x5410, R5 ;  /* 0x00005410060c7816 */ /* 0x000fe40000000005 */
[----:B------:R-:W-:Y:S02]  /*15050*/  LOP3.LUT R4, R4, 0xffff, RZ, 0xc0, !PT ;  /* 0x0000ffff04047812 */ /* 0x000fe400078ec0ff */
[----:B------:R-:W-:-:S02]  /*15060*/  LOP3.LUT R5, R7, 0xffff, RZ, 0xc0, !PT ;  /* 0x0000ffff07057812 */ /* 0x000fc400078ec0ff */
[----:B------:R-:W-:Y:S02]  /*15070*/  LOP3.LUT R6, R11, 0xffff, RZ, 0xc0, !PT ;  /* 0x0000ffff0b067812 */ /* 0x000fe400078ec0ff */
[----:B------:R-:W-:Y:S02]  /*15080*/  PRMT R5, R5, 0x3340, R4 ;  /* 0x0000334005057816 */ /* 0x000fe40000000004 */
[----:B------:R-:W-:Y:S02]  /*15090*/  LOP3.LUT R28, R28, 0xffff, RZ, 0xc0, !PT ;  /* 0x0000ffff1c1c7812 */ /* 0x000fe400078ec0ff */
[----:B------:R-:W-:-:S04]  /*150a0*/  LOP3.LUT R16, R16, 0xffff, RZ, 0xc0, !PT ;  /* 0x0000ffff10107812 */ /* 0x000fc800078ec0ff */
[----:B------:R-:W-:Y:S02]  /*150b0*/  PRMT R4, R16, 0x3340, R1 ;  /* 0x0000334010047816 */ /* 0x000fe40000000001 */
[----:B------:R-:W-:-:S04]  /*150c0*/  LOP3.LUT R11, R14, 0xffff, RZ, 0xc0, !PT ;  /* 0x0000ffff0e0b7812 */ /* 0x000fc800078ec0ff */
[----:B------:R-:W-:-:S04]  /*150d0*/  PRMT R7, R28, 0x3340, R11 ;  /* 0x000033401c077816 */ /* 0x000fc8000000000b */
[----:B------:R-:W-:Y:S02]  /*150e0*/  PRMT R14, R7, 0x5410, R4 ;  /* 0x00005410070e7816 */ /* 0x000fe40000000004 */
[----:B------:R-:W-:Y:S02]  /*150f0*/  SHF.R.U32.HI R4, RZ, 0x8, R11 ;  /* 0x00000008ff047819 */ /* 0x000fe4000001160b */
[----:B------:R-:W2:Y:S01]  /*15100*/  LDL.LU R11, [R1+0x164] ;  /* 0x00016400010b7983 */ /* 0x000ea20000300800 */
[----:B------:R-:W-:-:S03]  /*15110*/  SHF.R.U32.HI R7, RZ, 0x8, R28 ;  /* 0x00000008ff077819 */ /* 0x000fc6000001161c */
[----:B------:R-:W3:Y:S01]  /*15120*/  LDL.LU R28, [R1+0x160] ;  /* 0x00016000011c7983 */ /* 0x000ee20000300800 */
[----:B------:R-:W-:Y:S02]  /*15130*/  LOP3.LUT R4, R4, 0xffff, RZ, 0xc0, !PT ;  /* 0x0000ffff04047812 */ /* 0x000fe400078ec0ff */
[----:B------:R-:W-:-:S04]  /*15140*/  LOP3.LUT R7, R7, 0xffff, RZ, 0xc0, !PT ;  /* 0x0000ffff07077812 */ /* 0x000fc800078ec0ff */
[----:B------:R-:W-:Y:S02]  /*15150*/  PRMT R7, R7, 0x3340, R4 ;  /* 0x0000334007077816 */ /* 0x000fe40000000004 */
[----:B------:R-:W-:Y:S02]  /*15160*/  SHF.R.U32.HI R4, RZ, 0x8, R16 ;  /* 0x00000008ff047819 */ /* 0x000fe40000011610 */
[--C-:B------:R-:W-:Y:S01]  /*15170*/  PRMT R6, R6, 0x3340, R1.reuse ;  /* 0x0000334006067816 */ /* 0x100fe20000000001 */
[----:B------:R-:W4:Y:S01]  /*15180*/  LDL.LU R16, [R1+0x6d0] ;  /* 0x0006d00001107983 */ /* 0x000f220000300800 */
[----:B------:R-:W-:Y:S02]  /*15190*/  LOP3.LUT R4, R4, 0xffff, RZ, 0xc0, !PT ;  /* 0x0000ffff04047812 */ /* 0x000fe400078ec0ff */
[----:B------:R-:W-:Y:S02]  /*151a0*/  PRMT R5, R5, 0x5410, R6 ;  /* 0x0000541005057816 */ /* 0x000fe40000000006 */
[----:B------:R-:W-:-:S04]  /*151b0*/  PRMT R4, R4, 0x3340, R1 ;  /* 0x0000334004047816 */ /* 0x000fc80000000001 */
[----:B------:R-:W-:Y:S02]  /*151c0*/  PRMT R7, R7, 0x5410, R4 ;  /* 0x0000541007077816 */ /* 0x000fe40000000004 */
[----:B------:R-:W-:Y:S01]  /*151d0*/  ISETP.LT.AND P5, PT, R15, UR45, !P0 ;  /* 0x0000002d0f007c0c */ /* 0x000fe2000c7a1270 */
[----:B------:R-:W0:Y:S01]  /*151e0*/  LDCU UR45, c[0x0][0x39c] ;  /* 0x00007380ff2d77ac */ /* 0x000e220008000800 */
[----:B---3--:R-:W-:-:S04]  /*151f0*/  LOP3.LUT R6, R28, 0xffff, RZ, 0xc0, !PT ;  /* 0x0000ffff1c067812 */ /* 0x008fc800078ec0ff */
[--C-:B------:R-:W-:Y:S02]  /*15200*/  PRMT R4, R12, 0x4210, R6.reuse ;  /* 0x000042100c047816 */ /* 0x100fe40000000006 */
[----:B------:R-:W3:Y:S01]  /*15210*/  LDL.LU R12, [R1+0x6cc] ;  /* 0x0006cc00010c7983 */ /* 0x000ee20000300800 */
[----:B--2---:R-:W-:Y:S01]  /*15220*/  LOP3.LUT R11, R11, 0xffff, RZ, 0xc0, !PT ;  /* 0x0000ffff0b0b7812 */ /* 0x004fe200078ec0ff */
[----:B------:R-:W-:Y:S01]  /*15230*/  IMAD R28, R13, UR10, RZ ;  /* 0x0000000a0d1c7c24 */ /* 0x000fe2000f8e02ff */
[----:B------:R-:W-:Y:S01]  /*15240*/  PRMT R5, R5, 0x5210, R6 ;  /* 0x0000521005057816 */ /* 0x000fe20000000006 */
[----:B------:R-:W2:Y:S01]  /*15250*/  LDL.LU R13, [R1+0x6c8] ;  /* 0x0006c800010d7983 */ /* 0x000ea20000300800 */
[--C-:B------:R-:W-:Y:S01]  /*15260*/  PRMT R6, R14, 0x4210, R11.reuse ;  /* 0x000042100e067816 */ /* 0x100fe2000000000b */
[----:B------:R-:W0:Y:S02]  /*15270*/  LDCU UR10, c[0x0][0x3b8] ;  /* 0x00007700ff0a77ac */ /* 0x000e240008000800 */
[----:B------:R-:W2:Y:S04]  /*15280*/  LDL.LU R14, [R1+0x6c4] ;  /* 0x0006c400010e7983 */ /* 0x000ea80000300800 */
[----:B------:R-:W2:Y:S01]  /*15290*/  LDL.LU R15, [R1+0x6c0] ;  /* 0x0006c000010f7983 */ /* 0x000ea20000300800 */
[----:B------:R-:W-:-:S05]  /*152a0*/  PRMT R7, R7, 0x5210, R11 ;  /* 0x0000521007077816 */ /* 0x000fca000000000b */
[----:B------:R0:W-:Y:S01]  /*152b0*/  STSM.16.M88.4 [R2+0xc00], R4 ;  /* 0x000c000402007844 */ /* 0x0001e20000000200 */
[----:B------:R-:W-:Y:S01]  /*152c0*/  BAR.SYNC.DEFER_BLOCKING 0x0 ;  /* 0x0000000000007b1d */ /* 0x000fe20000010000 */
[C---:B------:R-:W-:Y:S01]  /*152d0*/  ISETP.LT.AND P4, PT, R10.reuse, UR7, !P0 ;  /* 0x000000070a007c0c */ /* 0x040fe2000c781270 */
[----:B------:R-:W-:Y:S01]  /*152e0*/  IMAD R10, R10, UR11, RZ ;  /* 0x0000000b0a0a7c24 */ /* 0x000fe2000f8e02ff */
[C---:B-1----:R-:W-:Y:S02]  /*152f0*/  IADD3 R11, P2, PT, R28.reuse, UR4, RZ ;  /* 0x000000041c0b7c10 */ /* 0x042fe4000ff5e0ff */
[C---:B------:R-:W-:Y:S01]  /*15300*/  ISETP.LT.AND P3, PT, R9.reuse, UR28, !P0 ;  /* 0x0000001c09007c0c */ /* 0x040fe2000c761270 */
[----:B------:R-:W1:Y:S01]  /*15310*/  LDCU UR7, c[0x0][0x3b8] ;  /* 0x00007700ff0777ac */ /* 0x000e620008000800 */
[----:B------:R-:W-:Y:S01]  /*15320*/  LEA.HI.X.SX32 R28, R28, UR5, 0x1, P2 ;  /* 0x000000051c1c7c11 */ /* 0x000fe200090f0eff */
[----:B------:R-:W-:Y:S01]  /*15330*/  IMAD R9, R9, UR12, RZ ;  /* 0x0000000c09097c24 */ /* 0x000fe2000f8e02ff */
[----:B------:R-:W1:Y:S01]  /*15340*/  LDCU UR4, c[0x0][0x3b8] ;  /* 0x00007700ff0477ac */ /* 0x000e620008000800 */
[----:B0-----:R-:W-:Y:S01]  /*15350*/  IADD3 R4, P2, PT, R10, R11, RZ ;  /* 0x0000000b0a047210 */ /* 0x001fe20007f5e0ff */
[----:B------:R-:W-:-:S02]  /*15360*/  IMAD R6, R3, UR13, RZ ;  /* 0x0000000d03067c24 */ /* 0x000fc4000f8e02ff */
[----:B------:R-:W-:Y:S01]  /*15370*/  IADD3 R2, P6, PT, R9, R11, RZ ;  /* 0x0000000b09027210 */ /* 0x000fe20007fde0ff */
[----:B------:R-:W0:Y:S01]  /*15380*/  LDCU UR28, c[0x0][0x39c] ;  /* 0x00007380ff1c77ac */ /* 0x000e220008000800 */
[-C--:B------:R-:W-:Y:S02]  /*15390*/  LEA.HI.X.SX32 R5, R10, R28.reuse, 0x1, P2 ;  /* 0x0000001c0a057211 */ /* 0x080fe400010f0eff */
[----:B------:R-:W-:Y:S01]  /*153a0*/  ISETP.LT.AND P2, PT, R3, UR29, !P0 ;  /* 0x0000001d03007c0c */ /* 0x000fe2000c741270 */
[----:B------:R-:W0:Y:S01]  /*153b0*/  LDCU UR5, c[0x0][0x3b8] ;  /* 0x00007700ff0577ac */ /* 0x000e220008000800 */
[----:B------:R-:W-:Y:S02]  /*153c0*/  LEA.HI.X.SX32 R3, R9, R28, 0x1, P6 ;  /* 0x0000001c09037211 */ /* 0x000fe400030f0eff */
[C---:B------:R-:W-:Y:S01]  /*153d0*/  ISETP.LT.AND P6, PT, R8.reuse, UR30, !P0 ;  /* 0x0000001e08007c0c */ /* 0x040fe2000c7c1270 */
[----:B------:R-:W-:Y:S01]  /*153e0*/  IMAD R8, R8, UR14, RZ ;  /* 0x0000000e08087c24 */ /* 0x000fe2000f8e02ff */
[----:B------:R-:W0:Y:S01]  /*153f0*/  LDCU UR29, c[0x0][0x39c] ;  /* 0x00007380ff1d77ac */ /* 0x000e220008000800 */
[----:B------:R-:W0:Y:S01]  /*15400*/  LDCU UR11, c[0x0][0x3b8] ;  /* 0x00007700ff0b77ac */ /* 0x000e220008000800 */
[----:B------:R-:W0:Y:S01]  /*15410*/  LDCU UR12, c[0x0][0x3b8] ;  /* 0x00007700ff0c77ac */ /* 0x000e220008000800 */
[----:B------:R-:W0:Y:S01]  /*15420*/  LDCU UR13, c[0x0][0x3b8] ;  /* 0x00007700ff0d77ac */ /* 0x000e220008000800 */
[----:B------:R-:W0:Y:S01]  /*15430*/  LDCU UR14, c[0x0][0x3b8] ;  /* 0x00007700ff0e77ac */ /* 0x000e220008000800 */
[----:B---3--:R-:W-:-:S05]  /*15440*/  PRMT R7, R12, 0x7770, RZ ;  /* 0x000077700c077816 */ /* 0x008fca00000000ff */
[----:B------:R3:W-:Y:S02]  /*15450*/  @P4 STG.E.U8 desc[UR8][R4.64], R7 ;  /* 0x0000000704004986 */ /* 0x0007e4000c101108 */
[CC--:B---3--:R-:W-:Y:S02]  /*15460*/  IADD3 R4, P4, PT, R6.reuse, R11.reuse, RZ ;  /* 0x0000000b06047210 */ /* 0x0c8fe40007f9e0ff */
[----:B--2---:R-:W-:Y:S02]  /*15470*/  PRMT R7, R13, 0x7770, RZ ;  /* 0x000077700d077816 */ /* 0x004fe400000000ff */
[----:B------:R-:W-:Y:S02]  /*15480*/  LEA.HI.X.SX32 R5, R6, R28, 0x1, P4 ;  /* 0x0000001c06057211 */ /* 0x000fe400020f0eff */
[----:B------:R-:W-:Y:S01]  /*15490*/  PRMT R6, R14, 0x7770, RZ ;  /* 0x000077700e067816 */ /* 0x000fe200000000ff */
[----:B------:R2:W-:Y:S04]  /*154a0*/  @P3 STG.E.U8 desc[UR8][R2.64], R7 ;  /* 0x0000000702003986 */ /* 0x0005e8000c101108 */
[----:B------:R3:W-:Y:S01]  /*154b0*/  @P2 STG.E.U8 desc[UR8][R4.64], R6 ;  /* 0x0000000604002986 */ /* 0x0007e2000c101108 */
[----:B--2---:R-:W-:-:S04]  /*154c0*/  IADD3 R2, P2, PT, R8, R11, RZ ;  /* 0x0000000b08027210 */ /* 0x004fc80007f5e0ff */
[-C--:B------:R-:W-:Y:S01]  /*154d0*/  LEA.HI.X.SX32 R3, R8, R28.reuse, 0x1, P2 ;  /* 0x0000001c08037211 */ /* 0x080fe200010f0eff */
[C---:B---3--:R-:W-:Y:S01]  /*154e0*/  IMAD R6, R17.reuse, UR16, RZ ;  /* 0x0000001011067c24 */ /* 0x048fe2000f8e02ff */
[----:B------:R-:W-:Y:S01]  /*154f0*/  ISETP.LT.AND P2, PT, R17, UR32, !P0 ;  /* 0x0000002011007c0c */ /* 0x000fe2000c741270 */
[----:B------:R-:W-:Y:S01]  /*15500*/  IMAD R7, R18, UR17, RZ ;  /* 0x0000001112077c24 */ /* 0x000fe2000f8e02ff */
[----:B------:R-:W2:Y:S01]  /*15510*/  LDL.LU R17, [R1+0x6bc] ;  /* 0x0006bc0001117983 */ /* 0x000ea20000300800 */
[C---:B------:R-:W-:Y:S01]  /*15520*/  ISETP.LT.AND P3, PT, R29.reuse, UR31, !P0 ;  /* 0x0000001f1d007c0c */ /* 0x040fe2000c761270 */
[----:B------:R-:W-:Y:S01]  /*15530*/  IMAD R29, R29, UR15, RZ ;  /* 0x0000000f1d1d7c24 */ /* 0x000fe2000f8e02ff */
[----:B------:R-:W-:Y:S01]  /*15540*/  PRMT R5, R15, 0x7770, RZ ;  /* 0x000077700f057816 */ /* 0x000fe200000000ff */
[----:B------:R-:W3:Y:S03]  /*15550*/  LDCU UR16, c[0x0][0x39c] ;  /* 0x00007380ff1077ac */ /* 0x000ee60008000800 */
[C---:B------:R-:W-:Y:S01]  /*15560*/  IADD3 R4, P4, PT, R29.reuse, R11, RZ ;  /* 0x0000000b1d047210 */ /* 0x040fe20007f9e0ff */
[----:B------:R0:W-:Y:S01]  /*15570*/  @P6 STG.E.U8 desc[UR8][R2.64], R5 ;  /* 0x0000000502006986 */ /* 0x0001e2000c101108 */
[----:B----4-:R-:W-:Y:S01]  /*15580*/  PRMT R8, R16, 0x7770, RZ ;  /* 0x0000777010087816 */ /* 0x010fe200000000ff */
[----:B------:R-:W4:Y:S01]  /*15590*/  LDCU UR17, c[0x0][0x39c] ;  /* 0x00007380ff1177ac */ /* 0x000f220008000800 */
[----:B------:R-:W1:Y:S01]  /*155a0*/  LDCU UR15, c[0x0][0x3b8] ;  /* 0x00007700ff0f77ac */ /* 0x000e620008000800 */
[----:B0-----:R-:W-:-:S02]  /*155b0*/  LEA.HI.X.SX32 R5, R29, R28, 0x1, P4 ;  /* 0x0000001c1d057211 */ /* 0x001fc400020f0eff */
[----:B------:R-:W-:Y:S02]  /*155c0*/  ISETP.LT.AND P4, PT, R18, UR33, !P0 ;  /* 0x0000002112007c0c */ /* 0x000fe4000c781270 */
[----:B------:R-:W3:Y:S04]  /*155d0*/  LDL.LU R18, [R1+0x6b8] ;  /* 0x0006b80001127983 */ /* 0x000ee80000300800 */
[----:B------:R0:W-:Y:S01]  /*155e0*/  @P3 STG.E.U8 desc[UR8][R4.64], R8 ;  /* 0x0000000804003986 */ /* 0x0001e2000c101108 */
[C---:B------:R-:W-:Y:S01]  /*155f0*/  ISETP.LT.AND P3, PT, R19.reuse, UR34, !P0 ;  /* 0x0000002213007c0c */ /* 0x040fe2000c761270 */
[----:B0-----:R-:W-:Y:S01]  /*15600*/  IMAD R5, R19, UR18, RZ ;  /* 0x0000001213057c24 */ /* 0x001fe2000f8e02ff */
[C---:B------:R-:W-:Y:S01]  /*15610*/  IADD3 R2, P6, PT, R6.reuse, R11, RZ ;  /* 0x0000000b06027210 */ /* 0x040fe20007fde0ff */
[----:B------:R-:W4:Y:S01]  /*15620*/  LDL.LU R19, [R1+0x6b4] ;  /* 0x0006b40001137983 */ /* 0x000f220000300800 */
[----:B------:R-:W0:Y:S02]  /*15630*/  LDCU UR18, c[0x0][0x39c] ;  /* 0x00007380ff1277ac */ /* 0x000e240008000800 */
[----:B------:R-:W-:-:S02]  /*15640*/  LEA.HI.X.SX32 R3, R6, R28, 0x1, P6 ;  /* 0x0000001c06037211 */ /* 0x000fc400030f0eff */
[----:B------:R-:W-:-:S04]  /*15650*/  IADD3 R4, P6, PT, R5, R11, RZ ;  /* 0x0000000b05047210 */ /* 0x000fc80007fde0ff */
[----:B------:R-:W-:Y:S02]  /*15660*/  LEA.HI.X.SX32 R5, R5, R28, 0x1, P6 ;  /* 0x0000001c05057211 */ /* 0x000fe400030f0eff */
[----:B------:R-:W-:Y:S02]  /*15670*/  ISETP.LT.AND P6, PT, R21, UR36, !P0 ;  /* 0x0000002415007c0c */ /* 0x000fe4000c7c1270 */
[----:B--2---:R-:W-:-:S05]  /*15680*/  PRMT R6, R17, 0x7770, RZ ;  /* 0x0000777011067816 */ /* 0x004fca00000000ff */
[----:B------:R2:W-:Y:S02]  /*15690*/  @P2 STG.E.U8 desc[UR8][R2.64], R6 ;  /* 0x0000000602002986 */ /* 0x0005e4000c101108 */
[C---:B--2---:R-:W-:Y:S01]  /*156a0*/  IADD3 R2, P2, PT, R7.reuse, R11, RZ ;  /* 0x0000000b07027210 */ /* 0x044fe20007f5e0ff */
[C---:B------:R-:W-:Y:S01]  /*156b0*/  IMAD R6, R20.reuse, UR6, RZ ;  /* 0x0000000614067c24 */ /* 0x040fe2000f8e02ff */
[----:B------:R-:W2:Y:S02]  /*156c0*/  LDCU UR6, c[0x0][0x3b8] ;  /* 0x00007700ff0677ac */ /* 0x000ea40008000800 */
[----:B------:R-:W-:Y:S02]  /*156d0*/  LEA.HI.X.SX32 R3, R7, R28, 0x1, P2 ;  /* 0x0000001c07037211 */ /* 0x000fe400010f0eff */
[----:B------:R-:W-:Y:S02]  /*156e0*/  ISETP.LT.AND P2, PT, R20, UR35, !P0 ;  /* 0x0000002314007c0c */ /* 0x000fe4000c741270 */
[----:B------:R-:W2:Y:S01]  /*156f0*/  LDL.LU R20, [R1+0x6b0] ;  /* 0x0006b00001147983 */ /* 0x000ea20000300800 */
[----:B---3--:R-:W-:-:S05]  /*15700*/  PRMT R7, R18, 0x7770, RZ ;  /* 0x0000777012077816 */ /* 0x008fca00000000ff */
[----:B------:R3:W-:Y:S01]  /*15710*/  @P4 STG.E.U8 desc[UR8][R2.64], R7 ;  /* 0x0000000702004986 */ /* 0x0007e2000c101108 */
[----:B----4-:R-:W-:Y:S01]  /*15720*/  PRMT R8, R19, 0x7770, RZ ;  /* 0x0000777013087816 */ /* 0x010fe200000000ff */
[----:B---3--:R-:W-:Y:S01]  /*15730*/  IMAD R7, R21, UR19, RZ ;  /* 0x0000001315077c24 */ /* 0x008fe2000f8e02ff */
[-C--:B------:R-:W-:Y:S01]  /*15740*/  IADD3 R2, P4, PT, R6, R11.reuse, RZ ;  /* 0x0000000b06027210 */ /* 0x080fe20007f9e0ff */
[----:B------:R-:W3:Y:S01]  /*15750*/  LDL.LU R21, [R1+0x6ac] ;  /* 0x0006ac0001157983 */ /* 0x000ee20000300800 */
[----:B------:R-:W4:Y:S03]  /*15760*/  LDCU UR19, c[0x0][0x39c] ;  /* 0x00007380ff1377ac */ /* 0x000f260008000800 */
[----:B------:R0:W-:Y:S01]  /*15770*/  @P3 STG.E.U8 desc[UR8][R4.64], R8 ;  /* 0x0000000804003986 */ /* 0x0001e2000c101108 */
[C---:B------:R-:W-:Y:S01]  /*15780*/  ISETP.LT.AND P3, PT, R22.reuse, UR37, !P0 ;  /* 0x0000002516007c0c */ /* 0x040fe2000c761270 */
[----:B0-----:R-:W-:Y:S01]  /*15790*/  IMAD R5, R22, UR20, RZ ;  /* 0x0000001416057c24 */ /* 0x001fe2000f8e02ff */
[----:B------:R-:W-:Y:S01]  /*157a0*/  LEA.HI.X.SX32 R3, R6, R28, 0x1, P4 ;  /* 0x0000001c06037211 */ /* 0x000fe200020f0eff */
[----:B------:R-:W4:Y:S01]  /*157b0*/  LDL.LU R22, [R1+0x6a8] ;  /* 0x0006a80001167983 */ /* 0x000f220000300800 */
[----:B------:R-:W0:Y:S02]  /*157c0*/  LDCU UR20, c[0x0][0x39c] ;  /* 0x00007380ff1477ac */ /* 0x000e240008000800 */
[----:B------:R-:W-:-:S04]  /*157d0*/  IADD3 R4, P4, PT, R5, R11, RZ ;  /* 0x0000000b05047210 */ /* 0x000fc80007f9e0ff */
[----:B------:R-:W-:Y:S02]  /*157e0*/  LEA.HI.X.SX32 R5, R5, R28, 0x1, P4 ;  /* 0x0000001c05057211 */ /* 0x000fe400020f0eff */
[----:B------:R-:W-:Y:S02]  /*157f0*/  ISETP.LT.AND P4, PT, R24, UR39, !P0 ;  /* 0x0000002718007c0c */ /* 0x000fe4000c781270 */
[----:B--2---:R-:W-:-:S05]  /*15800*/  PRMT R6, R20, 0x7770, RZ ;  /* 0x0000777014067816 */ /* 0x004fca00000000ff */
[----:B------:R2:W-:Y:S02]  /*15810*/  @P2 STG.E.U8 desc[UR8][R2.64], R6 ;  /* 0x0000000602002986 */ /* 0x0005e4000c101108 */
[----:B--2---:R-:W-:Y:S01]  /*15820*/  IADD3 R2, P2, PT, R7, R11, RZ ;  /* 0x0000000b07027210 */ /* 0x004fe20007f5e0ff */
[----:B------:R-:W-:Y:S01]  /*15830*/  IMAD R6, R23, UR21, RZ ;  /* 0x0000001517067c24 */ /* 0x000fe2000f8e02ff */
[----:B------:R-:W2:Y:S02]  /*15840*/  LDCU UR21, c[0x0][0x39c] ;  /* 0x00007380ff1577ac */ /* 0x000ea40008000800 */
[----:B------:R-:W-:Y:S02]  /*15850*/  LEA.HI.X.SX32 R3, R7, R28, 0x1, P2 ;  /* 0x0000001c07037211 */ /* 0x000fe400010f0eff */
[----:B------:R-:W-:Y:S02]  /*15860*/  ISETP.LT.AND P2, PT, R23, UR38, !P0 ;  /* 0x0000002617007c0c */ /* 0x000fe4000c741270 */
[----:B------:R-:W2:Y:S01]  /*15870*/  LDL.LU R23, [R1+0x6a4] ;  /* 0x0006a40001177983 */ /* 0x000ea20000300800 */
[----:B---3--:R-:W-:-:S05]  /*15880*/  PRMT R7, R21, 0x7770, RZ ;  /* 0x0000777015077816 */ /* 0x008fca00000000ff */
[----:B------:R3:W-:Y:S01]  /*15890*/  @P6 STG.E.U8 desc[UR8][R2.64], R7 ;  /* 0x0000000702006986 */ /* 0x0007e2000c101108 */
[----:B----4-:R-:W-:Y:S01]  /*158a0*/  PRMT R8, R22, 0x7770, RZ ;  /* 0x0000777016087816 */ /* 0x010fe200000000ff */
[----:B---3--:R-:W-:-:S04]  /*158b0*/  IMAD R7, R24, UR22, RZ ;  /* 0x0000001618077c24 */ /* 0x008fc8000f8e02ff */
[----:B------:R3:W-:Y:S01]  /*158c0*/  @P3 STG.E.U8 desc[UR8][R4.64], R8 ;  /* 0x0000000804003986 */ /* 0x0007e2000c101108 */
[C---:B------:R-:W-:Y:S01]  /*158d0*/  ISETP.LT.AND P3, PT, R25.reuse, UR40, !P0 ;  /* 0x0000002819007c0c */ /* 0x040fe2000c761270 */
[----:B------:R-:W4:Y:S02]  /*158e0*/  LDCU UR22, c[0x0][0x39c] ;  /* 0x00007380ff1677ac */ /* 0x000f240008000800 */
[----:B------:R-:W4:Y:S04]  /*158f0*/  LDL.LU R24, [R1+0x6a0] ;  /* 0x0006a00001187983 */ /* 0x000f280000300800 */
[----:B------:R-:W4:Y:S01]  /*15900*/  LDL.LU R10, [R1+0x3c] ;  /* 0x00003c00010a7983 */ /* 0x000f220000300800 */
[----:B---3--:R-:W-:Y:S01]  /*15910*/  IMAD R5, R25, UR23, RZ ;  /* 0x0000001719057c24 */ /* 0x008fe2000f8e02ff */
[----:B------:R-:W-:-:S02]  /*15920*/  IADD3 R2, P6, PT, R6, R11, RZ ;  /* 0x0000000b06027210 */ /* 0x000fc40007fde0ff */
[----:B------:R-:W3:Y:S01]  /*15930*/  LDL.LU R25, [R1+0x69c] ;  /* 0x00069c0001197983 */ /* 0x000ee20000300800 */
[----:B------:R-:W0:Y:S01]  /*15940*/  LDCU UR23, c[0x0][0x39c] ;  /* 0x00007380ff1777ac */ /* 0x000e220008000800 */
[----:B------:R-:W-:Y:S02]  /*15950*/  LEA.HI.X.SX32 R3, R6, R28, 0x1, P6 ;  /* 0x0000001c06037211 */ /* 0x000fe400030f0eff */
[----:B------:R-:W3:Y:S01]  /*15960*/  LDL.LU R9, [R1+0x44] ;  /* 0x0000440001097983 */ /* 0x000ee20000300800 */
[----:B------:R-:W-:-:S04]  /*15970*/  IADD3 R4, P6, PT, R5, R11, RZ ;  /* 0x0000000b05047210 */ /* 0x000fc80007fde0ff */
[----:B------:R-:W-:Y:S02]  /*15980*/  LEA.HI.X.SX32 R5, R5, R28, 0x1, P6 ;  /* 0x0000001c05057211 */ /* 0x000fe400030f0eff */
[----:B------:R-:W-:Y:S02]  /*15990*/  ISETP.LT.AND P6, PT, R27, UR42, !P0 ;  /* 0x0000002a1b007c0c */ /* 0x000fe4000c7c1270 */
[----:B--2---:R-:W-:-:S05]  /*159a0*/  PRMT R6, R23, 0x7770, RZ ;  /* 0x0000777017067816 */ /* 0x004fca00000000ff */
[----:B------:R2:W-:Y:S02]  /*159b0*/  @P2 STG.E.U8 desc[UR8][R2.64], R6 ;  /* 0x0000000602002986 */ /* 0x0005e4000c101108 */
[----:B--2---:R-:W-:Y:S01]  /*159c0*/  IADD3 R2, P2, PT, R7, R11, RZ ;  /* 0x0000000b07027210 */ /* 0x004fe20007f5e0ff */
[----:B------:R-:W-:-:S03]  /*159d0*/  IMAD R6, R26, UR24, RZ ;  /* 0x000000181a067c24 */ /* 0x000fc6000f8e02ff */
[----:B------:R-:W-:Y:S02]  /*159e0*/  LEA.HI.X.SX32 R3, R7, R28, 0x1, P2 ;  /* 0x0000001c07037211 */ /* 0x000fe400010f0eff */
[----:B------:R-:W-:Y:S02]  /*159f0*/  ISETP.LT.AND P2, PT, R26, UR41, !P0 ;  /* 0x000000291a007c0c */ /* 0x000fe4000c741270 */
[----:B------:R-:W2:Y:S01]  /*15a00*/  LDL.LU R26, [R1+0x698] ;  /* 0x00069800011a7983 */ /* 0x000ea20000300800 */
[----:B----4-:R-:W-:-:S05]  /*15a10*/  PRMT R7, R24, 0x7770, RZ ;  /* 0x0000777018077816 */ /* 0x010fca00000000ff */
[----:B------:R4:W-:Y:S01]  /*15a20*/  @P4 STG.E.U8 desc[UR8][R2.64], R7 ;  /* 0x0000000702004986 */ /* 0x0009e2000c101108 */
[----:B---3--:R-:W-:-:S05]  /*15a30*/  PRMT R8, R25, 0x7770, RZ ;  /* 0x0000777019087816 */ /* 0x008fca00000000ff */
[----:B------:R3:W-:Y:S01]  /*15a40*/  @P3 STG.E.U8 desc[UR8][R4.64], R8 ;  /* 0x0000000804003986 */ /* 0x0007e2000c101108 */
[----:B----4-:R-:W-:-:S03]  /*15a50*/  IMAD R7, R27, UR25, RZ ;  /* 0x000000191b077c24 */ /* 0x010fc6000f8e02ff */
[----:B------:R-:W4:Y:S04]  /*15a60*/  LDL.LU R27, [R1+0x694] ;  /* 0x00069400011b7983 */ /* 0x000f280000300800 */
[----:B------:R-:W4:Y:S04]  /*15a70*/  LDL.LU R29, [R1+0x48] ;  /* 0x00004800011d7983 */ /* 0x000f280000300800 */
[----:B---3--:R-:W3:Y:S01]  /*15a80*/  LDL.LU R4, [R1+0x40] ;  /* 0x0000400001047983 */ /* 0x008ee20000300800 */
[----:B------:R-:W-:-:S04]  /*15a90*/  IADD3 R2, P4, PT, R6, R11, RZ ;  /* 0x0000000b06027210 */ /* 0x000fc80007f9e0ff */
[----:B------:R-:W-:Y:S01]  /*15aa0*/  LEA.HI.X.SX32 R3, R6, R28, 0x1, P4 ;  /* 0x0000001c06037211 */ /* 0x000fe200020f0eff */
[C---:B------:R-:W-:Y:S01]  /*15ab0*/  IMAD R5, R10.reuse, UR26, RZ ;  /* 0x0000001a0a057c24 */ /* 0x040fe2000f8e02ff */
[----:B------:R-:W-:Y:S02]  /*15ac0*/  ISETP.LT.AND P3, PT, R10, UR43, !P0 ;  /* 0x0000002b0a007c0c */ /* 0x000fe4000c761270 */
[----:B------:R-:W-:Y:S01]  /*15ad0*/  PRMT R8, R12, 0x7771, RZ ;  /* 0x000077710c087816 */ /* 0x000fe200000000ff */
[----:B------:R-:W3:Y:S01]  /*15ae0*/  LDL.LU R10, [R1+0x50] ;  /* 0x00005000010a7983 */ /* 0x000ee20000300800 */
[----:B--2---:R-:W-:-:S05]  /*15af0*/  PRMT R6, R26, 0x7770, RZ ;  /* 0x000077701a067816 */ /* 0x004fca00000000ff */
[----:B------:R2:W-:Y:S02]  /*15b00*/  @P2 STG.E.U8 desc[UR8][R2.64], R6 ;  /* 0x0000000602002986 */ /* 0x0005e4000c101108 */
[----:B--2---:R-:W-:-:S04]  /*15b10*/  IADD3 R2, P2, PT, R7, R11, RZ ;  /* 0x0000000b07027210 */ /* 0x004fc80007f5e0ff */
[-C--:B------:R-:W-:Y:S02]  /*15b20*/  LEA.HI.X.SX32 R3, R7, R28.reuse, 0x1, P2 ;  /* 0x0000001c07037211 */ /* 0x080fe400010f0eff */
[----:B----4-:R-:W-:Y:S02]  /*15b30*/  PRMT R7, R27, 0x7770, RZ ;  /* 0x000077701b077816 */ /* 0x010fe400000000ff */
[C---:B---3--:R-:W-:Y:S01]  /*15b40*/  ISETP.LT.AND P2, PT, R4.reuse, UR44, !P0 ;  /* 0x0000002c04007c0c */ /* 0x048fe2000c741270 */
[----:B------:R-:W-:Y:S01]  /*15b50*/  IMAD R6, R4, UR27, RZ ;  /* 0x0000001b04067c24 */ /* 0x000fe2000f8e02ff */
[C---:B------:R-:W-:Y:S01]  /*15b60*/  IADD3 R4, P4, PT, R5.reuse, R11, RZ ;  /* 0x0000000b05047210 */ /* 0x040fe20007f9e0ff */
[----:B------:R1:W-:Y:S03]  /*15b70*/  @P6 STG.E.U8 desc[UR8][R2.64], R7 ;  /* 0x0000000702006986 */ /* 0x0003e6000c101108 */
[----:B------:R-:W-:-:S02]  /*15b80*/  LEA.HI.X.SX32 R5, R5, R28, 0x1, P4 ;  /* 0x0000001c05057211 */ /* 0x000fc400020f0eff */
[----:B------:R-:W-:-:S03]  /*15b90*/  ISETP.LT.AND P4, PT, R9, UR45, !P0 ;  /* 0x0000002d09007c0c */ /* 0x000fc6000c781270 */
[----:B------:R2:W-:Y:S01]  /*15ba0*/  @P3 STG.E.U8 desc[UR8][R4.64], R8 ;  /* 0x0000000804003986 */ /* 0x0005e2000c101108 */
[----:B-1----:R-:W-:Y:S01]  /*15bb0*/  IMAD R7, R9, UR7, RZ ;  /* 0x0000000709077c24 */ /* 0x002fe2000f8e02ff */
[CC--:B------:R-:W-:Y:S02]  /*15bc0*/  IADD3 R2, P6, PT, R6.reuse, R11.reuse, RZ ;  /* 0x0000000b06027210 */ /* 0x0c0fe40007fde0ff */
[----:B------:R-:W3:Y:S01]  /*15bd0*/  LDL.LU R9, [R1+0x54] ;  /* 0x0000540001097983 */ /* 0x000ee20000300800 */
[----:B------:R-:W-:Y:S01]  /*15be0*/  ISETP.LT.AND P3, PT, R29, UR28, !P0 ;  /* 0x0000001c1d007c0c */ /* 0x000fe2000c761270 */
[----:B------:R-:W1:Y:S02]  /*15bf0*/  LDCU UR7, c[0x0][0x3b8] ;  /* 0x00007700ff0777ac */ /* 0x000e640008000800 */
[----:B--2---:R-:W2:Y:S01]  /*15c00*/  LDL.LU R4, [R1+0x4c] ;  /* 0x00004c0001047983 */ /* 0x004ea20000300800 */
[----:B------:R-:W-:Y:S02]  /*15c10*/  LEA.HI.X.SX32 R3, R6, R28, 0x1, P6 ;  /* 0x0000001c06037211 */ /* 0x000fe400030f0eff */
[----:B------:R-:W-:Y:S01]  /*15c20*/  PRMT R6, R13, 0x7771, RZ ;  /* 0x000077710d067816 */ /* 0x000fe200000000ff */
[----:B------:R-:W-:Y:S01]  /*15c30*/  IMAD R5, R29, UR4, RZ ;  /* 0x000000041d057c24 */ /* 0x000fe2000f8e02ff */
[----:B------:R-:W-:Y:S01]  /*15c40*/  PRMT R8, R15, 0x7771, RZ ;  /* 0x000077710f087816 */ /* 0x000fe200000000ff */
[----:B------:R-:W4:Y:S01]  /*15c50*/  LDL.LU R29, [R1+0x5c] ;  /* 0x00005c00011d7983 */ /* 0x000f220000300800 */
[----:B------:R-:W0:Y:S03]  /*15c60*/  LDCU UR4, c[0x0][0x3b8] ;  /* 0x00007700ff0477ac */ /* 0x000e260008000800 */
[----:B------:R1:W-:Y:S02]  /*15c70*/  @P2 STG.E.U8 desc[UR8][R2.64], R6 ;  /* 0x0000000602002986 */ /* 0x0003e4000c101108 */
[----:B-1----:R-:W-:-:S04]  /*15c80*/  IADD3 R2, P2, PT, R7, R11, RZ ;  /* 0x0000000b07027210 */ /* 0x002fc80007f5e0ff */
[----:B------:R-:W-:Y:S02]  /*15c90*/  LEA.HI.X.SX32 R3, R7, R28, 0x1, P2 ;  /* 0x0000001c07037211 */ /* 0x000fe400010f0eff */
[----:B------:R-:W-:-:S05]  /*15ca0*/  PRMT R7, R14, 0x7771, RZ ;  /* 0x000077710e077816 */ /* 0x000fca00000000ff */
[----:B------:R1:W-:Y:S02]  /*15cb0*/  @P4 STG.E.U8 desc[UR8][R2.64], R7 ;  /* 0x0000000702004986 */ /* 0x0003e4000c101108 */
[----:B-1----:R-:W-:Y:S01]  /*15cc0*/  IMAD R7, R10, UR10, RZ ;  /* 0x0000000a0a077c24 */ /* 0x002fe2000f8e02ff */
[----:B------:R-:W1:Y:S01]  /*15cd0*/  LDCU UR10, c[0x0][0x3b8] ;  /* 0x00007700ff0a77ac */ /* 0x000e620008000800 */
[C---:B--2---:R-:W-:Y:S01]  /*15ce0*/  ISETP.LT.AND P2, PT, R4.reuse, UR29, !P0 ;  /* 0x0000001d04007c0c */ /* 0x044fe2000c741270 */
[----:B------:R-:W-:Y:S01]  /*15cf0*/  IMAD R6, R4, UR5, RZ ;  /* 0x0000000504067c24 */ /* 0x000fe2000f8e02ff */
[C---:B------:R-:W-:Y:S01]  /*15d00*/  IADD3 R4, P6, PT, R5.reuse, R11, RZ ;  /* 0x0000000b05047210 */ /* 0x040fe20007fde0ff */
[----:B------:R-:W2:Y:S03]  /*15d10*/  LDCU UR5, c[0x0][0x3b8] ;  /* 0x00007700ff0577ac */ /* 0x000ea60008000800 */
[----:B------:R-:W-:-:S02]  /*15d20*/  LEA.HI.X.SX32 R5, R5, R28, 0x1, P6 ;  /* 0x0000001c05057211 */ /* 0x000fc400030f0eff */
[----:B------:R-:W-:Y:S01]  /*15d30*/  ISETP.LT.AND P6, PT, R10, UR16, !P0 ;  /* 0x000000100a007c0c */ /* 0x000fe2000c7c1270 */
[----:B------:R-:W0:Y:S01]  /*15d40*/  LDCU UR16, c[0x0][0x39c] ;  /* 0x00007380ff1077ac */ /* 0x000e220008000800 */
[----:B------:R-:W2:Y:S04]  /*15d50*/  LDL.LU R10, [R1+0x60] ;  /* 0x00006000010a7983 */ /* 0x000ea80000300800 */
[----:B------:R1:W-:Y:S04]  /*15d60*/  @P3 STG.E.U8 desc[UR8][R4.64], R8 ;  /* 0x0000000804003986 */ /* 0x0003e8000c101108 */
[----:B-1----:R-:W2:Y:S01]  /*15d70*/  LDL.LU R4, [R1+0x58] ;  /* 0x0000580001047983 */ /* 0x002ea20000300800 */
[----:B------:R-:W-:-:S04]  /*15d80*/  IADD3 R2, P4, PT, R6, R11, RZ ;  /* 0x0000000b06027210 */ /* 0x000fc80007f9e0ff */
[----:B------:R-:W-:Y:S02]  /*15d90*/  LEA.HI.X.SX32 R3, R6, R28, 0x1, P4 ;  /* 0x0000001c06037211 */ /* 0x000fe400020f0eff */
[----:B------:R-:W-:Y:S01]  /*15da0*/  PRMT R6, R16, 0x7771, RZ ;  /* 0x0000777110067816 */ /* 0x000fe200000000ff */
[C---:B---3--:R-:W-:Y:S01]  /*15db0*/  IMAD R5, R9.reuse, UR11, RZ ;  /* 0x0000000b09057c24 */ /* 0x048fe2000f8e02ff */
[----:B------:R-:W-:Y:S01]  /*15dc0*/  ISETP.LT.AND P3, PT, R9, UR17, !P0 ;  /* 0x0000001109007c0c */ /* 0x000fe2000c761270 */
[----:B------:R-:W1:Y:S01]  /*15dd0*/  LDCU UR11, c[0x0][0x39c] ;  /* 0x00007380ff0b77ac */ /* 0x000e620008000800 */
[----:B------:R-:W-:Y:S01]  /*15de0*/  PRMT R8, R18, 0x7771, RZ ;  /* 0x0000777112087816 */ /* 0x000fe200000000ff */
[----:B------:R3:W-:Y:S04]  /*15df0*/  @P2 STG.E.U8 desc[UR8][R2.64], R6 ;  /* 0x0000000602002986 */ /* 0x0007e8000c101108 */
[----:B------:R-:W2:Y:S01]  /*15e00*/  LDL.LU R9, [R1+0x68] ;  /* 0x0000680001097983 */ /* 0x000ea20000300800 */
[----:B---3--:R-:W-:-:S04]  /*15e10*/  IADD3 R2, P2, PT, R7, R11, RZ ;  /* 0x0000000b07027210 */ /* 0x008fc80007f5e0ff */
[----:B------:R-:W-:Y:S02]  /*15e20*/  LEA.HI.X.SX32 R3, R7, R28, 0x1, P2 ;  /* 0x0000001c07037211 */ /* 0x000fe400010f0eff */
[----:B------:R-:W-:-:S05]  /*15e30*/  PRMT R7, R17, 0x7771, RZ ;  /* 0x0000777111077816 */ /* 0x000fca00000000ff */
[----:B------:R4:W-:Y:S02]  /*15e40*/  @P6 STG.E.U8 desc[UR8][R2.64], R7 ;  /* 0x0000000702006986 */ /* 0x0009e4000c101108 */
[----:B----4-:R-:W-:Y:S01]  /*15e50*/  IMAD R7, R29, UR12, RZ ;  /* 0x0000000c1d077c24 */ /* 0x010fe2000f8e02ff */
[----:B------:R-:W3:Y:S01]  /*15e60*/  LDCU UR12, c[0x0][0x39c] ;  /* 0x00007380ff0c77ac */ /* 0x000ee20008000800 */
[C---:B--2---:R-:W-:Y:S01]  /*15e70*/  ISETP.LT.AND P2, PT, R4.reuse, UR18, !P0 ;  /* 0x0000001204007c0c */ /* 0x044fe2000c741270 */
[----:B------:R-:W-:Y:S01]  /*15e80*/  IMAD R6, R4, UR6, RZ ;  /* 0x0000000604067c24 */ /* 0x000fe2000f8e02ff */
[C---:B------:R-:W-:Y:S01]  /*15e90*/  IADD3 R4, P4, PT, R5.reuse, R11, RZ ;  /* 0x0000000b05047210 */ /* 0x040fe20007f9e0ff */
[----:B------:R-:W2:Y:S03]  /*15ea0*/  LDCU UR6, c[0x0][0x3b8] ;  /* 0x00007700ff0677ac */ /* 0x000ea60008000800 */
[----:B------:R-:W-:-:S02]  /*15eb0*/  LEA.HI.X.SX32 R5, R5, R28, 0x1, P4 ;  /* 0x0000001c05057211 */ /* 0x000fc400020f0eff */
[----:B------:R-:W-:Y:S02]  /*15ec0*/  ISETP.LT.AND P4, PT, R29, UR19, !P0 ;  /* 0x000000131d007c0c */ /* 0x000fe4000c781270 */
[----:B------:R-:W4:Y:S04]  /*15ed0*/  LDL.LU R29, [R1+0x70] ;  /* 0x00007000011d7983 */ /* 0x000f280000300800 */
[----:B------:R0:W-:Y:S04]  /*15ee0*/  @P3 STG.E.U8 desc[UR8][R4.64], R8 ;  /* 0x0000000804003986 */ /* 0x0001e8000c101108 */
[----:B0-----:R-:W2:Y:S01]  /*15ef0*/  LDL.LU R4, [R1+0x64] ;  /* 0x0000640001047983 */ /* 0x001ea20000300800 */
[----:B------:R-:W-:-:S04]  /*15f00*/  IADD3 R2, P6, PT, R6, R11, RZ ;  /* 0x0000000b06027210 */ /* 0x000fc80007fde0ff */
[----:B------:R-:W-:Y:S02]  /*15f10*/  LEA.HI.X.SX32 R3, R6, R28, 0x1, P6 ;  /* 0x0000001c06037211 */ /* 0x000fe400030f0eff */
[----:B------:R-:W-:Y:S01]  /*15f20*/  PRMT R6, R19, 0x7771, RZ ;  /* 0x0000777113067816 */ /* 0x000fe200000000ff */
[C---:B------:R-:W-:Y:S01]  /*15f30*/  IMAD R5, R10.reuse, UR13, RZ ;  /* 0x0000000d0a057c24 */ /* 0x040fe2000f8e02ff */
[----:B------:R-:W-:Y:S01]  /*15f40*/  ISETP.LT.AND P3, PT, R10, UR20, !P0 ;  /* 0x000000140a007c0c */ /* 0x000fe2000c761270 */
[----:B------:R-:W0:Y:S01]  /*15f50*/  LDCU UR13, c[0x0][0x39c] ;  /* 0x00007380ff0d77ac */ /* 0x000e220008000800 */
[----:B------:R-:W-:Y:S01]  /*15f60*/  PRMT R8, R21, 0x7771, RZ ;  /* 0x0000777115087816 */ /* 0x000fe200000000ff */
[----:B------:R1:W-:Y:S04]  /*15f70*/  @P2 STG.E.U8 desc[UR8][R2.64], R6 ;  /* 0x0000000602002986 */ /* 0x0003e8000c101108 */
[----:B------:R-:W3:Y:S01]  /*15f80*/  LDL.LU R10, [R1+0x74] ;  /* 0x00007400010a7983 */ /* 0x000ee20000300800 */
[----:B-1----:R-:W-:-:S04]  /*15f90*/  IADD3 R2, P2, PT, R7, R11, RZ ;  /* 0x0000000b07027210 */ /* 0x002fc80007f5e0ff */
[----:B------:R-:W-:Y:S02]  /*15fa0*/  LEA.HI.X.SX32 R3, R7, R28, 0x1, P2 ;  /* 0x0000001c07037211 */ /* 0x000fe400010f0eff */
[----:B------:R-:W-:-:S05]  /*15fb0*/  PRMT R7, R20, 0x7771, RZ ;  /* 0x0000777114077816 */ /* 0x000fca00000000ff */
[----:B------:R1:W-:Y:S02]  /*15fc0*/  @P4 STG.E.U8 desc[UR8][R2.64], R7 ;  /* 0x0000000702004986 */ /* 0x0003e4000c101108 */
[----:B-1----:R-:W-:Y:S01]  /*15fd0*/  IMAD R7, R9, UR15, RZ ;  /* 0x0000000f09077c24 */ /* 0x002fe2000f8e02ff */
[C---:B--2---:R-:W-:Y:S01]  /*15fe0*/  ISETP.LT.AND P2, PT, R4.reuse, UR21, !P0 ;  /* 0x0000001504007c0c */ /* 0x044fe2000c741270 */
[----:B------:R-:W-:Y:S01]  /*15ff0*/  IMAD R6, R4, UR14, RZ ;  /* 0x0000000e04067c24 */ /* 0x000fe2000f8e02ff */
[----:B------:R-:W-:-:S04]  /*16000*/  IADD3 R4, P6, PT, R5, R11, RZ ;  /* 0x0000000b05047210 */ /* 0x000fc80007fde0ff */
[----:B------:R-:W-:Y:S02]  /*16010*/  LEA.HI.X.SX32 R5, R5, R28, 0x1, P6 ;  /* 0x0000001c05057211 */ /* 0x000fe400030f0eff */
[----:B------:R-:W-:Y:S02]  /*16020*/  ISETP.LT.AND P6, PT, R9, UR22, !P0 ;  /* 0x0000001609007c0c */ /* 0x000fe4000c7c1270 */
[----:B------:R-:W2:Y:S04]  /*16030*/  LDL.LU R9, [R1+0x78] ;  /* 0x0000780001097983 */ /* 0x000ea80000300800 */
[----:B------:R1:W-:Y:S04]  /*16040*/  @P3 STG.E.U8 desc[UR8][R4.64], R8 ;  /* 0x0000000804003986 */ /* 0x0003e8000c101108 */
[----:B-1----:R-:W2:Y:S01]  /*16050*/  LDL.LU R5, [R1+0x6c] ;  /* 0x00006c0001057983 */ /* 0x002ea20000300800 */
[----:B------:R-:W-:-:S04]  /*16060*/  IADD3 R2, P4, PT, R6, R11, RZ ;  /* 0x0000000b06027210 */ /* 0x000fc80007f9e0ff */
[----:B------:R-:W-:Y:S02]  /*16070*/  LEA.HI.X.SX32 R3, R6, R28, 0x1, P4 ;  /* 0x0000001c06037211 */ /* 0x000fe400020f0eff */
[----:B------:R-:W-:-:S05]  /*16080*/  PRMT R6, R22, 0x7771, RZ ;  /* 0x0000777116067816 */ /* 0x000fca00000000ff */
[----:B------:R1:W-:Y:S01]  /*16090*/  @P2 STG.E.U8 desc[UR8][R2.64], R6 ;  /* 0x0000000602002986 */ /* 0x0003e2000c101108 */
[----:B------:R-:W-:Y:S02]  /*160a0*/  PRMT R8, R24, 0x7771, RZ ;  /* 0x0000777118087816 */ /* 0x000fe400000000ff */
[----:B-1----:R-:W-:-:S04]  /*160b0*/  IADD3 R2, P2, PT, R7, R11, RZ ;  /* 0x0000000b07027210 */ /* 0x002fc80007f5e0ff */
[-C--:B------:R-:W-:Y:S02]  /*160c0*/  LEA.HI.X.SX32 R3, R7, R28.reuse, 0x1, P2 ;  /* 0x0000001c07037211 */ /* 0x080fe400010f0eff */
[----:B------:R-:W-:Y:S01]  /*160d0*/  PRMT R7, R23, 0x7771, RZ ;  /* 0x0000777117077816 */ /* 0x000fe200000000ff */
[C---:B----4-:R-:W-:Y:S01]  /*160e0*/  IMAD R6, R29.reuse, UR4, RZ ;  /* 0x000000041d067c24 */ /* 0x050fe2000f8e02ff */
[----:B------:R-:W-:Y:S01]  /*160f0*/  ISETP.LT.AND P2, PT, R29, UR16, !P0 ;  /* 0x000000101d007c0c */ /* 0x000fe2000c741270 */
[----:B------:R-:W1:Y:S01]  /*16100*/  LDCU UR4, c[0x0][0x39c] ;  /* 0x00007380ff0477ac */ /* 0x000e620008000800 */
[----:B------:R-:W4:Y:S04]  /*16110*/  LDL.LU R29, [R1+0x88] ;  /* 0x00008800011d7983 */ /* 0x000f280000300800 */
[----:B------:R0:W-:Y:S01]  /*16120*/  @P6 STG.E.U8 desc[UR8][R2.64], R7 ;  /* 0x0000000702006986 */ /* 0x0001e2000c101108 */
[C---:B--2---:R-:W-:Y:S01]  /*16130*/  ISETP.LT.AND P4, PT, R5.reuse, UR23, !P0 ;  /* 0x0000001705007c0c */ /* 0x044fe2000c781270 */
[----:B------:R-:W-:Y:S01]  /*16140*/  IMAD R5, R5, UR7, RZ ;  /* 0x0000000705057c24 */ /* 0x000fe2000f8e02ff */
[-C--:B0-----:R-:W-:Y:S01]  /*16150*/  IADD3 R2, P6, PT, R6, R11.reuse, RZ ;  /* 0x0000000b06027210 */ /* 0x081fe20007fde0ff */
[----:B---3--:R-:W-:Y:S01]  /*16160*/  IMAD R7, R10, UR5, RZ ;  /* 0x000000050a077c24 */ /* 0x008fe2000f8e02ff */
[----:B------:R-:W0:Y:S02]  /*16170*/  LDCU UR5, c[0x0][0x39c] ;  /* 0x00007380ff0577ac */ /* 0x000e240008000800 */
[C---:B------:R-:W-:Y:S01]  /*16180*/  IADD3 R4, P3, PT, R5.reuse, R11, RZ ;  /* 0x0000000b05047210 */ /* 0x040fe20007f7e0ff */
[----:B------:R-:W2:Y:S03]  /*16190*/  LDCU UR7, c[0x0][0x39c] ;  /* 0x00007380ff0777ac */ /* 0x000ea60008000800 */
[----:B------:R-:W-:-:S05]  /*161a0*/  LEA.HI.X.SX32 R5, R5, R28, 0x1, P3 ;  /* 0x0000001c05057211 */ /* 0x000fca00018f0eff */
[----:B------:R3:W-:Y:S04]  /*161b0*/  @P4 STG.E.U8 desc[UR8][R4.64], R8 ;  /* 0x0000000804004986 */ /* 0x0007e8000c101108 */
[----:B---3--:R-:W1:Y:S04]  /*161c0*/  LDL.LU R4, [R1+0x80] ;  /* 0x0000800001047983 */ /* 0x008e680000300800 */
[----:B------:R-:W3:Y:S01]  /*161d0*/  LDL.LU R8, [R1+0x7c] ;  /* 0x00007c0001087983 */ /* 0x000ee20000300800 */
[----:B------:R-:W-:Y:S02]  /*161e0*/  ISETP.LT.AND P3, PT, R10, UR11, !P0 ;  /* 0x0000000b0a007c0c */ /* 0x000fe4000c761270 */
[----:B------:R-:W-:Y:S01]  /*161f0*/  LEA.HI.X.SX32 R3, R6, R28, 0x1, P6 ;  /* 0x0000001c06037211 */ /* 0x000fe200030f0eff */
[----:B------:R-:W0:Y:S01]  /*16200*/  LDC R10, c[0x0][0x3b8] ;  /* 0x0000ee00ff0a7b82 */ /* 0x000e220000000800 */
[----:B------:R-:W-:Y:S01]  /*16210*/  PRMT R6, R25, 0x7771, RZ ;  /* 0x0000777119067816 */ /* 0x000fe200000000ff */
[C---:B------:R-:W-:Y:S01]  /*16220*/  IMAD R5, R9.reuse, UR6, RZ ;  /* 0x0000000609057c24 */ /* 0x040fe2000f8e02ff */
[----:B------:R-:W-:Y:S01]  /*16230*/  ISETP.LT.AND P4, PT, R9, UR12, !P0 ;  /* 0x0000000c09007c0c */ /* 0x000fe2000c781270 */
[----:B------:R-:W0:Y:S02]  /*16240*/  LDCU UR6, c[0x0][0x39c] ;  /* 0x00007380ff0677ac */ /* 0x000e240008000800 */
[----:B------:R2:W-:Y:S02]  /*16250*/  @P2 STG.E.U8 desc[UR8][R2.64], R6 ;  /* 0x0000000602002986 */ /* 0x0005e4000c101108 */
[----:B------:R-:W0:Y:S01]  /*16260*/  LDC R9, c[0x0][0x3b8] ;  /* 0x0000ee00ff097b82 */ /* 0x000e220000000800 */
[----:B--2---:R-:W-:-:S02]  /*16270*/  IADD3 R2, P2, PT, R7, R11, RZ ;  /* 0x0000000b07027210 */ /* 0x004fc40007f5e0ff */
[----:B------:R-:W-:Y:S02]  /*16280*/  PRMT R6, R26, 0x7771, RZ ;  /* 0x000077711a067816 */ /* 0x000fe400000000ff */
[----:B------:R-:W-:Y:S02]  /*16290*/  LEA.HI.X.SX32 R3, R7, R28, 0x1, P2 ;  /* 0x0000001c07037211 */ /* 0x000fe400010f0eff */
[----:B------:R-:W2:Y:S04]  /*162a0*/  LDL.LU R7, [R1+0x84] ;  /* 0x0000840001077983 */ /* 0x000ea80000300800 */
[----:B------:R4:W-:Y:S02]  /*162b0*/  @P3 STG.E.U8 desc[UR8][R2.64], R6 ;  /* 0x0000000602003986 */ /* 0x0009e4000c101108 */
[----:B----4-:R-:W-:-:S02]  /*162c0*/  PRMT R6, R27, 0x7771, RZ ;  /* 0x000077711b067816 */ /* 0x010fc400000000ff */
[----:B-1----:R-:W-:Y:S01]  /*162d0*/  ISETP.LT.AND P2, PT, R4, UR4, !P0 ;  /* 0x0000000404007c0c */ /* 0x002fe2000c741270 */
[----:B------:R-:W1:Y:S01]  /*162e0*/  LDCU UR4, c[0x0][0x39c] ;  /* 0x00007380ff0477ac */ /* 0x000e620008000800 */
[CC--:B------:R-:W-:Y:S01]  /*162f0*/  IADD3 R4, P6, PT, R5.reuse, R11.reuse, RZ ;  /* 0x0000000b05047210 */ /* 0x0c0fe20007fde0ff */
[C---:B---3--:R-:W-:Y:S01]  /*16300*/  IMAD R3, R8.reuse, UR10, RZ ;  /* 0x0000000a08037c24 */ /* 0x048fe2000f8e02ff */
[----:B------:R-:W-:Y:S02]  /*16310*/  ISETP.LT.AND P3, PT, R8, UR13, !P0 ;  /* 0x0000000d08007c0c */ /* 0x000fe4000c761270 */
[----:B------:R-:W-:Y:S01]  /*16320*/  LEA.HI.X.SX32 R5, R5, R28, 0x1, P6 ;  /* 0x0000001c05057211 */ /* 0x000fe200030f0eff */
[----:B------:R-:W3:Y:S01]  /*16330*/  LDC R8, c[0x0][0x3b8] ;  /* 0x0000ee00ff087b82 */ /* 0x000ee20000000800 */
[----:B------:R-:W-:-:S03]  /*16340*/  IADD3 R2, P6, PT, R3, R11, RZ ;  /* 0x0000000b03027210 */ /* 0x000fc60007fde0ff */
[----:B------:R0:W-:Y:S02]  /*16350*/  @P4 STG.E.U8 desc[UR8][R4.64], R6 ;  /* 0x0000000604004986 */ /* 0x0001e4000c101108 */
[----:B0-----:R-:W-:Y:S01]  /*16360*/  IMAD R5, R10, 0x2, R3 ;  /* 0x000000020a057824 */ /* 0x001fe200078e0203 */
[----:B------:R-:W-:Y:S01]  /*16370*/  LEA.HI.X.SX32 R3, R3, R28, 0x1, P6 ;  /* 0x0000001c03037211 */ /* 0x000fe200030f0eff */
[----:B------:R-:W0:Y:S01]  /*16380*/  LDC R10, c[0x0][0x3b8] ;  /* 0x0000ee00ff0a7b82 */ /* 0x000e220000000800 */
[----:B------:R-:W-:Y:S02]  /*16390*/  PRMT R6, R12, 0x7772, RZ ;  /* 0x000077720c067816 */ /* 0x000fe400000000ff */
[----:B------:R-:W-:-:S03]  /*163a0*/  IADD3 R4, P6, PT, R5, R11, RZ ;  /* 0x0000000b05047210 */ /* 0x000fc60007fde0ff */
[----:B------:R4:W-:Y:S01]  /*163b0*/  @P3 STG.E.U8 desc[UR8][R2.64], R6 ;  /* 0x0000000602003986 */ /* 0x0009e2000c101108 */
[----:B-1----:R-:W-:Y:S01]  /*163c0*/  ISETP.LT.AND P3, PT, R29, UR4, !P0 ;  /* 0x000000041d007c0c */ /* 0x002fe2000c761270 */
[----:B------:R-:W1:Y:S02]  /*163d0*/  LDCU UR4, c[0x0][0x39c] ;  /* 0x00007380ff0477ac */ /* 0x000e640008000800 */
[----:B------:R-:W3:Y:S01]  /*163e0*/  LDL.LU R29, [R1+0x98] ;  /* 0x00009800011d7983 */ /* 0x000ee20000300800 */
[----:B----4-:R-:W-:Y:S01]  /*163f0*/  IMAD R3, R9, 0x2, R5 ;  /* 0x0000000209037824 */ /* 0x010fe200078e0205 */
[----:B------:R-:W-:Y:S01]  /*16400*/  LEA.HI.X.SX32 R5, R5, R28, 0x1, P6 ;  /* 0x0000001c05057211 */ /* 0x000fe200030f0eff */
[----:B------:R-:W4:Y:S01]  /*16410*/  LDC R9, c[0x0][0x3b8] ;  /* 0x0000ee00ff097b82 */ /* 0x000f220000000800 */
[----:B------:R-:W-:-:S05]  /*16420*/  PRMT R6, R13, 0x7772, RZ ;  /* 0x000077720d067816 */ /* 0x000fca00000000ff */
[----:B------:R1:W-:Y:S04]  /*16430*/  @P5 STG.E.U8 desc[UR8][R4.64], R6 ;  /* 0x0000000604005986 */ /* 0x0003e8000c101108 */
[----:B-1----:R-:W4:Y:S01]  /*16440*/  LDL.LU R4, [R1+0x8c] ;  /* 0x00008c0001047983 */ /* 0x002f220000300800 */
[----:B--2---:R-:W-:Y:S01]  /*16450*/  ISETP.LT.AND P4, PT, R7, UR5, !P0 ;  /* 0x0000000507007c0c */ /* 0x004fe2000c781270 */
[----:B------:R-:W4:Y:S01]  /*16460*/  LDCU UR5, c[0x0][0x39c] ;  /* 0x00007380ff0577ac */ /* 0x000f220008000800 */
[----:B------:R-:W1:Y:S01]  /*16470*/  LDC R7, c[0x0][0x3b8] ;  /* 0x0000ee00ff077b82 */ /* 0x000e620000000800 */
[C---:B------:R-:W-:Y:S01]  /*16480*/  IADD3 R2, P6, PT, R3.reuse, R11, RZ ;  /* 0x0000000b03027210 */ /* 0x040fe20007fde0ff */
[----:B---3--:R-:W-:Y:S01]  /*16490*/  IMAD R5, R8, 0x2, R3 ;  /* 0x0000000208057824 */ /* 0x008fe200078e0203 */
[----:B------:R-:W-:Y:S01]  /*164a0*/  PRMT R6, R14, 0x7772, RZ ;  /* 0x000077720e067816 */ /* 0x000fe200000000ff */
[----:B------:R-:W2:Y:S01]  /*164b0*/  LDL.LU R8, [R1+0x90] ;  /* 0x0000900001087983 */ /* 0x000ea20000300800 */
[----:B------:R-:W-:-:S05]  /*164c0*/  LEA.HI.X.SX32 R3, R3, R28, 0x1, P6 ;  /* 0x0000001c03037211 */ /* 0x000fca00030f0eff */
[----:B------:R3:W-:Y:S02]  /*164d0*/  @P2 STG.E.U8 desc[UR8][R2.64], R6 ;  /* 0x0000000602002986 */ /* 0x0007e4000c101108 */
[----:B---3--:R-:W-:Y:S01]  /*164e0*/  PRMT R6, R15, 0x7772, RZ ;  /* 0x000077720f067816 */ /* 0x008fe200000000ff */
[----:B-1----:R-:W-:Y:S02]  /*164f0*/  IMAD R3, R7, 0x2, R5 ;  /* 0x0000000207037824 */ /* 0x002fe400078e0205 */
[----:B------:R-:W3:Y:S01]  /*16500*/  LDL.LU R7, [R1+0x94] ;  /* 0x0000940001077983 */ /* 0x000ee20000300800 */
[----:B----4-:R-:W-:Y:S01]  /*16510*/  ISETP.LT.AND P5, PT, R4, UR5, !P0 ;  /* 0x0000000504007c0c */ /* 0x010fe2000c7a1270 */
[----:B------:R-:W1:Y:S01]  /*16520*/  LDCU UR5, c[0x0][0x39c] ;  /* 0x00007380ff0577ac */ /* 0x000e620008000800 */
[----:B------:R-:W-:-:S04]  /*16530*/  IADD3 R4, P6, PT, R5, R11, RZ ;  /* 0x0000000b05047210 */ /* 0x000fc80007fde0ff */
[----:B------:R-:W-:Y:S02]  /*16540*/  LEA.HI.X.SX32 R5, R5, R28, 0x1, P6 ;  /* 0x0000001c05057211 */ /* 0x000fe400030f0eff */
        /* <DEDUP_REMOVED lines=18> */
[----:B------:R-:W1:Y:S01]  /*16670*/  LDCU UR6, c[0x0][0x39c] ;  /* 0x00007380ff0677ac */ /* 0x000e620008000800 */
[----:B------:R-:W2:Y:S01]  /*16680*/  LDC R8, c[0x0][0x3b8] ;  /* 0x0000ee00ff087b82 */ /* 0x000ea20000000800 */
[----:B---3--:R-:W-:Y:S01]  /*16690*/  ISETP.LT.AND P4, PT, R7, UR4, !P0 ;  /* 0x0000000407007c0c */ /* 0x008fe2000c781270 */
[----:B------:R-:W4:Y:S06]  /*166a0*/  LDCU UR4, c[0x0][0x39c] ;  /* 0x00007380ff0477ac */ /* 0x000f2c0008000800 */
[----:B------:R-:W3:Y:S01]  /*166b0*/  LDC R7, c[0x0][0x3b8] ;  /* 0x0000ee00ff077b82 */ /* 0x000ee20000000800 */
[----:B------:R-:W-:-:S02]  /*166c0*/  IADD3 R2, P6, PT, R3, R11, RZ ;  /* 0x0000000b03027210 */ /* 0x000fc40007fde0ff */
[----:B------:R-:W-:Y:S01]  /*166d0*/  PRMT R6, R18, 0x7772, RZ ;  /* 0x0000777212067816 */ /* 0x000fe200000000ff */
[----:B--2---:R-:W-:Y:S01]  /*166e0*/  IMAD R5, R8, 0x2, R3 ;  /* 0x0000000208057824 */ /* 0x004fe200078e0203 */
[----:B------:R-:W-:Y:S01]  /*166f0*/  LEA.HI.X.SX32 R3, R3, R28, 0x1, P6 ;  /* 0x0000001c03037211 */ /* 0x000fe200030f0eff */
[----:B------:R-:W1:Y:S04]  /*16700*/  LDL.LU R8, [R1+0xa0] ;  /* 0x0000a00001087983 */ /* 0x000e680000300800 */
[----:B------:R3:W-:Y:S02]  /*16710*/  @P2 STG.E.U8 desc[UR8][R2.64], R6 ;  /* 0x0000000602002986 */ /* 0x0007e4000c101108 */
[----:B---3--:R-:W-:Y:S01]  /*16720*/  IMAD R3, R7, 0x2, R5 ;  /* 0x0000000207037824 */ /* 0x008fe200078e0205 */
[----:B------:R-:W-:Y:S01]  /*16730*/  PRMT R6, R19, 0x7772, RZ ;  /* 0x0000777213067816 */ /* 0x000fe200000000ff */
[----:B------:R-:W2:Y:S01]  /*16740*/  LDL.LU R7, [R1+0xa8] ;  /* 0x0000a80001077983 */ /* 0x000ea20000300800 */
[----:B----4-:R-:W-:Y:S01]  /*16750*/  ISETP.LT.AND P5, PT, R4, UR4, !P0 ;  /* 0x0000000404007c0c */ /* 0x010fe2000c7a1270 */
[----:B------:R-:W2:Y:S01]  /*16760*/  LDCU UR4, c[0x0][0x39c] ;  /* 0x00007380ff0477ac */ /* 0x000ea20008000800 */
[----:B------:R-:W-:-:S04]  /*16770*/  IADD3 R4, P6, PT, R5, R11, RZ ;  /* 0x0000000b05047210 */ /* 0x000fc80007fde0ff */
[----:B------:R-:W-:-:S05]  /*16780*/  LEA.HI.X.SX32 R5, R5, R28, 0x1, P6 ;  /* 0x0000001c05057211 */ /* 0x000fca00030f0eff */
[----:B------:R3:W-:Y:S04]  /*16790*/  @P4 STG.E.U8 desc[UR8][R4.64], R6 ;  /* 0x0000000604004986 */ /* 0x0007e8000c101108 */
[----:B---3--:R-:W3:Y:S01]  /*167a0*/  LDL.LU R4, [R1+0xa4] ;  /* 0x0000a40001047983 */ /* 0x008ee20000300800 */
[----:B------:R-:W-:Y:S01]  /*167b0*/  IADD3 R2, P6, PT, R3, R11, RZ ;  /* 0x0000000b03027210 */ /* 0x000fe20007fde0ff */
[----:B------:R-:W-:Y:S01]  /*167c0*/  IMAD R5, R9, 0x2, R3 ;  /* 0x0000000209057824 */ /* 0x000fe200078e0203 */
[----:B------:R-:W-:Y:S01]  /*167d0*/  PRMT R6, R20, 0x7772, RZ ;  /* 0x0000777214067816 */ /* 0x000fe200000000ff */
[----:B------:R-:W4:Y:S01]  /*167e0*/  LDC R9, c[0x0][0x3b8] ;  /* 0x0000ee00ff097b82 */ /* 0x000f220000000800 */
[----:B------:R-:W-:-:S05]  /*167f0*/  LEA.HI.X.SX32 R3, R3, R28, 0x1, P6 ;  /* 0x0000001c03037211 */ /* 0x000fca00030f0eff */
[----:B------:R0:W-:Y:S02]  /*16800*/  @P3 STG.E.U8 desc[UR8][R2.64], R6 ;  /* 0x0000000602003986 */ /* 0x0001e4000c101108 */
[----:B0-----:R-:W-:Y:S01]  /*16810*/  IMAD R6, R10, 0x2, R5 ;  /* 0x000000020a067824 */ /* 0x001fe200078e0205 */
[----:B------:R-:W-:Y:S01]  /*16820*/  PRMT R3, R21, 0x7772, RZ ;  /* 0x0000777215037816 */ /* 0x000fe200000000ff */
[----:B------:R-:W2:Y:S01]  /*16830*/  LDL.LU R10, [R1+0xb4] ;  /* 0x0000b400010a7983 */ /* 0x000ea20000300800 */
[----:B---3--:R-:W-:Y:S01]  /*16840*/  ISETP.LT.AND P4, PT, R4, UR5, !P0 ;  /* 0x0000000504007c0c */ /* 0x008fe2000c781270 */
[----:B------:R-:W0:Y:S01]  /*16850*/  LDCU UR5, c[0x0][0x39c] ;  /* 0x00007380ff0577ac */ /* 0x000e220008000800 */
[----:B------:R-:W-:-:S04]  /*16860*/  IADD3 R4, P6, PT, R5, R11, RZ ;  /* 0x0000000b05047210 */ /* 0x000fc80007fde0ff */
[----:B------:R-:W-:-:S05]  /*16870*/  LEA.HI.X.SX32 R5, R5, R28, 0x1, P6 ;  /* 0x0000001c05057211 */ /* 0x000fca00030f0eff */
[----:B------:R3:W-:Y:S04]  /*16880*/  @P5 STG.E.U8 desc[UR8][R4.64], R3 ;  /* 0x0000000304005986 */ /* 0x0007e8000c101108 */
[----:B---3--:R-:W0:Y:S01]  /*16890*/  LDL.LU R5, [R1+0xb0] ;  /* 0x0000b00001057983 */ /* 0x008e220000300800 */
[----:B-1----:R-:W-:Y:S01]  /*168a0*/  ISETP.LT.AND P2, PT, R8, UR6, !P0 ;  /* 0x0000000608007c0c */ /* 0x002fe2000c741270 */
[----:B------:R-:W1:Y:S01]  /*168b0*/  LDCU UR6, c[0x0][0x39c] ;  /* 0x00007380ff0677ac */ /* 0x000e620008000800 */
[----:B------:R-:W3:Y:S01]  /*168c0*/  LDC R8, c[0x0][0x3b8] ;  /* 0x0000ee00ff087b82 */ /* 0x000ee20000000800 */
[----:B--2---:R-:W-:Y:S02]  /*168d0*/  ISETP.LT.AND P3, PT, R7, UR4, !P0 ;  /* 0x0000000407007c0c */ /* 0x004fe4000c761270 */
[C---:B------:R-:W-:Y:S01]  /*168e0*/  IADD3 R2, P6, PT, R6.reuse, R11, RZ ;  /* 0x0000000b06027210 */ /* 0x040fe20007fde0ff */
[----:B------:R-:W2:Y:S04]  /*168f0*/  LDCU UR4, c[0x0][0x39c] ;  /* 0x00007380ff0477ac */ /* 0x000ea80008000800 */
[----:B------:R-:W0:Y:S01]  /*16900*/  LDC R7, c[0x0][0x3b8] ;  /* 0x0000ee00ff077b82 */ /* 0x000e220000000800 */
[----:B------:R-:W-:-:S02]  /*16910*/  LEA.HI.X.SX32 R3, R6, R28, 0x1, P6 ;  /* 0x0000001c06037211 */ /* 0x000fc400030f0eff */
[----:B------:R-:W-:-:S05]  /*16920*/  PRMT R4, R22, 0x7772, RZ ;  /* 0x0000777216047816 */ /* 0x000fca00000000ff */
[----:B------:R1:W-:Y:S01]  /*16930*/  @P2 STG.E.U8 desc[UR8][R2.64], R4 ;  /* 0x0000000402002986 */ /* 0x0003e2000c101108 */
[----:B---3--:R-:W-:Y:S01]  /*16940*/  IMAD R6, R8, 0x2, R6 ;  /* 0x0000000208067824 */ /* 0x008fe200078e0206 */
[----:B-1----:R-:W-:Y:S01]  /*16950*/  ISETP.LT.AND P5, PT, R29, UR6, !P0 ;  /* 0x000000061d007c0c */ /* 0x002fe2000c7a1270 */
[----:B------:R-:W1:Y:S01]  /*16960*/  LDC R8, c[0x0][0x3b8] ;  /* 0x0000ee00ff087b82 */ /* 0x000e620000000800 */
[----:B------:R-:W3:Y:S01]  /*16970*/  LDL.LU R29, [R1+0xc0] ;  /* 0x0000c000011d7983 */ /* 0x000ee20000300800 */
[----:B------:R-:W-:Y:S01]  /*16980*/  PRMT R12, R12, 0x7773, RZ ;  /* 0x000077730c0c7816 */ /* 0x000fe200000000ff */
[----:B------:R-:W0:Y:S01]  /*16990*/  LDCU UR6, c[0x0][0x39c] ;  /* 0x00007380ff0677ac */ /* 0x000e220008000800 */
[----:B------:R-:W-:-:S04]  /*169a0*/  IADD3 R2, P6, PT, R6, R11, RZ ;  /* 0x0000000b06027210 */ /* 0x000fc80007fde0ff */
[-C--:B------:R-:W-:Y:S02]  /*169b0*/  LEA.HI.X.SX32 R3, R6, R28.reuse, 0x1, P6 ;  /* 0x0000001c06037211 */ /* 0x080fe400030f0eff */
[----:B0-----:R-:W-:Y:S01]  /*169c0*/  ISETP.LT.AND P2, PT, R5, UR5, !P0 ;  /* 0x0000000505007c0c */ /* 0x001fe2000c741270 */
[----:B----4-:R-:W-:Y:S01]  /*169d0*/  IMAD R5, R9, 0x2, R6 ;  /* 0x0000000209057824 */ /* 0x010fe200078e0206 */
[----:B------:R-:W-:Y:S01]  /*169e0*/  PRMT R6, R23, 0x7772, RZ ;  /* 0x0000777217067816 */ /* 0x000fe200000000ff */
[----:B------:R-:W0:Y:S01]  /*169f0*/  LDCU UR5, c[0x0][0x39c] ;  /* 0x00007380ff0577ac */ /* 0x000e220008000800 */
[----:B------:R-:W4:Y:S02]  /*16a00*/  LDC R9, c[0x0][0x3b8] ;  /* 0x0000ee00ff097b82 */ /* 0x000f240000000800 */
[----:B------:R-:W-:Y:S01]  /*16a10*/  IADD3 R4, P6, PT, R5, R11, RZ ;  /* 0x0000000b05047210 */ /* 0x000fe20007fde0ff */
[----:B------:R1:W-:Y:S02]  /*16a20*/  @P4 STG.E.U8 desc[UR8][R2.64], R6 ;  /* 0x0000000602004986 */ /* 0x0003e4000c101108 */
[----:B-1----:R-:W-:Y:S01]  /*16a30*/  IMAD R3, R7, 0x2, R5 ;  /* 0x0000000207037824 */ /* 0x002fe200078e0205 */
[----:B------:R-:W-:-:S02]  /*16a40*/  LEA.HI.X.SX32 R5, R5, R28, 0x1, P6 ;  /* 0x0000001c05057211 */ /* 0x000fc400030f0eff */
[----:B------:R-:W1:Y:S01]  /*16a50*/  LDC R7, c[0x0][0x3b8] ;  /* 0x0000ee00ff077b82 */ /* 0x000e620000000800 */
[----:B------:R-:W-:-:S05]  /*16a60*/  PRMT R6, R24, 0x7772, RZ ;  /* 0x0000777218067816 */ /* 0x000fca00000000ff */
[----:B------:R0:W-:Y:S04]  /*16a70*/  @P3 STG.E.U8 desc[UR8][R4.64], R6 ;  /* 0x0000000604003986 */ /* 0x0001e8000c101108 */
[----:B0-----:R-:W3:Y:S01]  /*16a80*/  LDL.LU R4, [R1+0xb8] ;  /* 0x0000b80001047983 */ /* 0x001ee20000300800 */
[----:B--2---:R-:W-:Y:S01]  /*16a90*/  ISETP.LT.AND P4, PT, R10, UR4, !P0 ;  /* 0x000000040a007c0c */ /* 0x004fe2000c781270 */
[----:B------:R-:W-:Y:S01]  /*16aa0*/  IMAD R6, R8, 0x2, R3 ;  /* 0x0000000208067824 */ /* 0x000fe200078e0203 */
[----:B------:R-:W-:Y:S01]  /*16ab0*/  IADD3 R2, P6, PT, R3, R11, RZ ;  /* 0x0000000b03027210 */ /* 0x000fe20007fde0ff */
[----:B------:R-:W0:Y:S01]  /*16ac0*/  LDC R10, c[0x0][0x3b8] ;  /* 0x0000ee00ff0a7b82 */ /* 0x000e220000000800 */
[----:B------:R-:W2:Y:S01]  /*16ad0*/  LDL.LU R8, [R1+0xbc] ;  /* 0x0000bc0001087983 */ /* 0x000ea20000300800 */
[----:B------:R-:W-:Y:S01]  /*16ae0*/  PRMT R5, R25, 0x7772, RZ ;  /* 0x0000777219057816 */ /* 0x000fe200000000ff */
[----:B------:R-:W0:Y:S01]  /*16af0*/  LDCU UR4, c[0x0][0x39c] ;  /* 0x00007380ff0477ac */ /* 0x000e220008000800 */
[----:B------:R-:W-:-:S05]  /*16b00*/  LEA.HI.X.SX32 R3, R3, R28, 0x1, P6 ;  /* 0x0000001c03037211 */ /* 0x000fca00030f0eff */
[----:B------:R4:W-:Y:S02]  /*16b10*/  @P5 STG.E.U8 desc[UR8][R2.64], R5 ;  /* 0x0000000502005986 */ /* 0x0009e4000c101108 */
[----:B----4-:R-:W-:Y:S02]  /*16b20*/  PRMT R2, R26, 0x7772, RZ ;  /* 0x000077721a027816 */ /* 0x010fe400000000ff */
[----:B---3--:R-:W-:Y:S01]  /*16b30*/  ISETP.LT.AND P3, PT, R4, UR5, !P0 ;  /* 0x0000000504007c0c */ /* 0x008fe2000c761270 */
[----:B------:R-:W3:Y:S01]  /*16b40*/  LDCU UR5, c[0x0][0x39c] ;  /* 0x00007380ff0577ac */ /* 0x000ee20008000800 */
[----:B------:R-:W-:-:S04]  /*16b50*/  IADD3 R4, P6, PT, R6, R11, RZ ;  /* 0x0000000b06047210 */ /* 0x000fc80007fde0ff */
[----:B------:R-:W-:Y:S01]  /*16b60*/  LEA.HI.X.SX32 R5, R6, R28, 0x1, P6 ;  /* 0x0000001c06057211 */ /* 0x000fe200030f0eff */
[----:B------:R-:W-:Y:S01]  /*16b70*/  IMAD R6, R9, 0x2, R6 ;  /* 0x0000000209067824 */ /* 0x000fe200078e0206 */
[----:B--2---:R-:W-:Y:S01]  /*16b80*/  ISETP.LT.AND P5, PT, R8, UR6, !P0 ;  /* 0x0000000608007c0c */ /* 0x004fe2000c7a1270 */
[----:B------:R-:W2:Y:S01]  /*16b90*/  LDC R9, c[0x0][0x3b8] ;  /* 0x0000ee00ff097b82 */ /* 0x000ea20000000800 */
[----:B------:R-:W4:Y:S01]  /*16ba0*/  LDCU UR6, c[0x0][0x39c] ;  /* 0x00007380ff0677ac */ /* 0x000f220008000800 */
[----:B------:R0:W-:Y:S06]  /*16bb0*/  @P2 STG.E.U8 desc[UR8][R4.64], R2 ;  /* 0x0000000204002986 */ /* 0x0001ec000c101108 */
[----:B------:R-:W2:Y:S01]  /*16bc0*/  LDC R8, c[0x0][0x3b8] ;  /* 0x0000ee00ff087b82 */ /* 0x000ea20000000800 */
[----:B0-----:R-:W-:Y:S01]  /*16bd0*/  IADD3 R2, P2, PT, R6, R11, RZ ;  /* 0x0000000b06027210 */ /* 0x001fe20007f5e0ff */
[----:B-1----:R-:W-:Y:S01]  /*16be0*/  IMAD R5, R7, 0x2, R6 ;  /* 0x0000000207057824 */ /* 0x002fe200078e0206 */
[----:B------:R-:W-:-:S02]  /*16bf0*/  PRMT R7, R27, 0x7772, RZ ;  /* 0x000077721b077816 */ /* 0x000fc400000000ff */
[-C--:B------:R-:W-:Y:S02]  /*16c00*/  LEA.HI.X.SX32 R3, R6, R28.reuse, 0x1, P2 ;  /* 0x0000001c06037211 */ /* 0x080fe400010f0eff */
[C---:B------:R-:W-:Y:S01]  /*16c10*/  IADD3 R4, P2, PT, R5.reuse, R11, RZ ;  /* 0x0000000b05047210 */ /* 0x040fe20007f5e0ff */
[----:B------:R-:W-:Y:S02]  /*16c20*/  IMAD R6, R10, 0x2, R5 ;  /* 0x000000020a067824 */ /* 0x000fe400078e0205 */
[----:B------:R-:W2:Y:S01]  /*16c30*/  LDL.LU R10, [R1+0xd0] ;  /* 0x0000d000010a7983 */ /* 0x000ea20000300800 */
[----:B------:R-:W-:-:S03]  /*16c40*/  LEA.HI.X.SX32 R5, R5, R28, 0x1, P2 ;  /* 0x0000001c05057211 */ /* 0x000fc600010f0eff */
[----:B------:R0:W-:Y:S04]  /*16c50*/  @P4 STG.E.U8 desc[UR8][R2.64], R7 ;  /* 0x0000000702004986 */ /* 0x0001e8000c101108 */
[----:B------:R1:W-:Y:S04]  /*16c60*/  @P3 STG.E.U8 desc[UR8][R4.64], R12 ;  /* 0x0000000c04003986 */ /* 0x0003e8000c101108 */
[----:B0-----:R-:W2:Y:S04]  /*16c70*/  LDL.LU R3, [R1+0xc4] ;  /* 0x0000c40001037983 */ /* 0x001ea80000300800 */
[----:B------:R-:W3:Y:S04]  /*16c80*/  LDL.LU R7, [R1+0xc8] ;  /* 0x0000c80001077983 */ /* 0x000ee80000300800 */
[----:B-1----:R-:W4:Y:S04]  /*16c90*/  LDL.LU R5, [R1+0xcc] ;  /* 0x0000cc0001057983 */ /* 0x002f280000300800 */
[----:B------:R-:W4:Y:S01]  /*16ca0*/  LDL.LU R12, [R1+0xd4] ;  /* 0x0000d400010c7983 */ /* 0x000f220000300800 */
[----:B------:R-:W-:Y:S01]  /*16cb0*/  ISETP.LT.AND P6, PT, R29, UR7, !P0 ;  /* 0x000000071d007c0c */ /* 0x000fe2000c7c1270 */
[----:B------:R-:W0:Y:S01]  /*16cc0*/  LDCU UR7, c[0x0][0x39c] ;  /* 0x00007380ff0777ac */ /* 0x000e220008000800 */
[----:B------:R-:W1:Y:S01]  /*16cd0*/  LDC R29, c[0x0][0x3b8] ;  /* 0x0000ee00ff1d7b82 */ /* 0x000e620000000800 */
[----:B------:R-:W-:-:S02]  /*16ce0*/  IADD3 R2, P2, PT, R6, R11, RZ ;  /* 0x0000000b06027210 */ /* 0x000fc40007f5e0ff */
[----:B------:R-:W-:Y:S02]  /*16cf0*/  PRMT R13, R13, 0x7773, RZ ;  /* 0x000077730d0d7816 */ /* 0x000fe400000000ff */
[----:B------:R-:W-:Y:S02]  /*16d00*/  PRMT R14, R14, 0x7773, RZ ;  /* 0x000077730e0e7816 */ /* 0x000fe400000000ff */
[----:B------:R-:W-:Y:S02]  /*16d10*/  PRMT R15, R15, 0x7773, RZ ;  /* 0x000077730f0f7816 */ /* 0x000fe400000000ff */
[----:B--2---:R-:W-:Y:S01]  /*16d20*/  ISETP.LT.AND P4, PT, R3, UR4, !P0 ;  /* 0x0000000403007c0c */ /* 0x004fe2000c781270 */
[----:B------:R-:W2:Y:S01]  /*16d30*/  LDCU UR4, c[0x0][0x39c] ;  /* 0x00007380ff0477ac */ /* 0x000ea20008000800 */
[----:B------:R-:W-:Y:S01]  /*16d40*/  LEA.HI.X.SX32 R3, R6, R28, 0x1, P2 ;  /* 0x0000001c06037211 */ /* 0x000fe200010f0eff */
[----:B------:R-:W-:Y:S01]  /*16d50*/  IMAD R6, R8, 0x2, R6 ;  /* 0x0000000208067824 */ /* 0x000fe200078e0206 */
[----:B---3--:R-:W-:Y:S01]  /*16d60*/  ISETP.LT.AND P3, PT, R7, UR5, !P0 ;  /* 0x0000000507007c0c */ /* 0x008fe2000c761270 */
[----:B------:R-:W3:Y:S01]  /*16d70*/  LDCU UR5, c[0x0][0x39c] ;  /* 0x00007380ff0577ac */ /* 0x000ee20008000800 */
[----:B------:R-:W0:Y:S01]  /*16d80*/  LDC R7, c[0x0][0x3b8] ;  /* 0x0000ee00ff077b82 */ /* 0x000e220000000800 */
[----:B------:R1:W-:Y:S01]  /*16d90*/  @P5 STG.E.U8 desc[UR8][R2.64], R13 ;  /* 0x0000000d02005986 */ /* 0x0003e2000c101108 */
[----:B----4-:R-:W-:Y:S01]  /*16da0*/  ISETP.LT.AND P2, PT, R5, UR6, !P0 ;  /* 0x0000000605007c0c */ /* 0x010fe2000c741270 */
[----:B------:R-:W-:Y:S01]  /*16db0*/  IMAD R5, R9, 0x2, R6 ;  /* 0x0000000209057824 */ /* 0x000fe200078e0206 */
[----:B------:R-:W4:Y:S04]  /*16dc0*/  LDCU UR6, c[0x0][0x39c] ;  /* 0x00007380ff0677ac */ /* 0x000f280008000800 */
[----:B------:R-:W4:Y:S01]  /*16dd0*/  LDC R8, c[0x0][0x3b8] ;  /* 0x0000ee00ff087b82 */ /* 0x000f220000000800 */
[----:B-1----:R-:W4:Y:S01]  /*16de0*/  LDL.LU R13, [R1+0xdc] ;  /* 0x0000dc00010d7983 */ /* 0x002f220000300800 */
[----:B------:R-:W-:-:S03]  /*16df0*/  IADD3 R2, P5, PT, R6, R11, RZ ;  /* 0x0000000b06027210 */ /* 0x000fc60007fbe0ff */
[----:B------:R-:W4:Y:S01]  /*16e00*/  LDL.LU R9, [R1+0xd8] ;  /* 0x0000d80001097983 */ /* 0x000f220000300800 */
[----:B------:R-:W-:Y:S02]  /*16e10*/  LEA.HI.X.SX32 R3, R6, R28, 0x1, P5 ;  /* 0x0000001c06037211 */ /* 0x000fe400028f0eff */
[----:B------:R-:W-:Y:S01]  /*16e20*/  IADD3 R4, P5, PT, R5, R11, RZ ;  /* 0x0000000b05047210 */ /* 0x000fe20007fbe0ff */
[----:B------:R-:W-:-:S03]  /*16e30*/  IMAD R6, R29, 0x2, R5 ;  /* 0x000000021d067824 */ /* 0x000fc600078e0205 */
[-C--:B------:R-:W-:Y:S01]  /*16e40*/  LEA.HI.X.SX32 R5, R5, R28.reuse, 0x1, P5 ;  /* 0x0000001c05057211 */ /* 0x080fe200028f0eff */
[----:B------:R1:W-:Y:S04]  /*16e50*/  @P6 STG.E.U8 desc[UR8][R2.64], R14 ;  /* 0x0000000e02006986 */ /* 0x0003e8000c101108 */
[----:B------:R0:W-:Y:S01]  /*16e60*/  @P4 STG.E.U8 desc[UR8][R4.64], R15 ;  /* 0x0000000f04004986 */ /* 0x0001e2000c101108 */
[----:B---3--:R-:W-:Y:S01]  /*16e70*/  ISETP.LT.AND P4, PT, R12, UR5, !P0 ;  /* 0x000000050c007c0c */ /* 0x008fe2000c781270 */
[----:B0-----:R-:W-:Y:S01]  /*16e80*/  IMAD R7, R7, 0x2, R6 ;  /* 0x0000000207077824 */ /* 0x001fe200078e0206 */
[----:B--2---:R-:W-:Y:S01]  /*16e90*/  ISETP.LT.AND P5, PT, R10, UR4, !P0 ;  /* 0x000000040a007c0c */ /* 0x004fe2000c7a1270 */
[----:B------:R-:W0:Y:S01]  /*16ea0*/  LDCU UR4, c[0x0][0x39c] ;  /* 0x00007380ff0477ac */ /* 0x000e220008000800 */
[----:B------:R-:W2:Y:S01]  /*16eb0*/  LDC R10, c[0x0][0x3b8] ;  /* 0x0000ee00ff0a7b82 */ /* 0x000ea20000000800 */
[----:B-1----:R-:W3:Y:S01]  /*16ec0*/  LDL.LU R14, [R1+0xe0] ;  /* 0x0000e000010e7983 */ /* 0x002ee20000300800 */
[C---:B------:R-:W-:Y:S01]  /*16ed0*/  IADD3 R2, P6, PT, R6.reuse, R11, RZ ;  /* 0x0000000b06027210 */ /* 0x040fe20007fde0ff */
[----:B------:R-:W3:Y:S02]  /*16ee0*/  LDCU UR5, c[0x0][0x39c] ;  /* 0x00007380ff0577ac */ /* 0x000ee40008000800 */
[----:B------:R-:W3:Y:S04]  /*16ef0*/  LDL.LU R12, [R1+0xe4] ;  /* 0x0000e400010c7983 */ /* 0x000ee80000300800 */
[----:B------:R-:W3:Y:S01]  /*16f00*/  LDL.LU R29, [R1+0xe8] ;  /* 0x0000e800011d7983 */ /* 0x000ee20000300800 */
[----:B------:R-:W-:-:S02]  /*16f10*/  LEA.HI.X.SX32 R3, R6, R28, 0x1, P6 ;  /* 0x0000001c06037211 */ /* 0x000fc400030f0eff */
[----:B------:R-:W1:Y:S01]  /*16f20*/  LDC R6, c[0x0][0x3b8] ;  /* 0x0000ee00ff067b82 */ /* 0x000e620000000800 */
[C---:B------:R-:W-:Y:S02]  /*16f30*/  IADD3 R4, P6, PT, R7.reuse, R11, RZ ;  /* 0x0000000b07047210 */ /* 0x040fe40007fde0ff */
[----:B------:R-:W-:Y:S02]  /*16f40*/  PRMT R16, R16, 0x7773, RZ ;  /* 0x0000777310107816 */ /* 0x000fe400000000ff */
[----:B------:R-:W-:Y:S01]  /*16f50*/  LEA.HI.X.SX32 R5, R7, R28, 0x1, P6 ;  /* 0x0000001c07057211 */ /* 0x000fe200030f0eff */
[----:B----4-:R-:W-:Y:S01]  /*16f60*/  IMAD R7, R8, 0x2, R7 ;  /* 0x0000000208077824 */ /* 0x010fe200078e0207 */
[----:B------:R-:W-:Y:S01]  /*16f70*/  PRMT R17, R17, 0x7773, RZ ;  /* 0x0000777311117816 */ /* 0x000fe200000000ff */
[----:B------:R-:W4:Y:S01]  /*16f80*/  LDC R8, c[0x0][0x3b8] ;  /* 0x0000ee00ff087b82 */ /* 0x000f220000000800 */
[----:B------:R0:W-:Y:S04]  /*16f90*/  @P3 STG.E.U8 desc[UR8][R2.64], R16 ;  /* 0x0000001002003986 */ /* 0x0001e8000c101108 */
[----:B------:R2:W-:Y:S01]  /*16fa0*/  @P2 STG.E.U8 desc[UR8][R4.64], R17 ;  /* 0x0000001104002986 */ /* 0x0005e2000c101108 */
[----:B------:R-:W-:-:S02]  /*16fb0*/  PRMT R18, R18, 0x7773, RZ ;  /* 0x0000777312127816 */ /* 0x000fc400000000ff */
[C---:B0-----:R-:W-:Y:S01]  /*16fc0*/  IADD3 R2, P2, PT, R7.reuse, R11, RZ ;  /* 0x0000000b07027210 */ /* 0x041fe20007f5e0ff */
[----:B------:R-:W0:Y:S01]  /*16fd0*/  LDC R16, c[0x0][0x3b8] ;  /* 0x0000ee00ff107b82 */ /* 0x000e220000000800 */
[----:B--2---:R-:W-:Y:S02]  /*16fe0*/  IMAD R5, R10, 0x2, R7 ;  /* 0x000000020a057824 */ /* 0x004fe400078e0207 */
[----:B------:R-:W-:-:S03]  /*16ff0*/  LEA.HI.X.SX32 R3, R7, R28, 0x1, P2 ;  /* 0x0000001c07037211 */ /* 0x000fc600010f0eff */
[----:B------:R-:W-:Y:S02]  /*17000*/  IADD3 R4, P6, PT, R5, R11, RZ ;  /* 0x0000000b05047210 */ /* 0x000fe40007fde0ff */
[----:B------:R1:W-:Y:S01]  /*17010*/  @P5 STG.E.U8 desc[UR8][R2.64], R18 ;  /* 0x0000001202005986 */ /* 0x0003e2000c101108 */
[----:B------:R-:W-:Y:S01]  /*17020*/  PRMT R19, R19, 0x7773, RZ ;  /* 0x0000777313137816 */ /* 0x000fe200000000ff */
[----:B------:R-:W2:Y:S01]  /*17030*/  LDC R7, c[0x0][0x3b8] ;  /* 0x0000ee00ff077b82 */ /* 0x000ea20000000800 */
[----:B------:R-:W-:Y:S02]  /*17040*/  PRMT R20, R20, 0x7773, RZ ;  /* 0x0000777314147816 */ /* 0x000fe400000000ff */
[----:B------:R-:W-:Y:S02]  /*17050*/  PRMT R21, R21, 0x7773, RZ ;  /* 0x0000777315157816 */ /* 0x000fe400000000ff */
[----:B------:R-:W-:Y:S02]  /*17060*/  PRMT R22, R22, 0x7773, RZ ;  /* 0x0000777316167816 */ /* 0x000fe400000000ff */
[----:B------:R-:W-:Y:S01]  /*17070*/  PRMT R23, R23, 0x7773, RZ ;  /* 0x0000777317177816 */ /* 0x000fe200000000ff */
[----:B------:R-:W0:Y:S01]  /*17080*/  LDC R10, c[0x0][0x3b8] ;  /* 0x0000ee00ff0a7b82 */ /* 0x000e220000000800 */
[----:B-1----:R-:W-:Y:S01]  /*17090*/  IMAD R3, R6, 0x2, R5 ;  /* 0x0000000206037824 */ /* 0x002fe200078e0205 */
[----:B------:R-:W-:-:S04]  /*170a0*/  LEA.HI.X.SX32 R5, R5, R28, 0x1, P6 ;  /* 0x0000001c05057211 */ /* 0x000fc800030f0eff */
[----:B------:R-:W-:Y:S01]  /*170b0*/  IADD3 R2, P6, PT, R3, R11, RZ ;  /* 0x0000000b03027210 */ /* 0x000fe20007fde0ff */
[----:B------:R4:W-:Y:S01]  /*170c0*/  @P4 STG.E.U8 desc[UR8][R4.64], R19 ;  /* 0x0000001304004986 */ /* 0x0009e2000c101108 */
[----:B------:R-:W1:Y:S01]  /*170d0*/  LDC R6, c[0x0][0x3b8] ;  /* 0x0000ee00ff067b82 */ /* 0x000e620000000800 */
[----:B------:R-:W-:Y:S02]  /*170e0*/  PRMT R24, R24, 0x7773, RZ ;  /* 0x0000777318187816 */ /* 0x000fe400000000ff */
[----:B------:R-:W-:Y:S02]  /*170f0*/  PRMT R25, R25, 0x7773, RZ ;  /* 0x0000777319197816 */ /* 0x000fe400000000ff */
[----:B------:R-:W-:Y:S02]  /*17100*/  PRMT R26, R26, 0x7773, RZ ;  /* 0x000077731a1a7816 */ /* 0x000fe400000000ff */
[----:B------:R-:W-:Y:S01]  /*17110*/  PRMT R27, R27, 0x7773, RZ ;  /* 0x000077731b1b7816 */ /* 0x000fe200000000ff */
[----:B------:R-:W0:Y:S01]  /*17120*/  LDC R18, c[0x0][0x3b8] ;  /* 0x0000ee00ff127b82 */ /* 0x000e220000000800 */
[----:B----4-:R-:W-:Y:S01]  /*17130*/  IMAD R5, R8, 0x2, R3 ;  /* 0x0000000208057824 */ /* 0x010fe200078e0203 */
[----:B------:R-:W-:-:S02]  /*17140*/  LEA.HI.X.SX32 R3, R3, R28, 0x1, P6 ;  /* 0x0000001c03037211 */ /* 0x000fc400030f0eff */
[----:B------:R-:W-:Y:S01]  /*17150*/  ISETP.LT.AND P2, PT, R13, UR4, !P0 ;  /* 0x000000040d007c0c */ /* 0x000fe2000c741270 */
[----:B------:R-:W4:Y:S01]  /*17160*/  LDCU UR4, c[0x0][0x39c] ;  /* 0x00007380ff0477ac */ /* 0x000f220008000800 */
[----:B------:R-:W2:Y:S01]  /*17170*/  LDL.LU R13, [R1+0xec] ;  /* 0x0000ec00010d7983 */ /* 0x000ea20000300800 */
[----:B------:R-:W-:Y:S01]  /*17180*/  ISETP.LT.AND P3, PT, R9, UR6, !P0 ;  /* 0x0000000609007c0c */ /* 0x000fe2000c761270 */
[----:B------:R-:W3:Y:S01]  /*17190*/  LDCU UR6, c[0x0][0x39c] ;  /* 0x00007380ff0677ac */ /* 0x000ee20008000800 */
[----:B------:R-:W0:Y:S11]  /*171a0*/  LDC R9, c[0x0][0x3b8] ;  /* 0x0000ee00ff097b82 */ /* 0x000e360000000800 */
[----:B------:R1:W-:Y:S01]  /*171b0*/  @P3 STG.E.U8 desc[UR8][R2.64], R20 ;  /* 0x0000001402003986 */ /* 0x0003e2000c101108 */
[----:B---3--:R-:W-:Y:S01]  /*171c0*/  ISETP.LT.AND P4, PT, R12, UR6, !P0 ;  /* 0x000000060c007c0c */ /* 0x008fe2000c781270 */
[----:B------:R-:W3:Y:S02]  /*171d0*/  LDCU UR6, c[0x0][0x39c] ;  /* 0x00007380ff0677ac */ /* 0x000ee40008000800 */
[----:B------:R-:W2:Y:S01]  /*171e0*/  LDL.LU R12, [R1+0xf4] ;  /* 0x0000f400010c7983 */ /* 0x000ea20000300800 */
[----:B------:R-:W-:Y:S01]  /*171f0*/  IADD3 R4, P6, PT, R5, R11, RZ ;  /* 0x0000000b05047210 */ /* 0x000fe20007fde0ff */
[----:B-1----:R-:W1:Y:S01]  /*17200*/  LDC R20, c[0x0][0x3b8] ;  /* 0x0000ee00ff147b82 */ /* 0x002e620000000800 */
[----:B----4-:R-:W-:Y:S01]  /*17210*/  ISETP.LT.AND P3, PT, R29, UR4, !P0 ;  /* 0x000000041d007c0c */ /* 0x010fe2000c761270 */
[----:B0-----:R-:W-:Y:S01]  /*17220*/  IMAD R3, R9, 0x2, R5 ;  /* 0x0000000209037824 */ /* 0x001fe200078e0205 */
[----:B------:R-:W4:Y:S01]  /*17230*/  LDL.LU R29, [R1+0xf8] ;  /* 0x0000f800011d7983 */ /* 0x000f220000300800 */
[----:B------:R-:W-:Y:S01]  /*17240*/  ISETP.LT.AND P5, PT, R14, UR5, !P0 ;  /* 0x000000050e007c0c */ /* 0x000fe2000c7a1270 */
[----:B------:R-:W0:Y:S01]  /*17250*/  LDCU UR5, c[0x0][0x39c] ;  /* 0x00007380ff0577ac */ /* 0x000e220008000800 */
[----:B------:R-:W-:-:S02]  /*17260*/  LEA.HI.X.SX32 R5, R5, R28, 0x1, P6 ;  /* 0x0000001c05057211 */ /* 0x000fc400030f0eff */
[CC--:B------:R-:W-:Y:S01]  /*17270*/  IADD3 R2, P6, PT, R3.reuse, R11.reuse, RZ ;  /* 0x0000000b03027210 */ /* 0x0c0fe20007fde0ff */
[----:B------:R-:W-:Y:S01]  /*17280*/  IMAD R6, R6, 0x2, R3 ;  /* 0x0000000206067824 */ /* 0x000fe200078e0203 */
[----:B------:R-:W0:Y:S01]  /*17290*/  LDC R9, c[0x0][0x3b8] ;  /* 0x0000ee00ff097b82 */ /* 0x000e220000000800 */
[----:B------:R-:W0:Y:S01]  /*172a0*/  LDCU UR4, c[0x0][0x39c] ;  /* 0x00007380ff0477ac */ /* 0x000e220008000800 */
[----:B------:R-:W-:Y:S01]  /*172b0*/  LEA.HI.X.SX32 R3, R3, R28, 0x1, P6 ;  /* 0x0000001c03037211 */ /* 0x000fe200030f0eff */
[----:B------:R2:W-:Y:S04]  /*172c0*/  @P2 STG.E.U8 desc[UR8][R4.64], R21 ;  /* 0x0000001504002986 */ /* 0x0005e8000c101108 */
[----:B------:R2:W-:Y:S01]  /*172d0*/  @P5 STG.E.U8 desc[UR8][R2.64], R22 ;  /* 0x0000001602005986 */ /* 0x0005e2000c101108 */
[----:B---3--:R-:W-:Y:S01]  /*172e0*/  ISETP.LT.AND P5, PT, R0, UR6, !P0 ;  /* 0x0000000600007c0c */ /* 0x008fe2000c7a1270 */
[----:B------:R-:W3:Y:S02]  /*172f0*/  LDCU UR6, c[0x0][0x39c] ;  /* 0x00007380ff0677ac */ /* 0x000ee40008000800 */
[----:B------:R-:W3:Y:S04]  /*17300*/  LDL.LU R0, [R1+0x690] ;  /* 0x0006900001007983 */ /* 0x000ee80000300800 */
[----:B------:R-:W3:Y:S01]  /*17310*/  LDL.LU R17, [R1+0xfc] ;  /* 0x0000fc0001117983 */ /* 0x000ee20000300800 */
[----:B--2---:R-:W-:Y:S01]  /*17320*/  IADD3 R4, P6, PT, R6, R11, RZ ;  /* 0x0000000b06047210 */ /* 0x004fe20007fde0ff */
[----:B------:R-:W-:-:S03]  /*17330*/  IMAD R3, R7, 0x2, R6 ;  /* 0x0000000207037824 */ /* 0x000fc600078e0206 */
[-C--:B------:R-:W-:Y:S01]  /*17340*/  LEA.HI.X.SX32 R5, R6, R28.reuse, 0x1, P6 ;  /* 0x0000001c06057211 */ /* 0x080fe200030f0eff */
[----:B------:R-:W2:Y:S01]  /*17350*/  LDL.LU R15, [R1+0x100] ;  /* 0x00010000010f7983 */ /* 0x000ea20000300800 */
[----:B------:R-:W-:Y:S01]  /*17360*/  IADD3 R2, P6, PT, R3, R11, RZ ;  /* 0x0000000b03027210 */ /* 0x000fe20007fde0ff */
[----:B0-----:R-:W-:Y:S02]  /*17370*/  IMAD R9, R9, 0x2, R3 ;  /* 0x0000000209097824 */ /* 0x001fe400078e0203 */
[----:B------:R-:W-:Y:S01]  /*17380*/  @P4 STG.E.U8 desc[UR8][R4.64], R23 ;  /* 0x0000001704004986 */ /* 0x000fe2000c101108 */
[----:B------:R-:W-:-:S03]  /*17390*/  LEA.HI.X.SX32 R3, R3, R28, 0x1, P6 ;  /* 0x0000001c03037211 */ /* 0x000fc600030f0eff */
[----:B------:R-:W2:Y:S04]  /*173a0*/  LDL.LU R14, [R1+0x104] ;  /* 0x00010400010e7983 */ /* 0x000ea80000300800 */
[----:B------:R0:W-:Y:S01]  /*173b0*/  @P3 STG.E.U8 desc[UR8][R2.64], R24 ;  /* 0x0000001802003986 */ /* 0x0001e2000c101108 */
[----:B------:R-:W-:Y:S01]  /*173c0*/  ISETP.LT.AND P2, PT, R13, UR5, !P0 ;  /* 0x000000050d007c0c */ /* 0x000fe2000c741270 */
[----:B------:R-:W4:Y:S01]  /*173d0*/  LDCU UR5, c[0x0][0x39c] ;  /* 0x00007380ff0577ac */ /* 0x000f220008000800 */
[----:B------:R-:W0:Y:S01]  /*173e0*/  LDC R13, c[0x0][0x3b8] ;  /* 0x0000ee00ff0d7b82 */ /* 0x000e220000000800 */
[----:B----4-:R-:W-:Y:S02]  /*173f0*/  ISETP.LT.AND P3, PT, R29, UR5, !P0 ;  /* 0x000000051d007c0c */ /* 0x010fe4000c761270 */
[----:B------:R-:W-:Y:S01]  /*17400*/  ISETP.LT.AND P4, PT, R12, UR4, !P0 ;  /* 0x000000040c007c0c */ /* 0x000fe2000c781270 */
[----:B------:R-:W4:Y:S04]  /*17410*/  LDL.LU R29, [R1+0x108] ;  /* 0x00010800011d7983 */ /* 0x000f280000300800 */
[----:B------:R-:W1:Y:S01]  /*17420*/  LDC R12, c[0x0][0x3b8] ;  /* 0x0000ee00ff0c7b82 */ /* 0x000e620000000800 */
[----:B------:R-:W3:Y:S02]  /*17430*/  LDCU UR4, c[0x0][0x39c] ;  /* 0x00007380ff0477ac */ /* 0x000ee40008000800 */
[----:B---3--:R-:W3:Y:S01]  /*17440*/  LDS.128 R4, [R0] ;  /* 0x0000000000047984 */ /* 0x008ee20000000c00 */
[-C--:B------:R-:W-:Y:S01]  /*17450*/  IADD3 R8, P6, PT, R9, R11.reuse, RZ ;  /* 0x0000000b09087210 */ /* 0x080fe20007fde0ff */
[----:B0-----:R-:W-:Y:S01]  /*17460*/  IMAD R3, R13, 0x2, R9 ;  /* 0x000000020d037824 */ /* 0x001fe200078e0209 */
[----:B------:R-:W0:Y:S01]  /*17470*/  LDCU UR5, c[0x0][0x39c] ;  /* 0x00007380ff0577ac */ /* 0x000e220008000800 */
[----:B------:R-:W4:Y:S01]  /*17480*/  LDL.LU R22, [R1+0x10c] ;  /* 0x00010c0001167983 */ /* 0x000f220000300800 */
[-C--:B------:R-:W-:Y:S01]  /*17490*/  LEA.HI.X.SX32 R9, R9, R28.reuse, 0x1, P6 ;  /* 0x0000001c09097211 */ /* 0x080fe200030f0eff */
[----:B------:R-:W-:Y:S01]  /*174a0*/  IMAD R10, R10, 0x2, R3 ;  /* 0x000000020a0a7824 */ /* 0x000fe200078e0203 */
[CC--:B------:R-:W-:Y:S01]  /*174b0*/  IADD3 R2, P6, PT, R3.reuse, R11.reuse, RZ ;  /* 0x0000000b03027210 */ /* 0x0c0fe20007fde0ff */
[----:B------:R-:W4:Y:S03]  /*174c0*/  LDL.LU R21, [R1+0x110] ;  /* 0x0001100001157983 */ /* 0x000f260000300800 */
[----:B------:R-:W-:Y:S01]  /*174d0*/  LEA.HI.X.SX32 R3, R3, R28, 0x1, P6 ;  /* 0x0000001c03037211 */ /* 0x000fe200030f0eff */
[----:B------:R0:W-:Y:S01]  /*174e0*/  @P2 STG.E.U8 desc[UR8][R8.64], R25 ;  /* 0x0000001908002986 */ /* 0x0001e2000c101108 */
[----:B------:R-:W-:Y:S01]  /*174f0*/  ISETP.LT.AND P2, PT, R17, UR4, !P0 ;  /* 0x0000000411007c0c */ /* 0x000fe2000c741270 */
[----:B------:R-:W4:Y:S01]  /*17500*/  LDCU UR4, c[0x0][0x39c] ;  /* 0x00007380ff0477ac */ /* 0x000f220008000800 */
[----:B------:R-:W4:Y:S01]  /*17510*/  LDC R17, c[0x0][0x3b8] ;  /* 0x0000ee00ff117b82 */ /* 0x000f220000000800 */
[----:B------:R-:W4:Y:S01]  /*17520*/  LDL.LU R19, [R1+0x114] ;  /* 0x0001140001137983 */ /* 0x000f220000300800 */
[----:B0-----:R-:W-:-:S06]  /*17530*/  IADD3 R8, P6, PT, R10, R11, RZ ;  /* 0x0000000b0a087210 */ /* 0x001fcc0007fde0ff */
[----:B------:R-:W0:Y:S01]  /*17540*/  LDC R25, c[0x0][0x3b8] ;  /* 0x0000ee00ff197b82 */ /* 0x000e220000000800 */
[----:B------:R-:W-:Y:S01]  /*17550*/  LEA.HI.X.SX32 R9, R10, R28, 0x1, P6 ;  /* 0x0000001c0a097211 */ /* 0x000fe200030f0eff */
[----:B-1----:R-:W-:Y:S01]  /*17560*/  IMAD R10, R12, 0x2, R10 ;  /* 0x000000020c0a7824 */ /* 0x002fe200078e020a */
[----:B------:R1:W-:Y:S04]  /*17570*/  @P5 STG.E.U8 desc[UR8][R2.64], R26 ;  /* 0x0000001a02005986 */ /* 0x0003e8000c101108 */
[----:B------:R2:W-:Y:S01]  /*17580*/  @P4 STG.E.U8 desc[UR8][R8.64], R27 ;  /* 0x0000001b08004986 */ /* 0x0005e2000c101108 */
[----:B-1----:R-:W-:Y:S01]  /*17590*/  IADD3 R2, P6, PT, R10, R11, RZ ;  /* 0x0000000b0a027210 */ /* 0x002fe20007fde0ff */
[----:B------:R-:W1:Y:S01]  /*175a0*/  LDC R26, c[0x0][0x3b8] ;  /* 0x0000ee00ff1a7b82 */ /* 0x000e620000000800 */
[----:B--2---:R-:W-:-:S02]  /*175b0*/  IMAD R9, R16, 0x2, R10 ;  /* 0x0000000210097824 */ /* 0x004fc400078e020a */
[-C--:B------:R-:W-:Y:S02]  /*175c0*/  LEA.HI.X.SX32 R3, R10, R28.reuse, 0x1, P6 ;  /* 0x0000001c0a037211 */ /* 0x080fe400030f0eff */
[----:B---3--:R-:W-:Y:S02]  /*175d0*/  PRMT R10, R4, 0x7770, RZ ;  /* 0x00007770040a7816 */ /* 0x008fe400000000ff */
[----:B------:R-:W-:Y:S01]  /*175e0*/  ISETP.LT.AND P5, PT, R15, UR6, !P0 ;  /* 0x000000060f007c0c */ /* 0x000fe2000c7a1270 */
[----:B------:R-:W2:Y:S01]  /*175f0*/  LDC R16, c[0x0][0x3b8] ;  /* 0x0000ee00ff107b82 */ /* 0x000ea20000000800 */
[----:B------:R-:W-:Y:S01]  /*17600*/  ISETP.LT.AND P4, PT, R14, UR5, !P0 ;  /* 0x000000050e007c0c */ /* 0x000fe2000c781270 */
[----:B------:R3:W-:Y:S01]  /*17610*/  @P3 STG.E.U8 desc[UR8][R2.64], R10 ;  /* 0x0000000a02003986 */ /* 0x0007e2000c101108 */
[----:B------:R-:W0:Y:S03]  /*17620*/  LDCU UR5, c[0x0][0x39c] ;  /* 0x00007380ff0577ac */ /* 0x000e260008000800 */
[----:B------:R-:W0:Y:S01]  /*17630*/  LDS.128 R12, [R0+0x2000] ;  /* 0x00200000000c7984 */ /* 0x000e220000000c00 */
[-C--:B------:R-:W-:Y:S01]  /*17640*/  IADD3 R8, P6, PT, R9, R11.reuse, RZ ;  /* 0x0000000b09087210 */ /* 0x080fe20007fde0ff */
[----:B------:R-:W0:Y:S01]  /*17650*/  LDCU UR6, c[0x0][0x39c] ;  /* 0x00007380ff0677ac */ /* 0x000e220008000800 */
[----:B----4-:R-:W-:Y:S01]  /*17660*/  ISETP.LT.AND P3, PT, R29, UR4, !P0 ;  /* 0x000000041d007c0c */ /* 0x010fe2000c761270 */
[----:B---3--:R-:W-:Y:S01]  /*17670*/  IMAD R3, R18, 0x2, R9 ;  /* 0x0000000212037824 */ /* 0x008fe200078e0209 */
[----:B------:R-:W3:Y:S01]  /*17680*/  LDL.LU R29, [R1+0x118] ;  /* 0x00011800011d7983 */ /* 0x000ee20000300800 */
[----:B------:R-:W-:Y:S01]  /*17690*/  LEA.HI.X.SX32 R9, R9, R28, 0x1, P6 ;  /* 0x0000001c09097211 */ /* 0x000fe200030f0eff */
[----:B------:R-:W4:Y:S01]  /*176a0*/  LDCU UR4, c[0x0][0x39c] ;  /* 0x00007380ff0477ac */ /* 0x000f220008000800 */
[----:B------:R-:W-:Y:S01]  /*176b0*/  PRMT R10, R5, 0x7770, RZ ;  /* 0x00007770050a7816 */ /* 0x000fe200000000ff */
[----:B------:R-:W4:Y:S01]  /*176c0*/  LDL.LU R24, [R1+0x11c] ;  /* 0x00011c0001187983 */ /* 0x000f220000300800 */
[----:B------:R-:W-:-:S03]  /*176d0*/  IADD3 R2, P6, PT, R3, R11, RZ ;  /* 0x0000000b03027210 */ /* 0x000fc60007fde0ff */
[----:B------:R0:W-:Y:S04]  /*176e0*/  @P2 STG.E.U8 desc[UR8][R8.64], R10 ;  /* 0x0000000a08002986 */ /* 0x0001e8000c101108 */
[----:B------:R-:W4:Y:S04]  /*176f0*/  LDL.LU R23, [R1+0x120] ;  /* 0x0001200001177983 */ /* 0x000f280000300800 */
[----:B------:R-:W4:Y:S01]  /*17700*/  LDL.LU R27, [R1+0x128] ;  /* 0x00012800011b7983 */ /* 0x000f220000300800 */
[----:B0-----:R-:W-:Y:S01]  /*17710*/  IMAD R10, R17, 0x2, R3 ;  /* 0x00000002110a7824 */ /* 0x001fe200078e0203 */
[----:B------:R-:W-:-:S02]  /*17720*/  LEA.HI.X.SX32 R3, R3, R28, 0x1, P6 ;  /* 0x0000001c03037211 */ /* 0x000fc400030f0eff */
[----:B------:R-:W-:Y:S02]  /*17730*/  PRMT R9, R6, 0x7770, RZ ;  /* 0x0000777006097816 */ /* 0x000fe400000000ff */
[----:B------:R-:W-:Y:S02]  /*17740*/  IADD3 R8, P6, PT, R10, R11, RZ ;  /* 0x0000000b0a087210 */ /* 0x000fe40007fde0ff */
[----:B------:R-:W-:Y:S01]  /*17750*/  ISETP.LT.AND P2, PT, R22, UR5, !P0 ;  /* 0x0000000516007c0c */ /* 0x000fe2000c741270 */
[----:B------:R-:W3:Y:S01]  /*17760*/  LDCU UR5, c[0x0][0x39c] ;  /* 0x00007380ff0577ac */ /* 0x000ee20008000800 */
[----:B------:R0:W-:Y:S01]  /*17770*/  @P5 STG.E.U8 desc[UR8][R2.64], R9 ;  /* 0x0000000902005986 */ /* 0x0001e2000c101108 */
[----:B------:R-:W1:Y:S01]  /*17780*/  LDC R22, c[0x0][0x3b8] ;  /* 0x0000ee00ff167b82 */ /* 0x000e620000000800 */
[----:B0-----:R-:W-:Y:S01]  /*17790*/  LEA.HI.X.SX32 R9, R10, R28, 0x1, P6 ;  /* 0x0000001c0a097211 */ /* 0x001fe200030f0eff */
[----:B--2---:R-:W-:Y:S01]  /*177a0*/  IMAD R3, R16, 0x2, R10 ;  /* 0x0000000210037824 */ /* 0x004fe200078e020a */
[----:B------:R-:W-:-:S05]  /*177b0*/  PRMT R2, R7, 0x7770, RZ ;  /* 0x0000777007027816 */ /* 0x000fca00000000ff */
[----:B------:R0:W-:Y:S01]  /*177c0*/  @P4 STG.E.U8 desc[UR8][R8.64], R2 ;  /* 0x0000000208004986 */ /* 0x0001e2000c101108 */
[----:B------:R-:W-:Y:S02]  /*177d0*/  PRMT R10, R12, 0x7770, RZ ;  /* 0x000077700c0a7816 */ /* 0x000fe400000000ff */
[----:B0-----:R-:W-:Y:S01]  /*177e0*/  IADD3 R2, P6, PT, R3, R11, RZ ;  /* 0x0000000b03027210 */ /* 0x001fe20007fde0ff */
[----:B------:R-:W-:Y:S01]  /*177f0*/  IMAD R9, R20, 0x2, R3 ;  /* 0x0000000214097824 */ /* 0x000fe200078e0203 */
[----:B------:R-:W-:Y:S01]  /*17800*/  ISETP.LT.AND P5, PT, R21, UR6, !P0 ;  /* 0x0000000615007c0c */ /* 0x000fe2000c7a1270 */
[----:B------:R-:W0:Y:S01]  /*17810*/  LDC R20, c[0x0][0x3b8] ;  /* 0x0000ee00ff147b82 */ /* 0x000e220000000800 */
[----:B------:R-:W-:Y:S01]  /*17820*/  LEA.HI.X.SX32 R3, R3, R28, 0x1, P6 ;  /* 0x0000001c03037211 */ /* 0x000fe200030f0eff */
[----:B------:R-:W2:Y:S04]  /*17830*/  LDCU UR6, c[0x0][0x39c] ;  /* 0x00007380ff0677ac */ /* 0x000ea80008000800 */
[----:B------:R1:W-:Y:S02]  /*17840*/  @P3 STG.E.U8 desc[UR8][R2.64], R10 ;  /* 0x0000000a02003986 */ /* 0x0003e4000c101108 */
[----:B------:R-:W0:Y:S01]  /*17850*/  LDC R21, c[0x0][0x3b8] ;  /* 0x0000ee00ff157b82 */ /* 0x000e220000000800 */
[----:B---3--:R-:W-:-:S02]  /*17860*/  ISETP.LT.AND P3, PT, R29, UR5, !P0 ;  /* 0x000000051d007c0c */ /* 0x008fc4000c761270 */
[----:B----4-:R-:W-:Y:S01]  /*17870*/  ISETP.LT.AND P4, PT, R19, UR4, !P0 ;  /* 0x0000000413007c0c */ /* 0x010fe2000c781270 */
[----:B------:R-:W3:Y:S01]  /*17880*/  LDL.LU R29, [R1+0x12c] ;  /* 0x00012c00011d7983 */ /* 0x000ee20000300800 */
[CC--:B------:R-:W-:Y:S01]  /*17890*/  IADD3 R8, P6, PT, R9.reuse, R11.reuse, RZ ;  /* 0x0000000b09087210 */ /* 0x0c0fe20007fde0ff */
[----:B------:R-:W4:Y:S02]  /*178a0*/  LDCU UR4, c[0x0][0x39c] ;  /* 0x00007380ff0477ac */ /* 0x000f240008000800 */
[----:B------:R-:W2:Y:S01]  /*178b0*/  LDS.128 R16, [R0+0x4000] ;  /* 0x0040000000107984 */ /* 0x000ea20000000c00 */
[----:B-1----:R-:W-:Y:S01]  /*178c0*/  IMAD R3, R22, 0x2, R9 ;  /* 0x0000000216037824 */ /* 0x002fe200078e0209 */
[----:B------:R-:W-:Y:S01]  /*178d0*/  LEA.HI.X.SX32 R9, R9, R28, 0x1, P6 ;  /* 0x0000001c09097211 */ /* 0x000fe200030f0eff */
[----:B------:R-:W1:Y:S01]  /*178e0*/  LDCU UR5, c[0x0][0x39c] ;  /* 0x00007380ff0577ac */ /* 0x000e620008000800 */
[----:B------:R-:W-:Y:S02]  /*178f0*/  PRMT R10, R13, 0x7770, RZ ;  /* 0x000077700d0a7816 */ /* 0x000fe400000000ff */
[----:B------:R-:W-:-:S03]  /*17900*/  IADD3 R2, P6, PT, R3, R11, RZ ;  /* 0x0000000b03027210 */ /* 0x000fc60007fde0ff */
[----:B------:R0:W-:Y:S02]  /*17910*/  @P2 STG.E.U8 desc[UR8][R8.64], R10 ;  /* 0x0000000a08002986 */ /* 0x0001e4000c101108 */
[----:B0-----:R-:W-:Y:S01]  /*17920*/  IMAD R10, R21, 0x2, R3 ;  /* 0x00000002150a7824 */ /* 0x001fe200078e0203 */
[----:B------:R-:W-:Y:S02]  /*17930*/  LEA.HI.X.SX32 R3, R3, R28, 0x1, P6 ;  /* 0x0000001c03037211 */ /* 0x000fe400030f0eff */
[----:B------:R-:W-:Y:S02]  /*17940*/  PRMT R9, R14, 0x7770, RZ ;  /* 0x000077700e097816 */ /* 0x000fe400000000ff */
[----:B------:R-:W-:-:S03]  /*17950*/  IADD3 R8, P6, PT, R10, R11, RZ ;  /* 0x0000000b0a087210 */ /* 0x000fc60007fde0ff */
[----:B------:R0:W-:Y:S01]  /*17960*/  @P5 STG.E.U8 desc[UR8][R2.64], R9 ;  /* 0x0000000902005986 */ /* 0x0001e2000c101108 */
[----:B----4-:R-:W-:Y:S01]  /*17970*/  ISETP.LT.AND P2, PT, R24, UR4, !P0 ;  /* 0x0000000418007c0c */ /* 0x010fe2000c741270 */
[----:B------:R-:W3:Y:S01]  /*17980*/  LDCU UR4, c[0x0][0x39c] ;  /* 0x00007380ff0477ac */ /* 0x000ee20008000800 */
[----:B--2---:R-:W-:Y:S01]  /*17990*/  ISETP.LT.AND P5, PT, R23, UR6, !P0 ;  /* 0x0000000617007c0c */ /* 0x004fe2000c7a1270 */
[----:B------:R-:W2:Y:S01]  /*179a0*/  LDC R24, c[0x0][0x3b8] ;  /* 0x0000ee00ff187b82 */ /* 0x000ea20000000800 */
[----:B------:R-:W4:Y:S01]  /*179b0*/  LDCU UR6, c[0x0][0x39c] ;  /* 0x00007380ff0677ac */ /* 0x000f220008000800 */
[----:B0-----:R-:W-:Y:S01]  /*179c0*/  LEA.HI.X.SX32 R9, R10, R28, 0x1, P6 ;  /* 0x0000001c0a097211 */ /* 0x001fe200030f0eff */
[----:B------:R-:W-:Y:S01]  /*179d0*/  IMAD R3, R20, 0x2, R10 ;  /* 0x0000000214037824 */ /* 0x000fe200078e020a */
[----:B------:R-:W-:Y:S01]  /*179e0*/  PRMT R2, R15, 0x7770, RZ ;  /* 0x000077700f027816 */ /* 0x000fe200000000ff */
[----:B------:R0:W2:Y:S03]  /*179f0*/  LDS.128 R20, [R0+0x6000] ;  /* 0x0060000000147984 */ /* 0x0000a60000000c00 */
[----:B------:R-:W2:Y:S01]  /*17a00*/  LDC R10, c[0x0][0x3b8] ;  /* 0x0000ee00ff0a7b82 */ /* 0x000ea20000000800 */
[----:B------:R1:W-:Y:S01]  /*17a10*/  @P4 STG.E.U8 desc[UR8][R8.64], R2 ;  /* 0x0000000208004986 */ /* 0x0003e2000c101108 */
[----:B0-----:R-:W-:Y:S01]  /*17a20*/  IMAD R0, R26, 0x2, R3 ;  /* 0x000000021a007824 */ /* 0x001fe200078e0203 */
[----:B-1----:R-:W-:-:S05]  /*17a30*/  IADD3 R2, P6, PT, R3, R11, RZ ;  /* 0x0000000b03027210 */ /* 0x002fca0007fde0ff */
[----:B------:R-:W0:Y:S01]  /*17a40*/  LDC R26, c[0x0][0x3b8] ;  /* 0x0000ee00ff1a7b82 */ /* 0x000e220000000800 */
[----:B------:R-:W-:Y:S02]  /*17a50*/  PRMT R9, R16, 0x7770, RZ ;  /* 0x0000777010097816 */ /* 0x000fe400000000ff */
[----:B------:R-:W-:Y:S02]  /*17a60*/  LEA.HI.X.SX32 R3, R3, R28, 0x1, P6 ;  /* 0x0000001c03037211 */ /* 0x000fe400030f0eff */
[----:B------:R-:W-:-:S03]  /*17a70*/  IADD3 R8, P6, PT, R0, R11, RZ ;  /* 0x0000000b00087210 */ /* 0x000fc60007fde0ff */
[----:B------:R1:W-:Y:S01]  /*17a80*/  @P3 STG.E.U8 desc[UR8][R2.64], R9 ;  /* 0x0000000902003986 */ /* 0x0003e2000c101108 */
[----:B------:R-:W-:Y:S01]  /*17a90*/  ISETP.LT.AND P4, PT, R27, UR5, !P0 ;  /* 0x000000051b007c0c */ /* 0x000fe2000c781270 */
[----:B------:R-:W0:Y:S02]  /*17aa0*/  LDCU UR5, c[0x0][0x39c] ;  /* 0x00007380ff0577ac */ /* 0x000e240008000800 */
[----:B------:R-:W4:Y:S01]  /*17ab0*/  LDL.LU R27, [R1+0x144] ;  /* 0x00014400011b7983 */ /* 0x000f220000300800 */
[----:B-1----:R-:W-:Y:S01]  /*17ac0*/  IMAD R3, R25, 0x2, R0 ;  /* 0x0000000219037824 */ /* 0x002fe200078e0200 */
[----:B------:R-:W-:Y:S01]  /*17ad0*/  LEA.HI.X.SX32 R9, R0, R28, 0x1, P6 ;  /* 0x0000001c00097211 */ /* 0x000fe200030f0eff */
[----:B------:R-:W1:Y:S01]  /*17ae0*/  LDC R25, c[0x0][0x3b8] ;  /* 0x0000ee00ff197b82 */ /* 0x000e620000000800 */
[----:B------:R-:W-:-:S05]  /*17af0*/  PRMT R0, R17, 0x7770, RZ ;  /* 0x0000777011007816 */ /* 0x000fca00000000ff */
[----:B------:R2:W-:Y:S01]  /*17b00*/  @P2 STG.E.U8 desc[UR8][R8.64], R0 ;  /* 0x0000000008002986 */ /* 0x0005e2000c101108 */
[----:B---3--:R-:W-:Y:S01]  /*17b10*/  ISETP.LT.AND P3, PT, R29, UR4, !P0 ;  /* 0x000000041d007c0c */ /* 0x008fe2000c761270 */
[----:B--2---:R-:W-:Y:S02]  /*17b20*/  IMAD R0, R24, 0x2, R3 ;  /* 0x0000000218007824 */ /* 0x004fe400078e0203 */
[----:B------:R-:W2:Y:S01]  /*17b30*/  LDL.LU R29, [R1+0x14c] ;  /* 0x00014c00011d7983 */ /* 0x000ea20000300800 */
[C---:B------:R-:W-:Y:S01]  /*17b40*/  IADD3 R2, P6, PT, R3.reuse, R11, RZ ;  /* 0x0000000b03027210 */ /* 0x040fe20007fde0ff */
[----:B------:R-:W4:Y:S02]  /*17b50*/  LDCU UR4, c[0x0][0x39c] ;  /* 0x00007380ff0477ac */ /* 0x000f240008000800 */
[----:B------:R-:W0:Y:S01]  /*17b60*/  LDL.LU R8, [R1+0x130] ;  /* 0x0001300001087983 */ /* 0x000e220000300800 */
[----:B------:R-:W-:Y:S02]  /*17b70*/  LEA.HI.X.SX32 R3, R3, R28, 0x1, P6 ;  /* 0x0000001c03037211 */ /* 0x000fe400030f0eff */
[----:B------:R-:W-:Y:S01]  /*17b80*/  PRMT R9, R18, 0x7770, RZ ;  /* 0x0000777012097816 */ /* 0x000fe200000000ff */
[----:B------:R-:W3:Y:S04]  /*17b90*/  LDL.LU R24, [R1+0x134] ;  /* 0x0001340001187983 */ /* 0x000ee80000300800 */
[----:B------:R1:W-:Y:S02]  /*17ba0*/  @P5 STG.E.U8 desc[UR8][R2.64], R9 ;  /* 0x0000000902005986 */ /* 0x0003e4000c101108 */
[----:B-1----:R-:W-:-:S02]  /*17bb0*/  IMAD R3, R10, 0x2, R0 ;  /* 0x000000020a037824 */ /* 0x002fc400078e0200 */
[----:B------:R-:W1:Y:S01]  /*17bc0*/  LDC R10, c[0x0][0x3b8] ;  /* 0x0000ee00ff0a7b82 */ /* 0x000e620000000800 */
[----:B0-----:R-:W-:Y:S01]  /*17bd0*/  ISETP.LT.AND P2, PT, R8, UR5, !P0 ;  /* 0x0000000508007c0c */ /* 0x001fe2000c741270 */
[----:B------:R-:W2:Y:S01]  /*17be0*/  LDCU UR5, c[0x0][0x39c] ;  /* 0x00007380ff0577ac */ /* 0x000ea20008000800 */
[----:B------:R-:W-:-:S04]  /*17bf0*/  IADD3 R8, P6, PT, R0, R11, RZ ;  /* 0x0000000b00087210 */ /* 0x000fc80007fde0ff */
[----:B------:R-:W-:Y:S02]  /*17c00*/  LEA.HI.X.SX32 R9, R0, R28, 0x1, P6 ;  /* 0x0000001c00097211 */ /* 0x000fe400030f0eff */
[----:B------:R-:W-:Y:S02]  /*17c10*/  PRMT R0, R19, 0x7770, RZ ;  /* 0x0000777013007816 */ /* 0x000fe400000000ff */
        /* <DEDUP_REMOVED lines=8> */
[----:B----4-:R-:W-:Y:S01]  /*17ca0*/  ISETP.LT.AND P4, PT, R27, UR4, !P0 ;  /* 0x000000041b007c0c */ /* 0x010fe2000c781270 */
[----:B------:R-:W4:Y:S01]  /*17cb0*/  LDCU UR4, c[0x0][0x39c] ;  /* 0x00007380ff0477ac */ /* 0x000f220008000800 */
[----:B--2---:R-:W-:Y:S01]  /*17cc0*/  ISETP.LT.AND P3, PT, R29, UR5, !P0 ;  /* 0x000000051d007c0c */ /* 0x004fe2000c761270 */
[----:B------:R-:W2:Y:S01]  /*17cd0*/  LDL.LU R27, [R1+0x168] ;  /* 0x00016800011b7983 */ /* 0x000ea20000300800 */
[----:B---3--:R-:W-:Y:S01]  /*17ce0*/  ISETP.LT.AND P5, PT, R24, UR6, !P0 ;  /* 0x0000000618007c0c */ /* 0x008fe2000c7a1270 */
[----:B------:R-:W2:Y:S01]  /*17cf0*/  LDCU UR5, c[0x0][0x39c] ;  /* 0x00007380ff0577ac */ /* 0x000ea20008000800 */
[----:B------:R-:W3:Y:S01]  /*17d00*/  LDC R24, c[0x0][0x3b8] ;  /* 0x0000ee00ff187b82 */ /* 0x000ee20000000800 */
[----:B------:R-:W2:Y:S01]  /*17d10*/  LDL.LU R29, [R1+0x16c] ;  /* 0x00016c00011d7983 */ /* 0x000ea20000300800 */
[----:B------:R-:W0:Y:S01]  /*17d20*/  LDCU UR6, c[0x0][0x39c] ;  /* 0x00007380ff0677ac */ /* 0x000e220008000800 */
[----:B-1----:R-:W-:Y:S01]  /*17d30*/  IMAD R3, R25, 0x2, R0 ;  /* 0x0000000219037824 */ /* 0x002fe200078e0200 */
[----:B------:R-:W-:-:S02]  /*17d40*/  LEA.HI.X.SX32 R9, R0, R28, 0x1, P6 ;  /* 0x0000001c00097211 */ /* 0x000fc400030f0eff */
[----:B------:R-:W-:Y:S02]  /*17d50*/  PRMT R0, R21, 0x7770, RZ ;  /* 0x0000777015007816 */ /* 0x000fe400000000ff */
[----:B------:R-:W1:Y:S03]  /*17d60*/  LDC R25, c[0x0][0x3b8] ;  /* 0x0000ee00ff197b82 */ /* 0x000e660000000800 */
[----:B------:R4:W-:Y:S04]  /*17d70*/  @P2 STG.E.U8 desc[UR8][R8.64], R0 ;  /* 0x0000000008002986 */ /* 0x0009e8000c101108 */
[----:B----4-:R-:W4:Y:S01]  /*17d80*/  LDL.LU R8, [R1+0x158] ;  /* 0x0001580001087983 */ /* 0x010f220000300800 */
[C---:B------:R-:W-:Y:S01]  /*17d90*/  IADD3 R2, P6, PT, R3.reuse, R11, RZ ;  /* 0x0000000b03027210 */ /* 0x040fe20007fde0ff */
[----:B---3--:R-:W-:Y:S01]  /*17da0*/  IMAD R0, R24, 0x2, R3 ;  /* 0x0000000218007824 */ /* 0x008fe200078e0203 */
[----:B------:R-:W-:Y:S01]  /*17db0*/  PRMT R9, R22, 0x7770, RZ ;  /* 0x0000777016097816 */ /* 0x000fe200000000ff */
[----:B------:R-:W3:Y:S01]  /*17dc0*/  LDL.LU R24, [R1+0x15c] ;  /* 0x00015c0001187983 */ /* 0x000ee20000300800 */
[----:B------:R-:W-:-:S05]  /*17dd0*/  LEA.HI.X.SX32 R3, R3, R28, 0x1, P6 ;  /* 0x0000001c03037211 */ /* 0x000fca00030f0eff */
[----:B------:R0:W-:Y:S02]  /*17de0*/  @P5 STG.E.U8 desc[UR8][R2.64], R9 ;  /* 0x0000000902005986 */ /* 0x0001e4000c101108 */
[----:B0-----:R-:W-:Y:S02]  /*17df0*/  IMAD R3, R10, 0x2, R0 ;  /* 0x000000020a037824 */ /* 0x001fe400078e0200 */
[----:B------:R-:W0:Y:S01]  /*17e00*/  LDC R10, c[0x0][0x3b8] ;  /* 0x0000ee00ff0a7b82 */ /* 0x000e220000000800 */
[----:B----4-:R-:W-:Y:S01]  /*17e10*/  ISETP.LT.AND P2, PT, R8, UR4, !P0 ;  /* 0x0000000408007c0c */ /* 0x010fe2000c741270 */
[----:B------:R-:W4:Y:S01]  /*17e20*/  LDCU UR4, c[0x0][0x39c] ;  /* 0x00007380ff0477ac */ /* 0x000f220008000800 */
        /* <DEDUP_REMOVED lines=11> */
[----:B--2---:R-:W-:Y:S01]  /*17ee0*/  ISETP.LT.AND P4, PT, R27, UR5, !P0 ;  /* 0x000000051b007c0c */ /* 0x004fe2000c781270 */
[----:B------:R-:W2:Y:S01]  /*17ef0*/  LDCU UR5, c[0x0][0x39c] ;  /* 0x00007380ff0577ac */ /* 0x000ea20008000800 */
[----:B----4-:R-:W-:Y:S01]  /*17f00*/  ISETP.LT.AND P3, PT, R29, UR4, !P0 ;  /* 0x000000041d007c0c */ /* 0x010fe2000c761270 */
[----:B------:R-:W4:Y:S01]  /*17f10*/  LDL.LU R27, [R1+0x178] ;  /* 0x00017800011b7983 */ /* 0x000f220000300800 */
[----:B---3--:R-:W-:Y:S01]  /*17f20*/  ISETP.LT.AND P5, PT, R24, UR6, !P0 ;  /* 0x0000000618007c0c */ /* 0x008fe2000c7a1270 */
[----:B------:R-:W4:Y:S01]  /*17f30*/  LDCU UR4, c[0x0][0x39c] ;  /* 0x00007380ff0477ac */ /* 0x000f220008000800 */
        /* <DEDUP_REMOVED lines=8> */
[----:B0-----:R-:W2:Y:S01]  /*17fc0*/  LDL.LU R8, [R1+0x170] ;  /* 0x0001700001087983 */ /* 0x001ea20000300800 */
        /* <DEDUP_REMOVED lines=8> */
[----:B--2---:R-:W-:Y:S01]  /*18050*/  ISETP.LT.AND P2, PT, R8, UR5, !P0 ;  /* 0x0000000508007c0c */ /* 0x004fe2000c741270 */
        /* <DEDUP_REMOVED lines=197> */
[----:B------:R-:W3:Y:S01]  /*18cb0*/  LDCU UR6, c[0x0][0x39c] ;  /* 0x00007380ff0677ac */ /* 0x000ee20008000800 */
[----:B------:R-:W0:Y:S01]  /*18cc0*/  LDC R24, c[0x0][0x3b8] ;  /* 0x0000ee00ff187b82 */ /* 0x000e220000000800 */
[----:B------:R-:W2:Y:S01]  /*18cd0*/  LDL.LU R29, [R1+0x1dc] ;  /* 0x0001dc00011d7983 */ /* 0x000ea20000300800 */
[----:B------:R-:W4:Y:S01]  /*18ce0*/  LDCU UR4, c[0x0][0x39c] ;  /* 0x00007380ff0477ac */ /* 0x000f220008000800 */
[----:B-1----:R-:W-:Y:S01]  /*18cf0*/  IMAD R3, R25, 0x2, R0 ;  /* 0x0000000219037824 */ /* 0x002fe200078e0200 */
[----:B------:R-:W-:-:S02]  /*18d00*/  LEA.HI.X.SX32 R9, R0, R28, 0x1, P6 ;  /* 0x0000001c00097211 */ /* 0x000fc400030f0eff */
[----:B------:R-:W-:Y:S02]  /*18d10*/  PRMT R0, R17, 0x7772, RZ ;  /* 0x0000777211007816 */ /* 0x000fe400000000ff */
[----:B------:R-:W1:Y:S03]  /*18d20*/  LDC R25, c[0x0][0x3b8] ;  /* 0x0000ee00ff197b82 */ /* 0x000e660000000800 */
[----:B------:R3:W-:Y:S04]  /*18d30*/  @P2 STG.E.U8 desc[UR8][R8.64], R0 ;  /* 0x0000000008002986 */ /* 0x0007e8000c101108 */
[----:B---3--:R-:W2:Y:S01]  /*18d40*/  LDL.LU R8, [R1+0x1d0] ;  /* 0x0001d00001087983 */ /* 0x008ea20000300800 */
[C---:B------:R-:W-:Y:S01]  /*18d50*/  IADD3 R2, P6, PT, R3.reuse, R11, RZ ;  /* 0x0000000b03027210 */ /* 0x040fe20007fde0ff */
[----:B0-----:R-:W-:Y:S01]  /*18d60*/  IMAD R0, R24, 0x2, R3 ;  /* 0x0000000218007824 */ /* 0x001fe200078e0203 */
        /* <DEDUP_REMOVED lines=21> */
[----:B-1----:R-:W-:Y:S01]  /*18ec0*/  IMAD R3, R25, 0x2, R0 ;  /* 0x0000000219037824 */ /* 0x002fe200078e0200 */
[----:B------:R-:W-:Y:S01]  /*18ed0*/  LEA.HI.X.SX32 R9, R0, R28, 0x1, P6 ;  /* 0x0000001c00097211 */ /* 0x000fe200030f0eff */
[----:B------:R-:W2:Y:S01]  /*18ee0*/  LDL.LU R25, [R1+0x1e4] ;  /* 0x0001e40001197983 */ /* 0x000ea20000300800 */
[----:B------:R-:W-:-:S03]  /*18ef0*/  PRMT R0, R21, 0x7772, RZ ;  /* 0x0000777215007816 */ /* 0x000fc600000000ff */
[----:B------:R-:W2:Y:S04]  /*18f00*/  LDL.LU R29, [R1+0x1ec] ;  /* 0x0001ec00011d7983 */ /* 0x000ea80000300800 */
[----:B------:R1:W-:Y:S04]  /*18f10*/  @P2 STG.E.U8 desc[UR8][R8.64], R0 ;  /* 0x0000000008002986 */ /* 0x0003e8000c101108 */
[----:B-1----:R-:W2:Y:S01]  /*18f20*/  LDL.LU R8, [R1+0x1e0] ;  /* 0x0001e00001087983 */ /* 0x002ea20000300800 */
[----:B---3--:R-:W-:Y:S01]  /*18f30*/  ISETP.LT.AND P5, PT, R24, UR6, !P0 ;  /* 0x0000000618007c0c */ /* 0x008fe2000c7a1270 */
[----:B------:R-:W1:Y:S01]  /*18f40*/  LDCU UR6, c[0x0][0x39c] ;  /* 0x00007380ff0677ac */ /* 0x000e620008000800 */
[----:B------:R-:W3:Y:S01]  /*18f50*/  LDC R24, c[0x0][0x3b8] ;  /* 0x0000ee00ff187b82 */ /* 0x000ee20000000800 */
[----:B----4-:R-:W-:Y:S01]  /*18f60*/  ISETP.LT.AND P4, PT, R27, UR4, !P0 ;  /* 0x000000041b007c0c */ /* 0x010fe2000c781270 */
[----:B------:R-:W2:Y:S06]  /*18f70*/  LDCU UR4, c[0x0][0x39c] ;  /* 0x00007380ff0477ac */ /* 0x000eac0008000800 */
[----:B------:R-:W4:Y:S01]  /*18f80*/  LDC R27, c[0x0][0x3b8] ;  /* 0x0000ee00ff1b7b82 */ /* 0x000f220000000800 */
[----:B------:R-:W-:-:S02]  /*18f90*/  IADD3 R2, P6, PT, R3, R11, RZ ;  /* 0x0000000b03027210 */ /* 0x000fc40007fde0ff */
[----:B------:R-:W-:Y:S01]  /*18fa0*/  PRMT R9, R22, 0x7772, RZ ;  /* 0x0000777216097816 */ /* 0x000fe200000000ff */
[----:B---3--:R-:W-:Y:S01]  /*18fb0*/  IMAD R0, R24, 0x2, R3 ;  /* 0x0000000218007824 */ /* 0x008fe200078e0203 */
[----:B------:R-:W-:Y:S01]  /*18fc0*/  LEA.HI.X.SX32 R3, R3, R28, 0x1, P6 ;  /* 0x0000001c03037211 */ /* 0x000fe200030f0eff */
[----:B------:R-:W3:Y:S04]  /*18fd0*/  LDL.LU R24, [R1+0x1e8] ;  /* 0x0001e80001187983 */ /* 0x000ee80000300800 */
[----:B------:R0:W-:Y:S01]  /*18fe0*/  @P5 STG.E.U8 desc[UR8][R2.64], R9 ;  /* 0x0000000902005986 */ /* 0x0001e2000c101108 */
[----:B------:R-:W-:Y:S01]  /*18ff0*/  PRMT R4, R4, 0x7773, RZ ;  /* 0x0000777304047816 */ /* 0x000fe200000000ff */
[----:B0-----:R-:W-:Y:S01]  /*19000*/  IMAD R3, R10, 0x2, R0 ;  /* 0x000000020a037824 */ /* 0x001fe200078e0200 */
[----:B------:R-:W-:Y:S01]  /*19010*/  PRMT R5, R5, 0x7773, RZ ;  /* 0x0000777305057816 */ /* 0x000fe200000000ff */
        /* <DEDUP_REMOVED lines=8> */
[----:B----4-:R-:W-:Y:S01]  /*190a0*/  IMAD R0, R27, 0x2, R3 ;  /* 0x000000021b007824 */ /* 0x010fe200078e0203 */
[-C--:B------:R-:W-:Y:S01]  /*190b0*/  LEA.HI.X.SX32 R3, R3, R28.reuse, 0x1, P6 ;  /* 0x0000001c03037211 */ /* 0x080fe200030f0eff */
[----:B------:R-:W4:Y:S03]  /*190c0*/  LDL.LU R27, [R1+0x1fc] ;  /* 0x0001fc00011b7983 */ /* 0x000f260000300800 */
[C---:B------:R-:W-:Y:S01]  /*190d0*/  IADD3 R8, P6, PT, R0.reuse, R11, RZ ;  /* 0x0000000b00087210 */ /* 0x040fe20007fde0ff */
[----:B------:R0:W-:Y:S03]  /*190e0*/  @P3 STG.E.U8 desc[UR8][R2.64], R4 ;  /* 0x0000000402003986 */ /* 0x0001e6000c101108 */
[----:B------:R-:W-:Y:S01]  /*190f0*/  LEA.HI.X.SX32 R9, R0, R28, 0x1, P6 ;  /* 0x0000001c00097211 */ /* 0x000fe200030f0eff */
[----:B0-----:R-:W-:-:S02]  /*19100*/  IMAD R4, R26, 0x2, R0 ;  /* 0x000000021a047824 */ /* 0x001fc400078e0200 */
[----:B------:R-:W4:Y:S04]  /*19110*/  LDL.LU R26, [R1+0x1f8] ;  /* 0x0001f800011a7983 */ /* 0x000f280000300800 */
[----:B------:R-:W4:Y:S01]  /*19120*/  LDL.LU R0, [R1+0x1f4] ;  /* 0x0001f40001007983 */ /* 0x000f220000300800 */
[----:B--2---:R-:W-:Y:S01]  /*19130*/  ISETP.LT.AND P3, PT, R29, UR4, !P0 ;  /* 0x000000041d007c0c */ /* 0x004fe2000c761270 */
[----:B------:R-:W0:Y:S02]  /*19140*/  LDCU UR4, c[0x0][0x39c] ;  /* 0x00007380ff0477ac */ /* 0x000e240008000800 */
[----:B------:R-:W2:Y:S04]  /*19150*/  LDL.LU R29, [R1+0x200] ;  /* 0x00020000011d7983 */ /* 0x000ea80000300800 */
[----:B------:R0:W-:Y:S04]  /*19160*/  @P2 STG.E.U8 desc[UR8][R8.64], R5 ;  /* 0x0000000508002986 */ /* 0x0001e8000c101108 */
[----:B0-----:R-:W2:Y:S01]  /*19170*/  LDL.LU R9, [R1+0x1f0] ;  /* 0x0001f00001097983 */ /* 0x001ea20000300800 */
[----:B-1----:R-:W-:Y:S01]  /*19180*/  ISETP.LT.AND P5, PT, R25, UR6, !P0 ;  /* 0x0000000619007c0c */ /* 0x002fe2000c7a1270 */
[----:B------:R-:W2:Y:S01]  /*19190*/  LDCU UR6, c[0x0][0x39c] ;  /* 0x00007380ff0677ac */ /* 0x000ea20008000800 */
[----:B------:R-:W0:Y:S01]  /*191a0*/  LDC R25, c[0x0][0x3b8] ;  /* 0x0000ee00ff197b82 */ /* 0x000e220000000800 */
[----:B---3--:R-:W-:Y:S01]  /*191b0*/  ISETP.LT.AND P4, PT, R24, UR5, !P0 ;  /* 0x0000000518007c0c */ /* 0x008fe2000c781270 */
[----:B------:R-:W4:Y:S06]  /*191c0*/  LDCU UR5, c[0x0][0x39c] ;  /* 0x00007380ff0577ac */ /* 0x000f2c0008000800 */
[----:B------:R-:W1:Y:S01]  /*191d0*/  LDC R24, c[0x0][0x3b8] ;  /* 0x0000ee00ff187b82 */ /* 0x000e620000000800 */
[----:B------:R-:W-:-:S04]  /*191e0*/  IADD3 R2, P6, PT, R4, R11, RZ ;  /* 0x0000000b04027210 */ /* 0x000fc80007fde0ff */
[----:B------:R-:W-:Y:S02]  /*191f0*/  LEA.HI.X.SX32 R3, R4, R28, 0x1, P6 ;  /* 0x0000001c04037211 */ /* 0x000fe400030f0eff */
[----:B------:R-:W-:Y:S01]  /*19200*/  PRMT R6, R6, 0x7773, RZ ;  /* 0x0000777306067816 */ /* 0x000fe200000000ff */
[----:B------:R-:W3:Y:S01]  /*19210*/  LDC R8, c[0x0][0x3b8] ;  /* 0x0000ee00ff087b82 */ /* 0x000ee20000000800 */
[----:B0-----:R-:W-:-:S03]  /*19220*/  IMAD R4, R25, 0x2, R4 ;  /* 0x0000000219047824 */ /* 0x001fc600078e0204 */
[----:B------:R0:W-:Y:S01]  /*19230*/  @P5 STG.E.U8 desc[UR8][R2.64], R6 ;  /* 0x0000000602005986 */ /* 0x0001e2000c101108 */
[----:B------:R-:W-:Y:S02]  /*19240*/  PRMT R5, R7, 0x7773, RZ ;  /* 0x0000777307057816 */ /* 0x000fe400000000ff */
[----:B------:R-:W-:Y:S01]  /*19250*/  PRMT R12, R12, 0x7773, RZ ;  /* 0x000077730c0c7816 */ /* 0x000fe200000000ff */
[----:B------:R-:W1:Y:S01]  /*19260*/  LDC R7, c[0x0][0x3b8] ;  /* 0x0000ee00ff077b82 */ /* 0x000e620000000800 */
[----:B0-----:R-:W-:-:S04]  /*19270*/  IADD3 R2, P5, PT, R4, R11, RZ ;  /* 0x0000000b04027210 */ /* 0x001fc80007fbe0ff */
[----:B------:R-:W-:-:S05]  /*19280*/  LEA.HI.X.SX32 R3, R4, R28, 0x1, P5 ;  /* 0x0000001c04037211 */ /* 0x000fca00028f0eff */
[----:B------:R0:W-:Y:S01]  /*19290*/  @P4 STG.E.U8 desc[UR8][R2.64], R5 ;  /* 0x0000000502004986 */ /* 0x0001e2000c101108 */
[----:B----4-:R-:W-:Y:S01]  /*192a0*/  ISETP.LT.AND P6, PT, R0, UR5, !P0 ;  /* 0x0000000500007c0c */ /* 0x010fe2000c7c1270 */
[----:B-1----:R-:W-:Y:S01]  /*192b0*/  IMAD R0, R24, 0x2, R4 ;  /* 0x0000000218007824 */ /* 0x002fe200078e0204 */
[----:B------:R-:W1:Y:S03]  /*192c0*/  LDCU UR5, c[0x0][0x39c] ;  /* 0x00007380ff0577ac */ /* 0x000e660008000800 */
[----:B------:R-:W-:Y:S02]  /*192d0*/  IMAD R6, R10, 0x2, R0 ;  /* 0x000000020a067824 */ /* 0x000fe400078e0200 */
[----:B------:R-:W4:Y:S01]  /*192e0*/  LDL.LU R10, [R1+0x204] ;  /* 0x00020400010a7983 */ /* 0x000f220000300800 */
[----:B------:R-:W-:-:S03]  /*192f0*/  IADD3 R4, P5, PT, R0, R11, RZ ;  /* 0x0000000b00047210 */ /* 0x000fc60007fbe0ff */
[----:B------:R-:W4:Y:S01]  /*19300*/  LDL.LU R24, [R1+0x208] ;  /* 0x0002080001187983 */ /* 0x000f220000300800 */
[----:B--2---:R-:W-:Y:S01]  /*19310*/  ISETP.LT.AND P2, PT, R9, UR6, !P0 ;  /* 0x0000000609007c0c */ /* 0x004fe2000c741270 */
[----:B------:R-:W2:Y:S01]  /*19320*/  LDCU UR6, c[0x0][0x39c] ;  /* 0x00007380ff0677ac */ /* 0x000ea20008000800 */
[-C--:B0-----:R-:W-:Y:S02]  /*19330*/  LEA.HI.X.SX32 R5, R0, R28.reuse, 0x1, P5 ;  /* 0x0000001c00057211 */ /* 0x081fe400028f0eff */
[-C--:B------:R-:W-:Y:S01]  /*19340*/  IADD3 R2, P5, PT, R6, R11.reuse, RZ ;  /* 0x0000000b06027210 */ /* 0x080fe20007fbe0ff */
[----:B------:R-:W0:Y:S01]  /*19350*/  LDC R0, c[0x0][0x3b8] ;  /* 0x0000ee00ff007b82 */ /* 0x000e220000000800 */
[----:B------:R-:W-:Y:S01]  /*19360*/  ISETP.LT.AND P4, PT, R26, UR4, !P0 ;  /* 0x000000041a007c0c */ /* 0x000fe2000c781270 */
[----:B------:R2:W-:Y:S01]  /*19370*/  @P3 STG.E.U8 desc[UR8][R4.64], R12 ;  /* 0x0000000c04003986 */ /* 0x0005e2000c101108 */
[----:B------:R-:W-:Y:S01]  /*19380*/  LEA.HI.X.SX32 R3, R6, R28, 0x1, P5 ;  /* 0x0000001c06037211 */ /* 0x000fe200028f0eff */
[----:B---3--:R-:W-:Y:S01]  /*19390*/  IMAD R8, R8, 0x2, R6 ;  /* 0x0000000208087824 */ /* 0x008fe200078e0206 */
[----:B-1----:R-:W-:Y:S01]  /*193a0*/  ISETP.LT.AND P5, PT, R29, UR5, !P0 ;  /* 0x000000051d007c0c */ /* 0x002fe2000c7a1270 */
[----:B------:R-:W3:Y:S01]  /*193b0*/  LDL.LU R26, [R1+0x20c] ;  /* 0x00020c00011a7983 */ /* 0x000ee20000300800 */
[----:B------:R-:W-:Y:S01]  /*193c0*/  PRMT R25, R13, 0x7773, RZ ;  /* 0x000077730d197816 */ /* 0x000fe200000000ff */
[----:B------:R-:W1:Y:S01]  /*193d0*/  LDC R6, c[0x0][0x3b8] ;  /* 0x0000ee00ff067b82 */ /* 0x000e620000000800 */
[----:B------:R-:W4:Y:S01]  /*193e0*/  LDCU UR4, c[0x0][0x39c] ;  /* 0x00007380ff0477ac */ /* 0x000f220008000800 */
[----:B--2---:R-:W-:Y:S01]  /*193f0*/  ISETP.LT.AND P3, PT, R27, UR6, !P0 ;  /* 0x000000061b007c0c */ /* 0x004fe2000c761270 */
[----:B------:R-:W-:Y:S01]  /*19400*/  IMAD R9, R7, 0x2, R8 ;  /* 0x0000000207097824 */ /* 0x000fe200078e0208 */
[----:B------:R-:W2:Y:S04]  /*19410*/  LDL.LU R27, [R1+0x210] ;  /* 0x00021000011b7983 */ /* 0x000ea80000300800 */
[----:B------:R-:W1:Y:S01]  /*19420*/  LDC R7, c[0x0][0x3b8] ;  /* 0x0000ee00ff077b82 */ /* 0x000e620000000800 */
[----:B------:R-:W-:Y:S01]  /*19430*/  PRMT R13, R14, 0x7773, RZ ;  /* 0x000077730e0d7816 */ /* 0x000fe200000000ff */
[----:B------:R-:W0:Y:S01]  /*19440*/  LDCU UR5, c[0x0][0x39c] ;  /* 0x00007380ff0577ac */ /* 0x000e220008000800 */
[----:B------:R-:W2:Y:S01]  /*19450*/  LDL.LU R29, [R1+0x124] ;  /* 0x00012400011d7983 */ /* 0x000ea20000300800 */
[----:B------:R-:W-:Y:S01]  /*19460*/  PRMT R15, R15, 0x7773, RZ ;  /* 0x000077730f0f7816 */ /* 0x000fe200000000ff */
[----:B------:R-:W3:Y:S02]  /*19470*/  LDCU UR6, c[0x0][0x39c] ;  /* 0x00007380ff0677ac */ /* 0x000ee40008000800 */
[----:B------:R0:W-:Y:S01]  /*19480*/  @P2 STG.E.U8 desc[UR8][R2.64], R25 ;  /* 0x0000001902002986 */ /* 0x0001e2000c101108 */
[----:B------:R-:W1:Y:S01]  /*19490*/  LDC R12, c[0x0][0x3b8] ;  /* 0x0000ee00ff0c7b82 */ /* 0x000e620000000800 */
[----:B0-----:R-:W-:-:S04]  /*194a0*/  IADD3 R2, P2, PT, R8, R11, RZ ;  /* 0x0000000b08027210 */ /* 0x001fc80007f5e0ff */
[----:B------:R-:W-:Y:S02]  /*194b0*/  LEA.HI.X.SX32 R3, R8, R28, 0x1, P2 ;  /* 0x0000001c08037211 */ /* 0x000fe400010f0eff */
[----:B------:R-:W-:-:S04]  /*194c0*/  IADD3 R4, P2, PT, R9, R11, RZ ;  /* 0x0000000b09047210 */ /* 0x000fc80007f5e0ff */
[----:B------:R-:W-:Y:S01]  /*194d0*/  LEA.HI.X.SX32 R5, R9, R28, 0x1, P2 ;  /* 0x0000001c09057211 */ /* 0x000fe200010f0eff */
[----:B------:R-:W-:Y:S02]  /*194e0*/  IMAD R9, R0, 0x2, R9 ;  /* 0x0000000200097824 */ /* 0x000fe400078e0209 */
[----:B------:R-:W0:Y:S01]  /*194f0*/  LDC R0, c[0x0][0x3b8] ;  /* 0x0000ee00ff007b82 */ /* 0x000e220000000800 */
[----:B------:R0:W-:Y:S04]  /*19500*/  @P6 STG.E.U8 desc[UR8][R2.64], R13 ;  /* 0x0000000d02006986 */ /* 0x0001e8000c101108 */
[----:B------:R0:W-:Y:S01]  /*19510*/  @P4 STG.E.U8 desc[UR8][R4.64], R15 ;  /* 0x0000000f04004986 */ /* 0x0001e2000c101108 */
[----:B------:R-:W-:Y:S02]  /*19520*/  IADD3 R8, P4, PT, R9, R11, RZ ;  /* 0x0000000b09087210 */ /* 0x000fe40007f9e0ff */
[----:B------:R-:W-:-:S02]  /*19530*/  PRMT R25, R16, 0x7773, RZ ;  /* 0x0000777310197816 */ /* 0x000fc400000000ff */
[----:B------:R-:W-:Y:S02]  /*19540*/  PRMT R17, R17, 0x7773, RZ ;  /* 0x0000777311117816 */ /* 0x000fe400000000ff */
[----:B------:R-:W-:Y:S02]  /*19550*/  PRMT R19, R19, 0x7773, RZ ;  /* 0x0000777313137816 */ /* 0x000fe400000000ff */
[----:B------:R-:W-:Y:S02]  /*19560*/  PRMT R23, R23, 0x7773, RZ ;  /* 0x0000777317177816 */ /* 0x000fe400000000ff */
[----:B----4-:R-:W-:Y:S01]  /*19570*/  ISETP.LT.AND P2, PT, R10, UR4, !P0 ;  /* 0x000000040a007c0c */ /* 0x010fe2000c741270 */
[----:B-1----:R-:W-:Y:S01]  /*19580*/  IMAD R10, R6, 0x2, R9 ;  /* 0x00000002060a7824 */ /* 0x002fe200078e0209 */
[----:B------:R-:W2:Y:S01]  /*19590*/  LDCU UR4, c[0x0][0x39c] ;  /* 0x00007380ff0477ac */ /* 0x000ea20008000800 */
[----:B------:R-:W1:Y:S03]  /*195a0*/  LDC R6, c[0x0][0x3b8] ;  /* 0x0000ee00ff067b82 */ /* 0x000e660000000800 */
[----:B0-----:R-:W-:Y:S01]  /*195b0*/  IADD3 R2, P6, PT, R10, R11, RZ ;  /* 0x0000000b0a027210 */ /* 0x001fe20007fde0ff */
[----:B------:R-:W-:-:S03]  /*195c0*/  IMAD R13, R7, 0x2, R10 ;  /* 0x00000002070d7824 */ /* 0x000fc600078e020a */
[-C--:B------:R-:W-:Y:S01]  /*195d0*/  LEA.HI.X.SX32 R3, R10, R28.reuse, 0x1, P6 ;  /* 0x0000001c0a037211 */ /* 0x080fe200030f0eff */
[----:B------:R-:W0:Y:S01]  /*195e0*/  LDC R7, c[0x0][0x3b8] ;  /* 0x0000ee00ff077b82 */ /* 0x000e220000000800 */
[----:B------:R-:W-:-:S07]  /*195f0*/  LEA.HI.X.SX32 R9, R9, R28, 0x1, P4 ;  /* 0x0000001c09097211 */ /* 0x000fce00020f0eff */
[----:B------:R-:W4:Y:S01]  /*19600*/  LDC R10, c[0x0][0x3b8] ;  /* 0x0000ee00ff0a7b82 */ /* 0x000f220000000800 */
[C---:B------:R-:W-:Y:S01]  /*19610*/  IADD3 R4, P6, PT, R13.reuse, R11, RZ ;  /* 0x0000000b0d047210 */ /* 0x040fe20007fde0ff */
[----:B------:R3:W-:Y:S03]  /*19620*/  @P3 STG.E.U8 desc[UR8][R8.64], R25 ;  /* 0x0000001908003986 */ /* 0x0007e6000c101108 */
[----:B------:R-:W-:Y:S01]  /*19630*/  LEA.HI.X.SX32 R5, R13, R28, 0x1, P6 ;  /* 0x0000001c0d057211 */ /* 0x000fe200030f0eff */
[----:B------:R-:W-:Y:S01]  /*19640*/  IMAD R13, R0, 0x2, R13 ;  /* 0x00000002000d7824 */ /* 0x000fe200078e020d */
[----:B------:R-:W-:Y:S01]  /*19650*/  ISETP.LT.AND P4, PT, R24, UR5, !P0 ;  /* 0x0000000518007c0c */ /* 0x000fe2000c781270 */
[----:B------:R1:W-:Y:S02]  /*19660*/  @P5 STG.E.U8 desc[UR8][R2.64], R17 ;  /* 0x0000001102005986 */ /* 0x0003e4000c101108 */
[----:B------:R-:W-:Y:S01]  /*19670*/  IMAD R15, R12, 0x2, R13 ;  /* 0x000000020c0f7824 */ /* 0x000fe200078e020d */
[----:B---3--:R-:W-:-:S05]  /*19680*/  PRMT R25, R18, 0x7773, RZ ;  /* 0x0000777312197816 */ /* 0x008fca00000000ff */
[----:B------:R3:W-:Y:S01]  /*19690*/  @P2 STG.E.U8 desc[UR8][R4.64], R25 ;  /* 0x0000001904002986 */ /* 0x0007e2000c101108 */
[CC--:B------:R-:W-:Y:S01]  /*196a0*/  IADD3 R8, P2, PT, R13.reuse, R11.reuse, RZ ;  /* 0x0000000b0d087210 */ /* 0x0c0fe20007f5e0ff */
[----:B-1----:R-:W-:Y:S01]  /*196b0*/  IMAD R17, R6, 0x2, R15 ;  /* 0x0000000206117824 */ /* 0x002fe200078e020f */
[----:B------:R-:W-:Y:S02]  /*196c0*/  ISETP.LT.AND P3, PT, R26, UR6, !P0 ;  /* 0x000000061a007c0c */ /* 0x000fe4000c761270 */
[----:B------:R-:W-:Y:S01]  /*196d0*/  LEA.HI.X.SX32 R9, R13, R28, 0x1, P2 ;  /* 0x0000001c0d097211 */ /* 0x000fe200010f0eff */
[----:B----4-:R-:W-:Y:S01]  /*196e0*/  IMAD R10, R10, 0x2, R17 ;  /* 0x000000020a0a7824 */ /* 0x010fe200078e0211 */
[----:B--2---:R-:W-:Y:S02]  /*196f0*/  ISETP.LT.AND P5, PT, R27, UR4, !P0 ;  /* 0x000000041b007c0c */ /* 0x004fe4000c7a1270 */
[----:B------:R-:W-:Y:S01]  /*19700*/  ISETP.LT.AND P0, PT, R29, UR7, !P0 ;  /* 0x000000071d007c0c */ /* 0x000fe2000c701270 */
[----:B------:R1:W-:Y:S01]  /*19710*/  @P4 STG.E.U8 desc[UR8][R8.64], R19 ;  /* 0x0000001308004986 */ /* 0x0003e2000c101108 */
[----:B------:R-:W-:-:S02]  /*19720*/  IADD3 R2, P6, PT, R15, R11, RZ ;  /* 0x0000000b0f027210 */ /* 0x000fc40007fde0ff */
[-C--:B---3--:R-:W-:Y:S02]  /*19730*/  IADD3 R4, P2, PT, R17, R11.reuse, RZ ;  /* 0x0000000b11047210 */ /* 0x088fe40007f5e0ff */
[----:B------:R-:W-:Y:S01]  /*19740*/  IADD3 R6, P4, PT, R10, R11, RZ ;  /* 0x0000000b0a067210 */ /* 0x000fe20007f9e0ff */
[----:B0-----:R-:W-:Y:S01]  /*19750*/  IMAD R0, R7, 0x2, R10 ;  /* 0x0000000207007824 */ /* 0x001fe200078e020a */
[----:B------:R-:W-:Y:S02]  /*19760*/  PRMT R29, R20, 0x7773, RZ ;  /* 0x00007773141d7816 */ /* 0x000fe400000000ff */
[-C--:B------:R-:W-:Y:S02]  /*19770*/  LEA.HI.X.SX32 R3, R15, R28.reuse, 0x1, P6 ;  /* 0x0000001c0f037211 */ /* 0x080fe400030f0eff */
[----:B------:R-:W-:Y:S02]  /*19780*/  PRMT R27, R21, 0x7773, RZ ;  /* 0x00007773151b7816 */ /* 0x000fe400000000ff */
[----:B------:R-:W-:-:S02]  /*19790*/  LEA.HI.X.SX32 R5, R17, R28, 0x1, P2 ;  /* 0x0000001c11057211 */ /* 0x000fc400010f0eff */
[----:B------:R-:W-:Y:S02]  /*197a0*/  PRMT R21, R22, 0x7773, RZ ;  /* 0x0000777316157816 */ /* 0x000fe400000000ff */
[----:B------:R-:W-:Y:S01]  /*197b0*/  LEA.HI.X.SX32 R7, R10, R28, 0x1, P4 ;  /* 0x0000001c0a077211 */ /* 0x000fe200020f0eff */
[----:B------:R1:W-:Y:S01]  /*197c0*/  @P3 STG.E.U8 desc[UR8][R2.64], R29 ;  /* 0x0000001d02003986 */ /* 0x0003e2000c101108 */
[----:B------:R-:W-:-:S03]  /*197d0*/  IADD3 R10, P2, PT, R0, R11, RZ ;  /* 0x0000000b000a7210 */ /* 0x000fc60007f5e0ff */
[----:B------:R1:W-:Y:S01]  /*197e0*/  @P5 STG.E.U8 desc[UR8][R4.64], R27 ;  /* 0x0000001b04005986 */ /* 0x0003e2000c101108 */
[----:B------:R-:W-:-:S03]  /*197f0*/  LEA.HI.X.SX32 R11, R0, R28, 0x1, P2 ;  /* 0x0000001c000b7211 */ /* 0x000fc600010f0eff */
[----:B------:R1:W-:Y:S01]  /*19800*/  @P0 STG.E.U8 desc[UR8][R6.64], R21 ;  /* 0x0000001506000986 */ /* 0x0003e2000c101108 */
[----:B------:R-:W-:Y:S05]  /*19810*/  @!P1 EXIT ;  /* 0x000000000000994d */ /* 0x000fea0003800000 */
[----:B------:R-:W-:Y:S01]  /*19820*/  STG.E.U8 desc[UR8][R10.64], R23 ;  /* 0x000000170a007986 */ /* 0x000fe2000c101108 */
[----:B------:R-:W-:Y:S05]  /*19830*/  EXIT ;  /* 0x000000000000794d */ /* 0x000fea0003800000 */
.L_x_3:
[----:B------:R-:W-:-:S00]  /*19840*/  BRA `(.L_x_3) ;  /* 0xfffffffc00fc7947 */ /* 0x000fc0000383ffff */
[----:B------:R-:W-:-:S00]  /*19850*/  NOP ;  /* 0x0000000000007918 */ /* 0x000fc00000000000 */
        /* <DEDUP_REMOVED lines=10> */
.L_x_4:


//--------------------- .nv.shared.matmul_kernel  --------------------------
	.section	.nv.shared.matmul_kernel,"aw",@nobits
	.sectionflags	@""
	.align	16
	.zero		1024


//--------------------- .nv.shared.reserved.0     --------------------------
	.section	.nv.shared.reserved.0,"aw",@nobits
	.weak		__nv_reservedSMEM_offset_0_alias
	.size		__nv_reservedSMEM_offset_0_alias, 0, 64
	.other		__nv_reservedSMEM_offset_0_alias,@"STO_CUDA_RESERVED_SHARED STV_DEFAULT"
__nv_reservedSMEM_offset_0_alias:
	.zero		0
	.zero		64


//--------------------- .nv.constant0.matmul_kernel --------------------------
	.section	.nv.constant0.matmul_kernel,"a",@progbits
	.sectionflags	@""
	.align	4
.nv.constant0.matmul_kernel:
	.zero		976


//--------------------- SYMBOLS --------------------------

	.type		.nv.reservedSmem.offset0,@object
	.size		.nv.reservedSmem.offset0,0x4
	.type		.nv.reservedSmem.cap,@object
	.size		.nv.reservedSmem.cap,0x4
